def matmul_kernel(
    a_ptr,
    b_ptr,
    c_ptr,
    M,
    N,
    K,
    stride_am,
    stride_ak,
    stride_bk,
    stride_bn,
    stride_cm,
    stride_cn,
    BLOCK_M: tl.constexpr,
    BLOCK_N: tl.constexpr,
    BLOCK_K: tl.constexpr,
    GROUP_M: tl.constexpr,
):
    pid = tl.program_id(axis=0)
    num_pid_m = tl.cdiv(M, BLOCK_M)
    num_pid_n = tl.cdiv(N, BLOCK_N)
    num_pid_in_group = GROUP_M * num_pid_n
    group_id = pid // num_pid_in_group
    first_pid_m = group_id * GROUP_M
    group_size_m = min(num_pid_m - first_pid_m, GROUP_M)
    pid_m = first_pid_m + ((pid % num_pid_in_group) % group_size_m)
    pid_n = (pid % num_pid_in_group) // group_size_m

    offs_am = (pid_m * BLOCK_M + tl.arange(0, BLOCK_M)) % M
    offs_bn = (pid_n * BLOCK_N + tl.arange(0, BLOCK_N)) % N
    offs_k = tl.arange(0, BLOCK_K)
    a_ptrs = a_ptr + offs_am[:, None] * stride_am + offs_k[None, :] * stride_ak
    b_ptrs = b_ptr + offs_k[:, None] * stride_bk + offs_bn[None, :] * stride_bn

    acc = tl.zeros((BLOCK_M, BLOCK_N), dtype=tl.float32)
    for kk in range(0, tl.cdiv(K, BLOCK_K)):
        a = tl.load(a_ptrs, mask=offs_k[None, :] < K - kk * BLOCK_K, other=0.0)
        b = tl.load(b_ptrs, mask=offs_k[:, None] < K - kk * BLOCK_K, other=0.0)
        acc = tl.dot(a, b, acc)
        a_ptrs += BLOCK_K * stride_ak
        b_ptrs += BLOCK_K * stride_bk

    c = acc.to(c_ptr.dtype.element_ty)
    offs_cm = pid_m * BLOCK_M + tl.arange(0, BLOCK_M)
    offs_cn = pid_n * BLOCK_N + tl.arange(0, BLOCK_N)
    c_ptrs = c_ptr + offs_cm[:, None] * stride_cm + offs_cn[None, :] * stride_cn
    mask = (offs_cm[:, None] < M) & (offs_cn[None, :] < N)
    tl.store(c_ptrs, c, mask=mask)

# config = {"BLOCK_K": 32, "BLOCK_M": 512, "BLOCK_N": 32, "GROUP_M": 8, "arch": "sm_100", "dtype": "fp16", "num_ctas": 1, "num_stages": 3, "num_warps": 2}
# arch = sm_100


// ===== COMPILED SASS (sm_100a) =====

	.target	sm_100a

	.elftype	@"ET_EXEC"


//--------------------- .note.nv.tkinfo           --------------------------
	.section	.note.nv.tkinfo,"",@"SHT_NOTE"
	.sectionflags	@"SHF_NOTE_NV_TKINFO"
	.tkinfo
        /*0018*/ 	.word	0x00000081
        /*0030*/ 	.string	""
        /*0030*/ 	.string	"ptxas-blackwell"
        /*0030*/ 	.string	"Cuda compilation tools, release 12.9, V12.9.86"
        /*0030*/ 	.string	"Build cuda_12.9.r12.9/compiler.36037853_0"
        /*0030*/ 	.string	"-v  -suppress-debug-info  -lineinfo  -arch sm_100a "



//--------------------- .note.nv.cuver            --------------------------
	.section	.note.nv.cuver,"",@"SHT_NOTE"
	.sectionflags	@"SHF_NOTE_NV_CUVER"
        /*0018*/ 	.short	0x0001
        /*001a*/ 	.short	0x0064
        /*001c*/ 	.short	0x0001
        /*001e*/ 	.short	0x0000
        /*0020*/ 	.short	0x0001
        /*0022*/ 	.short	0x0000


//--------------------- .nv.info                  --------------------------
	.section	.nv.info,"",@"SHT_CUDA_INFO"
	.align	4


	//----- nvinfo : EIATTR_REGCOUNT
	.align		4
        /*0000*/ 	.byte	0x04, 0x2f
        /*0002*/ 	.short	(.L_1 - .L_0)
	.align		4
.L_0:
        /*0004*/ 	.word	index@(matmul_kernel)
        /*0008*/ 	.word	0x00000020


	//----- nvinfo : EIATTR_FRAME_SIZE
	.align		4
.L_1:
        /*000c*/ 	.byte	0x04, 0x11
        /*000e*/ 	.short	(.L_3 - .L_2)
	.align		4
.L_2:
        /*0010*/ 	.word	index@(matmul_kernel)
        /*0014*/ 	.word	0x00001de0


	//----- nvinfo : EIATTR_MIN_STACK_SIZE
	.align		4
.L_3:
        /*0018*/ 	.byte	0x04, 0x12
        /*001a*/ 	.short	(.L_5 - .L_4)
	.align		4
.L_4:
        /*001c*/ 	.word	index@(matmul_kernel)
        /*0020*/ 	.word	0x00001de0
.L_5:


//--------------------- .nv.info.matmul_kernel    --------------------------
	.section	.nv.info.matmul_kernel,"",@"SHT_CUDA_INFO"
	.sectionflags	@""
	.align	4


	//----- nvinfo : EIATTR_CUDA_API_VERSION
	.align		4
        /*0000*/ 	.byte	0x04, 0x37
        /*0002*/ 	.short	(.L_7 - .L_6)
.L_6:
        /*0004*/ 	.word	0x00000081


	//----- nvinfo : EIATTR_KPARAM_INFO
	.align		4
.L_7:
        /*0008*/ 	.byte	0x04, 0x17
        /*000a*/ 	.short	(.L_9 - .L_8)
.L_8:
        /*000c*/ 	.word	0x00000000
        /*0010*/ 	.short	0x000d
        /*0012*/ 	.short	0x0048
        /*0014*/ 	.byte	0x00, 0xf4, 0x21, 0x00


	//----- nvinfo : EIATTR_KPARAM_INFO
	.align		4
.L_9:
        /*0018*/ 	.byte	0x04, 0x17
        /*001a*/ 	.short	(.L_11 - .L_10)
.L_10:
        /*001c*/ 	.word	0x00000000
        /*0020*/ 	.short	0x000c
        /*0022*/ 	.short	0x0040
        /*0024*/ 	.byte	0x00, 0xf4, 0x21, 0x00


	//----- nvinfo : EIATTR_KPARAM_INFO
	.align		4
.L_11:
        /*0028*/ 	.byte	0x04, 0x17
        /*002a*/ 	.short	(.L_13 - .L_12)
.L_12:
        /*002c*/ 	.word	0x00000000
        /*0030*/ 	.short	0x000b
        /*0032*/ 	.short	0x0038
        /*0034*/ 	.byte	0x00, 0xf0, 0x11, 0x00


	//----- nvinfo : EIATTR_KPARAM_INFO
	.align		4
.L_13:
        /*0038*/ 	.byte	0x04, 0x17
        /*003a*/ 	.short	(.L_15 - .L_14)
.L_14:
        /*003c*/ 	.word	0x00000000
        /*0040*/ 	.short	0x000a
        /*0042*/ 	.short	0x0034
        /*0044*/ 	.byte	0x00, 0xf0, 0x11, 0x00


	//----- nvinfo : EIATTR_KPARAM_INFO
	.align		4
.L_15:
        /*0048*/ 	.byte	0x04, 0x17
        /*004a*/ 	.short	(.L_17 - .L_16)
.L_16:
        /*004c*/ 	.word	0x00000000
        /*0050*/ 	.short	0x0009
        /*0052*/ 	.short	0x0030
        /*0054*/ 	.byte	0x00, 0xf0, 0x11, 0x00


	//----- nvinfo : EIATTR_KPARAM_INFO
	.align		4
.L_17:
        /*0058*/ 	.byte	0x04, 0x17
        /*005a*/ 	.short	(.L_19 - .L_18)
.L_18:
        /*005c*/ 	.word	0x00000000
        /*0060*/ 	.short	0x0008
        /*0062*/ 	.short	0x002c
        /*0064*/ 	.byte	0x00, 0xf0, 0x11, 0x00


	//----- nvinfo : EIATTR_KPARAM_INFO
	.align		4
.L_19:
        /*0068*/ 	.byte	0x04, 0x17
        /*006a*/ 	.short	(.L_21 - .L_20)
.L_20:
        /*006c*/ 	.word	0x00000000
        /*0070*/ 	.short	0x0007
        /*0072*/ 	.short	0x0028
        /*0074*/ 	.byte	0x00, 0xf0, 0x11, 0x00


	//----- nvinfo : EIATTR_KPARAM_INFO
	.align		4
.L_21:
        /*0078*/ 	.byte	0x04, 0x17
        /*007a*/ 	.short	(.L_23 - .L_22)
.L_22:
        /*007c*/ 	.word	0x00000000
        /*0080*/ 	.short	0x0006
        /*0082*/ 	.short	0x0024
        /*0084*/ 	.byte	0x00, 0xf0, 0x11, 0x00


	//----- nvinfo : EIATTR_KPARAM_INFO
	.align		4
.L_23:
        /*0088*/ 	.byte	0x04, 0x17
        /*008a*/ 	.short	(.L_25 - .L_24)
.L_24:
        /*008c*/ 	.word	0x00000000
        /*0090*/ 	.short	0x0005
        /*0092*/ 	.short	0x0020
        /*0094*/ 	.byte	0x00, 0xf0, 0x11, 0x00


	//----- nvinfo : EIATTR_KPARAM_INFO
	.align		4
.L_25:
        /*0098*/ 	.byte	0x04, 0x17
        /*009a*/ 	.short	(.L_27 - .L_26)
.L_26:
        /*009c*/ 	.word	0x00000000
        /*00a0*/ 	.short	0x0004
        /*00a2*/ 	.short	0x001c
        /*00a4*/ 	.byte	0x00, 0xf0, 0x11, 0x00


	//----- nvinfo : EIATTR_KPARAM_INFO
	.align		4
.L_27:
        /*00a8*/ 	.byte	0x04, 0x17
        /*00aa*/ 	.short	(.L_29 - .L_28)
.L_28:
        /*00ac*/ 	.word	0x00000000
        /*00b0*/ 	.short	0x0003
        /*00b2*/ 	.short	0x0018
        /*00b4*/ 	.byte	0x00, 0xf0, 0x11, 0x00


	//----- nvinfo : EIATTR_KPARAM_INFO
	.align		4
.L_29:
        /*00b8*/ 	.byte	0x04, 0x17
        /*00ba*/ 	.short	(.L_31 - .L_30)
.L_30:
        /*00bc*/ 	.word	0x00000000
        /*00c0*/ 	.short	0x0002
        /*00c2*/ 	.short	0x0010
        /*00c4*/ 	.byte	0x00, 0xf4, 0x21, 0x00


	//----- nvinfo : EIATTR_KPARAM_INFO
	.align		4
.L_31:
        /*00c8*/ 	.byte	0x04, 0x17
        /*00ca*/ 	.short	(.L_33 - .L_32)
.L_32:
        /*00cc*/ 	.word	0x00000000
        /*00d0*/ 	.short	0x0001
        /*00d2*/ 	.short	0x0008
        /*00d4*/ 	.byte	0x00, 0xf4, 0x21, 0x00


	//----- nvinfo : EIATTR_KPARAM_INFO
	.align		4
.L_33:
        /*00d8*/ 	.byte	0x04, 0x17
        /*00da*/ 	.short	(.L_35 - .L_34)
.L_34:
        /*00dc*/ 	.word	0x00000000
        /*00e0*/ 	.short	0x0000
        /*00e2*/ 	.short	0x0000
        /*00e4*/ 	.byte	0x00, 0xf4, 0x21, 0x00


	//----- nvinfo : EIATTR_SPARSE_MMA_MASK
	.align		4
.L_35:
        /*00e8*/ 	.byte	0x03, 0x50
        /*00ea*/ 	.short	0x0000


	//----- nvinfo : EIATTR_MAXREG_COUNT
	.align		4
        /*00ec*/ 	.byte	0x03, 0x1b
        /*00ee*/ 	.short	0x00ff


	//----- nvinfo : EIATTR_NUM_BARRIERS
	.align		4
        /*00f0*/ 	.byte	0x02, 0x4c
        /*00f2*/ 	.byte	0x01
	.zero		1


	//----- nvinfo : EIATTR_ANNOTATIONS
	.align		4
        /*00f4*/ 	.byte	0x04, 0x55
        /*00f6*/ 	.short	(.L_37 - .L_36)


	//   ....[0]....
.L_36:
        /*00f8*/ 	.word	0x00000001
        /*00fc*/ 	.byte	0x10, 0x01, 0x00, 0x00, 0x01, 0x00, 0x00, 0x00, 0x40, 0x01, 0x00, 0x00, 0x01, 0x00, 0x00, 0x00
        /* <DEDUP_REMOVED lines=3098> */
        /*c2ac*/ 	.byte	0x50, 0xc3, 0x02, 0x00


	//----- nvinfo : EIATTR_VRC_CTA_INIT_COUNT
	.align		4
.L_37:
        /*c2b0*/ 	.byte	0x02, 0x4a
	.zero		1
	.zero		1


	//----- nvinfo : EIATTR_EXIT_INSTR_OFFSETS
	.align		4
        /*c2b4*/ 	.byte	0x04, 0x1c
        /*c2b6*/ 	.short	(.L_39 - .L_38)


	//   ....[0]....
.L_38:
        /*c2b8*/ 	.word	0x0002c460


	//   ....[1]....
        /*c2bc*/ 	.word	0x0002c490


	//----- nvinfo : EIATTR_REQNTID
	.align		4
.L_39:
        /*c2c0*/ 	.byte	0x04, 0x10
        /*c2c2*/ 	.short	(.L_41 - .L_40)
.L_40:
        /*c2c4*/ 	.word	0x00000040
        /*c2c8*/ 	.word	0x00000001
        /*c2cc*/ 	.word	0x00000001


	//----- nvinfo : EIATTR_CBANK_PARAM_SIZE
	.align		4
.L_41:
        /*c2d0*/ 	.byte	0x03, 0x19
        /*c2d2*/ 	.short	0x0050


	//----- nvinfo : EIATTR_PARAM_CBANK
	.align		4
        /*c2d4*/ 	.byte	0x04, 0x0a
        /*c2d6*/ 	.short	(.L_43 - .L_42)
	.align		4
.L_42:
        /*c2d8*/ 	.word	index@(.nv.constant0.matmul_kernel)
        /*c2dc*/ 	.short	0x0380
        /*c2de*/ 	.short	0x0050


	//----- nvinfo : EIATTR_SW_WAR
	.align		4
.L_43:
        /*c2e0*/ 	.byte	0x04, 0x36
        /*c2e2*/ 	.short	(.L_45 - .L_44)
.L_44:
        /*c2e4*/ 	.word	0x00000008
.L_45:


//--------------------- .nv.compat                --------------------------
	.section	.nv.compat,"",@"SHT_CUDA_COMPAT_INFO"
	.align	4
        /*0000*/ 	.byte	0x02, 0x02, 0x01, 0x00, 0x02, 0x05, 0x05, 0x00, 0x02, 0x03, 0x00, 0x00, 0x02, 0x06, 0x01, 0x00


//--------------------- .nv.callgraph             --------------------------
	.section	.nv.callgraph,"",@"SHT_CUDA_CALLGRAPH"
	.align	4
	.sectionentsize	8
	.align		4
        /*0000*/ 	.word	0x00000000
	.align		4
        /*0004*/ 	.word	0xffffffff
	.align		4
        /*0008*/ 	.word	0x00000000
	.align		4
        /*000c*/ 	.word	0xfffffffe
	.align		4
        /*0010*/ 	.word	0x00000000
	.align		4
        /*0014*/ 	.word	0xfffffffd
	.align		4
        /*0018*/ 	.word	0x00000000
	.align		4
        /*001c*/ 	.word	0xfffffffc


//--------------------- .text.matmul_kernel       --------------------------
	.section	.text.matmul_kernel,"ax",@progbits
	.align	128
        .global         matmul_kernel
        .type           matmul_kernel,@function
        .size           matmul_kernel,(.L_x_3 - matmul_kernel)
        .other          matmul_kernel,@"STO_CUDA_ENTRY STV_DEFAULT"
matmul_kernel:
.text.matmul_kernel:
[----:B------:R-:W0:Y:S08]  /*0000*/  LDC R1, c[0x0][0x37c] ;  /* 0x0000df00ff017b82 */ /* 0x000e300000000800 */
[----:B------:R-:W1:Y:S01]  /*0010*/  LDC.64 R2, c[0x0][0x398] ;  /* 0x0000e600ff027b82 */ /* 0x000e620000000a00 */
[----:B0-----:R-:W-:Y:S01]  /*0020*/  VIADD R1, R1, 0xffffe220 ;  /* 0xffffe22001017836 */ /* 0x001fe20000000000 */
[----:B------:R-:W0:Y:S01]  /*0030*/  S2R R29, SR_TID.X ;  /* 0x00000000001d7919 */ /* 0x000e220000002100 */
[----:B------:R-:W2:Y:S01]  /*0040*/  LDCU UR4, c[0x0][0x3a0] ;  /* 0x00007400ff0477ac */ /* 0x000ea20008000800 */
[----:B------:R-:W-:-:S02]  /*0050*/  CS2R R24, SRZ ;  /* 0x0000000000187805 */ /* 0x000fc4000001ff00 */
[----:B------:R-:W-:Y:S02]  /*0060*/  CS2R R26, SRZ ;  /* 0x00000000001a7805 */ /* 0x000fe4000001ff00 */
[----:B------:R-:W-:Y:S02]  /*0070*/  CS2R R20, SRZ ;  /* 0x0000000000147805 */ /* 0x000fe4000001ff00 */
[----:B------:R-:W-:Y:S01]  /*0080*/  CS2R R22, SRZ ;  /* 0x0000000000167805 */ /* 0x000fe2000001ff00 */
[----:B------:R-:W3:Y:S01]  /*0090*/  S2UR UR6, SR_CgaCtaId ;  /* 0x00000000000679c3 */ /* 0x000ee20000008800 */
[----:B------:R-:W-:Y:S02]  /*00a0*/  CS2R R16, SRZ ;  /* 0x0000000000107805 */ /* 0x000fe4000001ff00 */
[----:B------:R-:W-:Y:S02]  /*00b0*/  CS2R R18, SRZ ;  /* 0x0000000000127805 */ /* 0x000fe4000001ff00 */
[----:B------:R-:W-:Y:S01]  /*00c0*/  CS2R R14, SRZ ;  /* 0x00000000000e7805 */ /* 0x000fe2000001ff00 */
[----:B------:R-:W-:Y:S01]  /*00d0*/  UMOV UR5, 0x400 ;  /* 0x0000040000057882 */ /* 0x000fe20000000000 */
[----:B------:R-:W4:Y:S01]  /*00e0*/  LDCU.64 UR38, c[0x0][0x358] ;  /* 0x00006b00ff2677ac */ /* 0x000f220008000a00 */
[----:B--2---:R-:W-:Y:S01]  /*00f0*/  UIADD3 UR4, UPT, UPT, UR4, 0x1f, URZ ;  /* 0x0000001f04047890 */ /* 0x004fe2000fffe0ff */
[----:B-1----:R-:W-:Y:S01]  /*0100*/  VIADD R0, R3, 0x1f ;  /* 0x0000001f03007836 */ /* 0x002fe20000000000 */
[----:B------:R0:W-:Y:S02]  /*0110*/  STL [R1+0x1074], R3 ;  /* 0x0010740301007387 */ /* 0x0001e40000100800 */
[----:B------:R-:W-:-:S02]  /*0120*/  UISETP.GE.AND UP0, UPT, UR4, 0x20, UPT ;  /* 0x000000200400788c */ /* 0x000fc4000bf06270 */
[----:B------:R-:W-:Y:S01]  /*0130*/  SHF.R.S32.HI R5, RZ, 0x1f, R0 ;  /* 0x0000001fff057819 */ /* 0x000fe20000011400 */
[----:B------:R-:W-:Y:S01]  /*0140*/  STL [R1+0x40], RZ ;  /* 0x000040ff01007387 */ /* 0x000fe20000100800 */
[----:B---3--:R-:W-:Y:S02]  /*0150*/  ULEA UR5, UR6, UR5, 0x18 ;  /* 0x0000000506057291 */ /* 0x008fe4000f8ec0ff */
[----:B------:R-:W-:Y:S01]  /*0160*/  LEA.HI R5, R5, R0, RZ, 0x5 ;  /* 0x0000000005057211 */ /* 0x000fe200078f28ff */
[----:B------:R-:W-:Y:S01]  /*0170*/  STL [R1+0x44], RZ ;  /* 0x000044ff01007387 */ /* 0x000fe20000100800 */
[----:B0-----:R-:W-:Y:S02]  /*0180*/  LOP3.LUT R3, R29, 0x3f, RZ, 0xc0, !PT ;  /* 0x0000003f1d037812 */ /* 0x001fe400078ec0ff */
[----:B------:R-:W-:Y:S01]  /*0190*/  SHF.R.S32.HI R0, RZ, 0x5, R5 ;  /* 0x00000005ff007819 */ /* 0x000fe20000011405 */
[----:B------:R-:W-:Y:S04]  /*01a0*/  STL [R1+0x48], RZ ;  /* 0x000048ff01007387 */ /* 0x000fe80000100800 */
[----:B------:R-:W-:Y:S01]  /*01b0*/  IMAD.SHL.U32 R0, R0, 0x8, RZ ;  /* 0x0000000800007824 */ /* 0x000fe200078e00ff */
[----:B------:R-:W0:Y:S04]  /*01c0*/  S2R R5, SR_CTAID.X ;  /* 0x0000000000057919 */ /* 0x000e280000002500 */
[-C--:B------:R-:W-:Y:S01]  /*01d0*/  IABS R9, R0.reuse ;  /* 0x0000000000097213 */ /* 0x080fe20000000000 */
[----:B------:R-:W-:Y:S01]  /*01e0*/  STL [R1+0x4c], RZ ;  /* 0x00004cff01007387 */ /* 0x000fe20000100800 */
[----:B------:R-:W-:-:S02]  /*01f0*/  IABS R12, R0 ;  /* 0x00000000000c7213 */ /* 0x000fc40000000000 */
[----:B------:R-:W1:Y:S01]  /*0200*/  I2F.RP R4, R9 ;  /* 0x0000000900047306 */ /* 0x000e620000209400 */
[----:B------:R-:W-:Y:S04]  /*0210*/  STL [R1+0x30], RZ ;  /* 0x000030ff01007387 */ /* 0x000fe80000100800 */
[----:B------:R-:W-:Y:S04]  /*0220*/  STL [R1+0x34], RZ ;  /* 0x000034ff01007387 */ /* 0x000fe80000100800 */
[----:B------:R-:W-:Y:S04]  /*0230*/  STL [R1+0x38], RZ ;  /* 0x000038ff01007387 */ /* 0x000fe80000100800 */
[----:B------:R-:W-:Y:S01]  /*0240*/  STL [R1+0x3c], RZ ;  /* 0x00003cff01007387 */ /* 0x000fe20000100800 */
[----:B-1----:R-:W1:Y:S03]  /*0250*/  MUFU.RCP R4, R4 ;  /* 0x0000000400047308 */ /* 0x002e660000001000 */
[----:B------:R-:W-:Y:S04]  /*0260*/  STL [R1+0x20], RZ ;  /* 0x000020ff01007387 */ /* 0x000fe80000100800 */
[----:B------:R-:W-:Y:S01]  /*0270*/  STL [R1+0x24], RZ ;  /* 0x000024ff01007387 */ /* 0x000fe20000100800 */
[----:B0-----:R-:W-:-:S03]  /*0280*/  IABS R10, R5 ;  /* 0x00000005000a7213 */ /* 0x001fc60000000000 */
[----:B------:R-:W-:Y:S04]  /*0290*/  STL [R1+0x28], RZ ;  /* 0x000028ff01007387 */ /* 0x000fe80000100800 */
[----:B------:R-:W-:Y:S01]  /*02a0*/  STL [R1+0x2c], RZ ;  /* 0x00002cff01007387 */ /* 0x000fe20000100800 */
[----:B-1----:R-:W-:-:S03]  /*02b0*/  VIADD R6, R4, 0xffffffe ;  /* 0x0ffffffe04067836 */ /* 0x002fc60000000000 */
[----:B------:R-:W-:Y:S01]  /*02c0*/  STL [R1+0x10], RZ ;  /* 0x000010ff01007387 */ /* 0x000fe20000100800 */
[----:B------:R-:W-:Y:S01]  /*02d0*/  IMAD.MOV R4, RZ, RZ, -R12 ;  /* 0x000000ffff047224 */ /* 0x000fe200078e0a0c */
[----:B------:R-:W-:Y:S01]  /*02e0*/  CS2R R12, SRZ ;  /* 0x00000000000c7805 */ /* 0x000fe2000001ff00 */
[----:B------:R0:W1:Y:S01]  /*02f0*/  F2I.FTZ.U32.TRUNC.NTZ R7, R6 ;  /* 0x0000000600077305 */ /* 0x000062000021f000 */
[----:B------:R-:W-:Y:S04]  /*0300*/  STL [R1+0x14], RZ ;  /* 0x000014ff01007387 */ /* 0x000fe80000100800 */
[----:B------:R-:W-:Y:S01]  /*0310*/  STL [R1+0x18], RZ ;  /* 0x000018ff01007387 */ /* 0x000fe20000100800 */
[----:B0-----:R-:W-:-:S03]  /*0320*/  IMAD.MOV.U32 R6, RZ, RZ, RZ ;  /* 0x000000ffff067224 */ /* 0x001fc600078e00ff */
[----:B------:R-:W-:Y:S04]  /*0330*/  STL [R1+0x1c], RZ ;  /* 0x00001cff01007387 */ /* 0x000fe80000100800 */
[----:B------:R-:W-:Y:S01]  /*0340*/  STL [R1], RZ ;  /* 0x000000ff01007387 */ /* 0x000fe20000100800 */
[----:B-1----:R-:W-:-:S03]  /*0350*/  IMAD.MOV R8, RZ, RZ, -R7 ;  /* 0x000000ffff087224 */ /* 0x002fc600078e0a07 */
[----:B------:R-:W-:Y:S01]  /*0360*/  STL [R1+0x4], RZ ;  /* 0x000004ff01007387 */ /* 0x000fe20000100800 */
[----:B------:R-:W-:Y:S02]  /*0370*/  IMAD R11, R8, R9, RZ ;  /* 0x00000009080b7224 */ /* 0x000fe400078e02ff */
[----:B------:R-:W-:Y:S01]  /*0380*/  IMAD.MOV.U32 R8, RZ, RZ, R10 ;  /* 0x000000ffff087224 */ /* 0x000fe200078e000a */
[----:B------:R-:W-:Y:S01]  /*0390*/  STL [R1+0x8], RZ ;  /* 0x000008ff01007387 */ /* 0x000fe20000100800 */
[----:B------:R-:W-:-:S03]  /*03a0*/  IMAD.HI.U32 R7, R7, R11, R6 ;  /* 0x0000000b07077227 */ /* 0x000fc600078e0006 */
[----:B------:R-:W-:Y:S03]  /*03b0*/  STL [R1+0xc], RZ ;  /* 0x00000cff01007387 */ /* 0x000fe60000100800 */
[----:B------:R-:W-:Y:S01]  /*03c0*/  IMAD.HI.U32 R7, R7, R8, RZ ;  /* 0x0000000807077227 */ /* 0x000fe200078e00ff */
[----:B------:R-:W-:Y:S03]  /*03d0*/  STL [R1+0xa0], RZ ;  /* 0x0000a0ff01007387 */ /* 0x000fe60000100800 */
[----:B------:R-:W-:Y:S01]  /*03e0*/  IMAD R4, R7, R4, R8 ;  /* 0x0000000407047224 */ /* 0x000fe200078e0208 */
[----:B------:R-:W-:Y:S04]  /*03f0*/  STL [R1+0xa4], RZ ;  /* 0x0000a4ff01007387 */ /* 0x000fe80000100800 */
[----:B------:R-:W-:Y:S01]  /*0400*/  ISETP.GT.U32.AND P1, PT, R9, R4, PT ;  /* 0x000000040900720c */ /* 0x000fe20003f24070 */
[----:B------:R-:W-:Y:S04]  /*0410*/  STL [R1+0xa8], RZ ;  /* 0x0000a8ff01007387 */ /* 0x000fe80000100800 */
[----:B------:R-:W-:Y:S04]  /*0420*/  STL [R1+0xac], RZ ;  /* 0x0000acff01007387 */ /* 0x000fe80000100800 */
[----:B------:R-:W-:Y:S04]  /*0430*/  STL [R1+0x90], RZ ;  /* 0x000090ff01007387 */ /* 0x000fe80000100800 */
[----:B------:R-:W-:Y:S01]  /*0440*/  @!P1 IMAD.IADD R4, R4, 0x1, -R9 ;  /* 0x0000000104049824 */ /* 0x000fe200078e0a09 */
[----:B------:R-:W-:Y:S01]  /*0450*/  STL [R1+0x94], RZ ;  /* 0x000094ff01007387 */ /* 0x000fe20000100800 */
[----:B------:R-:W-:Y:S01]  /*0460*/  @!P1 VIADD R7, R7, 0x1 ;  /* 0x0000000107079836 */ /* 0x000fe20000000000 */
[----:B------:R-:W-:-:S02]  /*0470*/  ISETP.NE.AND P1, PT, R0, RZ, PT ;  /* 0x000000ff0000720c */ /* 0x000fc40003f25270 */
[----:B------:R-:W-:Y:S01]  /*0480*/  ISETP.GE.U32.AND P0, PT, R4, R9, PT ;  /* 0x000000090400720c */ /* 0x000fe20003f06070 */
[----:B------:R-:W-:Y:S01]  /*0490*/  STL [R1+0x98], RZ ;  /* 0x000098ff01007387 */ /* 0x000fe20000100800 */
[----:B------:R-:W-:-:S03]  /*04a0*/  LOP3.LUT R4, R5, R0, RZ, 0x3c, !PT ;  /* 0x0000000005047212 */ /* 0x000fc600078e3cff */
[----:B------:R-:W-:Y:S01]  /*04b0*/  STL [R1+0x9c], RZ ;  /* 0x00009cff01007387 */ /* 0x000fe20000100800 */
[----:B------:R-:W-:Y:S01]  /*04c0*/  ISETP.GE.AND P2, PT, R4, RZ, PT ;  /* 0x000000ff0400720c */ /* 0x000fe20003f46270 */
[----:B------:R-:W-:Y:S02]  /*04d0*/  VIADD R4, R2, 0x1ff ;  /* 0x000001ff02047836 */ /* 0x000fe40000000000 */
[----:B------:R-:W-:Y:S04]  /*04e0*/  STL [R1+0x80], RZ ;  /* 0x000080ff01007387 */ /* 0x000fe80000100800 */
[----:B------:R-:W-:Y:S01]  /*04f0*/  @P0 VIADD R7, R7, 0x1 ;  /* 0x0000000107070836 */ /* 0x000fe20000000000 */
[----:B------:R-:W-:Y:S03]  /*0500*/  STL [R1+0x84], RZ ;  /* 0x000084ff01007387 */ /* 0x000fe60000100800 */
[----:B------:R-:W-:Y:S01]  /*0510*/  IMAD.MOV.U32 R6, RZ, RZ, R7 ;  /* 0x000000ffff067224 */ /* 0x000fe200078e0007 */
[----:B------:R-:W-:Y:S01]  /*0520*/  SHF.R.S32.HI R7, RZ, 0x1f, R4 ;  /* 0x0000001fff077819 */ /* 0x000fe20000011404 */
[----:B------:R-:W-:Y:S02]  /*0530*/  STL [R1+0x88], RZ ;  /* 0x000088ff01007387 */ /* 0x000fe40000100800 */
[----:B------:R-:W-:Y:S01]  /*0540*/  @!P2 IMAD.MOV R6, RZ, RZ, -R6 ;  /* 0x000000ffff06a224 */ /* 0x000fe200078e0a06 */
[----:B------:R-:W-:Y:S01]  /*0550*/  @!P1 LOP3.LUT R6, RZ, R0, RZ, 0x33, !PT ;  /* 0x00000000ff069212 */ /* 0x000fe200078e33ff */
[----:B------:R-:W-:Y:S01]  /*0560*/  STL [R1+0x8c], RZ ;  /* 0x00008cff01007387 */ /* 0x000fe20000100800 */
[----:B------:R-:W-:-:S03]  /*0570*/  LEA.HI R7, R7, R4, RZ, 0x9 ;  /* 0x0000000407077211 */ /* 0x000fc600078f48ff */
[----:B------:R-:W-:Y:S01]  /*0580*/  IMAD.SHL.U32 R28, R6, 0x8, RZ ;  /* 0x00000008061c7824 */ /* 0x000fe200078e00ff */
[----:B------:R-:W-:Y:S01]  /*0590*/  STL [R1+0x70], RZ ;  /* 0x000070ff01007387 */ /* 0x000fe20000100800 */
[----:B------:R-:W-:-:S03]  /*05a0*/  IMAD.MOV R6, RZ, RZ, -R6 ;  /* 0x000000ffff067224 */ /* 0x000fc600078e0a06 */
[----:B------:R-:W-:Y:S01]  /*05b0*/  LEA.HI.SX32 R4, R7, -R28, 0x17 ;  /* 0x8000001c07047211 */ /* 0x000fe200078fbaff */
[----:B------:R-:W-:Y:S01]  /*05c0*/  IMAD R11, R0, R6, R5 ;  /* 0x00000006000b7224 */ /* 0x000fe200078e0205 */
[----:B------:R-:W-:Y:S01]  /*05d0*/  STL [R1+0x74], RZ ;  /* 0x000074ff01007387 */ /* 0x000fe20000100800 */
[----:B------:R-:W-:Y:S01]  /*05e0*/  IMAD.MOV.U32 R6, RZ, RZ, RZ ;  /* 0x000000ffff067224 */ /* 0x000fe200078e00ff */
[----:B------:R-:W-:Y:S02]  /*05f0*/  VIMNMX R4, PT, PT, R4, 0x8, PT ;  /* 0x0000000804047848 */ /* 0x000fe40003fe0100 */
[----:B------:R-:W-:Y:S02]  /*0600*/  STL [R1+0x78], RZ ;  /* 0x000078ff01007387 */ /* 0x000fe40000100800 */
[-C--:B------:R-:W-:Y:S02]  /*0610*/  IABS R10, R4.reuse ;  /* 0x00000004000a7213 */ /* 0x080fe40000000000 */
[----:B------:R-:W-:Y:S01]  /*0620*/  IABS R0, R4 ;  /* 0x0000000400007213 */ /* 0x000fe20000000000 */
[----:B------:R-:W-:Y:S01]  /*0630*/  STL [R1+0x7c], RZ ;  /* 0x00007cff01007387 */ /* 0x000fe20000100800 */
[----:B------:R-:W0:Y:S03]  /*0640*/  I2F.RP R8, R10 ;  /* 0x0000000a00087306 */ /* 0x000e260000209400 */
[----:B------:R-:W-:Y:S04]  /*0650*/  STL [R1+0x60], RZ ;  /* 0x000060ff01007387 */ /* 0x000fe80000100800 */
[----:B------:R-:W-:Y:S04]  /*0660*/  STL [R1+0x64], RZ ;  /* 0x000064ff01007387 */ /* 0x000fe80000100800 */
[----:B------:R-:W-:Y:S01]  /*0670*/  STL [R1+0x68], RZ ;  /* 0x000068ff01007387 */ /* 0x000fe20000100800 */
[----:B0-----:R-:W0:Y:S03]  /*0680*/  MUFU.RCP R8, R8 ;  /* 0x0000000800087308 */ /* 0x001e260000001000 */
[----:B------:R-:W-:Y:S04]  /*0690*/  STL [R1+0x6c], RZ ;  /* 0x00006cff01007387 */ /* 0x000fe80000100800 */
[----:B------:R-:W-:Y:S04]  /*06a0*/  STL [R1+0x50], RZ ;  /* 0x000050ff01007387 */ /* 0x000fe80000100800 */
[----:B------:R-:W-:Y:S04]  /*06b0*/  STL [R1+0x54], RZ ;  /* 0x000054ff01007387 */ /* 0x000fe80000100800 */
[----:B------:R-:W-:Y:S01]  /*06c0*/  STL [R1+0x58], RZ ;  /* 0x000058ff01007387 */ /* 0x000fe20000100800 */
[----:B0-----:R-:W-:-:S03]  /*06d0*/  VIADD R7, R8, 0xffffffe ;  /* 0x0ffffffe08077836 */ /* 0x001fc60000000000 */
[----:B------:R-:W-:Y:S04]  /*06e0*/  STL [R1+0x5c], RZ ;  /* 0x00005cff01007387 */ /* 0x000fe80000100800 */
[----:B------:R-:W-:Y:S01]  /*06f0*/  STL [R1+0xc0], RZ ;  /* 0x0000c0ff01007387 */ /* 0x000fe20000100800 */
[----:B------:R-:W0:Y:S03]  /*0700*/  F2I.FTZ.U32.TRUNC.NTZ R7, R7 ;  /* 0x0000000700077305 */ /* 0x000e26000021f000 */
[----:B------:R-:W-:Y:S04]  /*0710*/  STL [R1+0xc4], RZ ;  /* 0x0000c4ff01007387 */ /* 0x000fe80000100800 */
[----:B------:R-:W-:Y:S04]  /*0720*/  STL [R1+0xc8], RZ ;  /* 0x0000c8ff01007387 */ /* 0x000fe80000100800 */
[----:B------:R-:W-:Y:S01]  /*0730*/  STL [R1+0xcc], RZ ;  /* 0x0000ccff01007387 */ /* 0x000fe20000100800 */
[----:B0-----:R-:W-:-:S03]  /*0740*/  IMAD.MOV R9, RZ, RZ, -R7 ;  /* 0x000000ffff097224 */ /* 0x001fc600078e0a07 */
[----:B------:R-:W-:Y:S01]  /*0750*/  STL [R1+0xd0], RZ ;  /* 0x0000d0ff01007387 */ /* 0x000fe20000100800 */
[----:B------:R-:W-:Y:S01]  /*0760*/  IMAD.MOV.U32 R5, RZ, RZ, R9 ;  /* 0x000000ffff057224 */ /* 0x000fe200078e0009 */
[----:B------:R-:W-:Y:S02]  /*0770*/  IABS R9, R11 ;  /* 0x0000000b00097213 */ /* 0x000fe40000000000 */
[----:B------:R-:W-:Y:S01]  /*0780*/  STL [R1+0xd4], RZ ;  /* 0x0000d4ff01007387 */ /* 0x000fe20000100800 */
[----:B------:R-:W-:-:S03]  /*0790*/  IMAD R5, R5, R10, RZ ;  /* 0x0000000a05057224 */ /* 0x000fc600078e02ff */
[----:B------:R-:W-:Y:S01]  /*07a0*/  STL [R1+0xd8], RZ ;  /* 0x0000d8ff01007387 */ /* 0x000fe20000100800 */
[----:B------:R-:W-:-:S03]  /*07b0*/  IMAD.HI.U32 R6, R7, R5, R6 ;  /* 0x0000000507067227 */ /* 0x000fc600078e0006 */
[----:B------:R-:W-:Y:S01]  /*07c0*/  STL [R1+0xdc], RZ ;  /* 0x0000dcff01007387 */ /* 0x000fe20000100800 */
[----:B------:R-:W-:Y:S02]  /*07d0*/  IMAD.MOV R5, RZ, RZ, -R0 ;  /* 0x000000ffff057224 */ /* 0x000fe400078e0a00 */
[----:B------:R-:W-:Y:S01]  /*07e0*/  IMAD.HI.U32 R0, R6, R9, RZ ;  /* 0x0000000906007227 */ /* 0x000fe200078e00ff */
[----:B------:R-:W-:Y:S01]  /*07f0*/  STL [R1+0x100], RZ ;  /* 0x000100ff01007387 */ /* 0x000fe20000100800 */
[----:B------:R-:W-:Y:S02]  /*0800*/  CS2R R6, SRZ ;  /* 0x0000000000067805 */ /* 0x000fe4000001ff00 */
[----:B------:R-:W-:Y:S01]  /*0810*/  IMAD R5, R0, R5, R9 ;  /* 0x0000000500057224 */ /* 0x000fe200078e0209 */
[----:B------:R-:W-:Y:S01]  /*0820*/  STL [R1+0x104], RZ ;  /* 0x000104ff01007387 */ /* 0x000fe20000100800 */
[----:B------:R-:W-:-:S03]  /*0830*/  CS2R R8, SRZ ;  /* 0x0000000000087805 */ /* 0x000fc6000001ff00 */
        /* <DEDUP_REMOVED lines=8> */
[----:B------:R-:W-:Y:S01]  /*08c0*/  STL [R1+0x218], RZ ;  /* 0x000218ff01007387 */ /* 0x000fe20000100800 */
[----:B------:R-:W-:Y:S02]  /*08d0*/  ISETP.GE.U32.AND P0, PT, R5, R10, PT ;  /* 0x0000000a0500720c */ /* 0x000fe40003f06070 */
[----:B------:R-:W-:Y:S01]  /*08e0*/  LOP3.LUT R5, R11, R4, RZ, 0x3c, !PT ;  /* 0x000000040b057212 */ /* 0x000fe200078e3cff */
[----:B------:R-:W-:Y:S03]  /*08f0*/  STL [R1+0x21c], RZ ;  /* 0x00021cff01007387 */ /* 0x000fe60000100800 */
[----:B------:R-:W-:Y:S01]  /*0900*/  ISETP.GE.AND P2, PT, R5, RZ, PT ;  /* 0x000000ff0500720c */ /* 0x000fe20003f46270 */
[----:B------:R-:W-:Y:S04]  /*0910*/  STL [R1+0x1d0], RZ ;  /* 0x0001d0ff01007387 */ /* 0x000fe80000100800 */
[----:B------:R-:W-:Y:S02]  /*0920*/  STL [R1+0x1d4], RZ ;  /* 0x0001d4ff01007387 */ /* 0x000fe40000100800 */
[----:B------:R-:W-:-:S02]  /*0930*/  @P0 VIADD R0, R0, 0x1 ;  /* 0x0000000100000836 */ /* 0x000fc40000000000 */
[----:B------:R-:W-:Y:S04]  /*0940*/  STL [R1+0x1d8], RZ ;  /* 0x0001d8ff01007387 */ /* 0x000fe80000100800 */
[----:B------:R-:W-:Y:S01]  /*0950*/  STL [R1+0x1dc], RZ ;  /* 0x0001dcff01007387 */ /* 0x000fe20000100800 */
[----:B------:R-:W-:Y:S01]  /*0960*/  @!P2 IMAD.MOV R0, RZ, RZ, -R0 ;  /* 0x000000ffff00a224 */ /* 0x000fe200078e0a00 */
[----:B------:R-:W-:Y:S02]  /*0970*/  @!P1 LOP3.LUT R0, RZ, R4, RZ, 0x33, !PT ;  /* 0x00000004ff009212 */ /* 0x000fe400078e33ff */
[----:B------:R-:W-:Y:S03]  /*0980*/  STL [R1+0x190], RZ ;  /* 0x000190ff01007387 */ /* 0x000fe60000100800 */
[----:B------:R-:W-:Y:S01]  /*0990*/  IMAD.MOV R5, RZ, RZ, -R0 ;  /* 0x000000ffff057224 */ /* 0x000fe200078e0a00 */
[----:B------:R-:W-:Y:S01]  /*09a0*/  STL [R1+0x194], RZ ;  /* 0x000194ff01007387 */ /* 0x000fe20000100800 */
[----:B------:R-:W-:-:S02]  /*09b0*/  IMAD.SHL.U32 R0, R0, 0x20, RZ ;  /* 0x0000002000007824 */ /* 0x000fc400078e00ff */
[----:B------:R-:W-:Y:S01]  /*09c0*/  IMAD R5, R4, R5, R11 ;  /* 0x0000000504057224 */ /* 0x000fe200078e020b */
[----:B------:R-:W-:Y:S01]  /*09d0*/  STL [R1+0x198], RZ ;  /* 0x000198ff01007387 */ /* 0x000fe20000100800 */
[----:B------:R-:W-:Y:S02]  /*09e0*/  CS2R R10, SRZ ;  /* 0x00000000000a7805 */ /* 0x000fe4000001ff00 */
[----:B------:R-:W-:Y:S01]  /*09f0*/  IMAD.IADD R28, R28, 0x1, R5 ;  /* 0x000000011c1c7824 */ /* 0x000fe200078e0205 */
[----:B------:R-:W-:Y:S01]  /*0a00*/  STL [R1+0x19c], RZ ;  /* 0x00019cff01007387 */ /* 0x000fe20000100800 */
[----:B------:R-:W-:Y:S02]  /*0a10*/  CS2R R4, SRZ ;  /* 0x0000000000047805 */ /* 0x000fe4000001ff00 */
[----:B------:R-:W-:Y:S01]  /*0a20*/  IMAD R28, R28, 0x200, R3 ;  /* 0x000002001c1c7824 */ /* 0x000fe200078e0203 */
[----:B------:R-:W-:Y:S03]  /*0a30*/  STL [R1+0x140], RZ ;  /* 0x000140ff01007387 */ /* 0x000fe60000100800 */
[C---:B------:R-:W-:Y:S01]  /*0a40*/  VIADD R3, R28.reuse, 0x40 ;  /* 0x000000401c037836 */ /* 0x040fe20000000000 */
[----:B------:R-:W-:Y:S01]  /*0a50*/  STL [R1+0x144], RZ ;  /* 0x000144ff01007387 */ /* 0x000fe20000100800 */
[----:B------:R-:W-:-:S03]  /*0a60*/  VIADD R29, R28, 0x80 ;  /* 0x000000801c1d7836 */ /* 0x000fc60000000000 */
[----:B------:R-:W-:Y:S04]  /*0a70*/  STL [R1+0x148], RZ ;  /* 0x000148ff01007387 */ /* 0x000fe80000100800 */
        /* <DEDUP_REMOVED lines=33> */
[----:B------:R-:W-:Y:S04]  /*0c90*/  STL [R1+0x1030], R28 ;  /* 0x0010301c01007387 */ /* 0x000fe80000100800 */
[----:B------:R0:W-:Y:S04]  /*0ca0*/  STL [R1+0x103c], R3 ;  /* 0x00103c0301007387 */ /* 0x0001e80000100800 */
[----:B------:R-:W-:Y:S04]  /*0cb0*/  STL [R1+0x1034], R0 ;  /* 0x0010340001007387 */ /* 0x000fe80000100800 */
[----:B------:R1:W-:Y:S01]  /*0cc0*/  STL [R1+0x1038], R29 ;  /* 0x0010381d01007387 */ /* 0x0003e20000100800 */
[----:B0-----:R-:W-:-:S05]  /*0cd0*/  VIADD R3, R28, 0xc0 ;  /* 0x000000c01c037836 */ /* 0x001fca0000000000 */
[----:B------:R0:W-:Y:S01]  /*0ce0*/  STL [R1+0x1040], R3 ;  /* 0x0010400301007387 */ /* 0x0001e20000100800 */
[C---:B-1----:R-:W-:Y:S02]  /*0cf0*/  VIADD R29, R28.reuse, 0x100 ;  /* 0x000001001c1d7836 */ /* 0x042fe40000000000 */
[----:B0-----:R-:W-:-:S05]  /*0d00*/  VIADD R3, R28, 0x140 ;  /* 0x000001401c037836 */ /* 0x001fca0000000000 */
[----:B------:R0:W-:Y:S02]  /*0d10*/  STL [R1+0x104c], R3 ;  /* 0x00104c0301007387 */ /* 0x0001e40000100800 */
[C---:B0-----:R-:W-:Y:S02]  /*0d20*/  VIADD R3, R28.reuse, 0x180 ;  /* 0x000001801c037836 */ /* 0x041fe40000000000 */
[----:B------:R-:W-:-:S03]  /*0d30*/  VIADD R28, R28, 0x1c0 ;  /* 0x000001c01c1c7836 */ /* 0x000fc60000000000 */
[----:B------:R0:W-:Y:S04]  /*0d40*/  STL [R1+0x1048], R3 ;  /* 0x0010480301007387 */ /* 0x0001e80000100800 */
[----:B0-----:R0:W5:Y:S04]  /*0d50*/  LDL.LU R3, [R1+0x1074] ;  /* 0x0010740001037983 */ /* 0x0011680000300800 */
[----:B------:R1:W-:Y:S04]  /*0d60*/  STL [R1+0x1044], R28 ;  /* 0x0010441c01007387 */ /* 0x0003e80000100800 */
[----:B------:R0:W-:Y:S01]  /*0d70*/  STL [R1+0x1050], R29 ;  /* 0x0010501d01007387 */ /* 0x0001e20000100800 */
[----:B-1----:R-:W1:Y:S02]  /*0d80*/  S2R R28, SR_TID.X ;  /* 0x00000000001c7919 */ /* 0x002e640000002100 */
[----:B-1----:R-:W-:Y:S01]  /*0d90*/  LOP3.LUT R28, R28, 0x20, RZ, 0xc0, !PT ;  /* 0x000000201c1c7812 */ /* 0x002fe200078ec0ff */
[----:B0---4-:R-:W-:Y:S06]  /*0da0*/  BRA.U !UP0, `(.L_x_0) ;  /* 0x0000023108b47547 */ /* 0x011fec000b800000 */
[----:B-----5:R-:W-:Y:S01]  /*0db0*/  IABS R22, R3 ;  /* 0x0000000300167213 */ /* 0x020fe20000000000 */
[----:B------:R-:W-:Y:S01]  /*0dc0*/  IMAD.MOV.U32 R4, RZ, RZ, RZ ;  /* 0x000000ffff047224 */ /* 0x000fe200078e00ff */
[----:B------:R-:W-:Y:S01]  /*0dd0*/  LEA.HI R18, R28, R0, RZ, 0x1b ;  /* 0x000000001c127211 */ /* 0x000fe200078fd8ff */
[----:B------:R0:W-:Y:S01]  /*0de0*/  STL [R1+0x1088], R3 ;  /* 0x0010880301007387 */ /* 0x0001e20000100800 */
[----:B------:R-:W1:Y:S01]  /*0df0*/  I2F.RP R7, R22 ;  /* 0x0000001600077306 */ /* 0x000e620000209400 */
[----:B------:R-:W2:Y:S02]  /*0e00*/  LDCU UR6, c[0x0][0x3ac] ;  /* 0x00007580ff0677ac */ /* 0x000ea40008000800 */
[C---:B------:R-:W-:Y:S02]  /*0e10*/  VIADD R0, R18.reuse, 0x1e ;  /* 0x0000001e12007836 */ /* 0x040fe40000000000 */
[C---:B------:R-:W-:Y:S01]  /*0e20*/  VIADD R6, R18.reuse, 0x1c ;  /* 0x0000001c12067836 */ /* 0x040fe20000000000 */
[----:B------:R-:W3:Y:S01]  /*0e30*/  LDCU UR7, c[0x0][0x3b0] ;  /* 0x00007600ff0777ac */ /* 0x000ee20008000800 */
[C---:B------:R-:W-:Y:S01]  /*0e40*/  VIADD R26, R18.reuse, 0x1a ;  /* 0x0000001a121a7836 */ /* 0x040fe20000000000 */
[----:B------:R-:W-:Y:S01]  /*0e50*/  IABS R8, R0 ;  /* 0x0000000000087213 */ /* 0x000fe20000000000 */
[C---:B------:R-:W-:Y:S01]  /*0e60*/  VIADD R21, R18.reuse, 0x14 ;  /* 0x0000001412157836 */ /* 0x040fe20000000000 */
[----:B------:R-:W-:Y:S01]  /*0e70*/  IABS R25, R6 ;  /* 0x0000000600197213 */ /* 0x000fe20000000000 */
[----:B0-----:R-:W-:Y:S01]  /*0e80*/  VIADD R3, R18, 0x12 ;  /* 0x0000001212037836 */ /* 0x001fe20000000000 */
[----:B------:R-:W-:Y:S01]  /*0e90*/  ISETP.GE.AND P3, PT, R0, RZ, PT ;  /* 0x000000ff0000720c */ /* 0x000fe20003f66270 */
[C---:B------:R-:W-:Y:S01]  /*0ea0*/  VIADD R28, R18.reuse, 0x6 ;  /* 0x00000006121c7836 */ /* 0x040fe20000000000 */
[----:B------:R-:W-:Y:S01]  /*0eb0*/  IABS R12, R21 ;  /* 0x00000015000c7213 */ /* 0x000fe20000000000 */
[----:B-1----:R-:W0:Y:S01]  /*0ec0*/  MUFU.RCP R7, R7 ;  /* 0x0000000700077308 */ /* 0x002e220000001000 */
[----:B------:R-:W-:Y:S01]  /*0ed0*/  IABS R13, R3 ;  /* 0x00000003000d7213 */ /* 0x000fe20000000000 */
[C---:B------:R-:W-:Y:S01]  /*0ee0*/  VIADD R3, R18.reuse, 0xe ;  /* 0x0000000e12037836 */ /* 0x040fe20000000000 */
[----:B------:R-:W1:Y:S01]  /*0ef0*/  LDCU.64 UR8, c[0x0][0x388] ;  /* 0x00007100ff0877ac */ /* 0x000e620008000a00 */
[----:B------:R-:W-:-:S02]  /*0f00*/  VIADD R23, R18, 0x18 ;  /* 0x0000001812177836 */ /* 0x000fc40000000000 */
[C---:B------:R-:W-:Y:S01]  /*0f10*/  VIADD R16, R18.reuse, 0x16 ;  /* 0x0000001612107836 */ /* 0x040fe20000000000 */
[----:B------:R-:W-:Y:S01]  /*0f20*/  IABS R19, R3 ;  /* 0x0000000300137213 */ /* 0x000fe20000000000 */
[----:B------:R4:W-:Y:S01]  /*0f30*/  STL [R1+0x28], R3 ;  /* 0x0000280301007387 */ /* 0x0009e20000100800 */
[----:B------:R-:W-:Y:S01]  /*0f40*/  IABS R10, R23 ;  /* 0x00000017000a7213 */ /* 0x000fe20000000000 */
[C---:B------:R-:W-:Y:S01]  /*0f50*/  VIADD R15, R18.reuse, 0x10 ;  /* 0x00000010120f7836 */ /* 0x040fe20000000000 */
[----:B------:R-:W-:Y:S01]  /*0f60*/  IABS R11, R16 ;  /* 0x00000010000b7213 */ /* 0x000fe20000000000 */
[----:B------:R-:W1:Y:S03]  /*0f70*/  LDCU UR10, c[0x0][0x3a4] ;  /* 0x00007480ff0a77ac */ /* 0x000e660008000800 */
[----:B------:R-:W-:Y:S01]  /*0f80*/  IABS R15, R15 ;  /* 0x0000000f000f7213 */ /* 0x000fe20000000000 */
[----:B0-----:R-:W-:Y:S01]  /*0f90*/  VIADD R5, R7, 0xffffffe ;  /* 0x0ffffffe07057836 */ /* 0x001fe20000000000 */
[----:B------:R-:W-:Y:S01]  /*0fa0*/  IABS R7, R26 ;  /* 0x0000001a00077213 */ /* 0x000fe20000000000 */
[----:B----4-:R-:W-:-:S04]  /*0fb0*/  VIADD R3, R18, 0xa ;  /* 0x0000000a12037836 */ /* 0x010fc80000000000 */
[----:B------:R-:W0:Y:S02]  /*0fc0*/  F2I.FTZ.U32.TRUNC.NTZ R5, R5 ;  /* 0x0000000500057305 */ /* 0x000e24000021f000 */
[----:B0-----:R-:W-:-:S04]  /*0fd0*/  IMAD.MOV R9, RZ, RZ, -R5 ;  /* 0x000000ffff097224 */ /* 0x001fc800078e0a05 */
[----:B------:R-:W-:-:S04]  /*0fe0*/  IMAD R9, R9, R22, RZ ;  /* 0x0000001609097224 */ /* 0x000fc800078e02ff */
[----:B------:R-:W-:-:S04]  /*0ff0*/  IMAD.HI.U32 R4, R5, R9, R4 ;  /* 0x0000000905047227 */ /* 0x000fc800078e0004 */
[----:B------:R-:W-:Y:S02]  /*1000*/  IMAD.MOV.U32 R9, RZ, RZ, R8 ;  /* 0x000000ffff097224 */ /* 0x000fe400078e0008 */
[----:B------:R-:W-:-:S04]  /*1010*/  IMAD.HI.U32 R8, R4, R25, RZ ;  /* 0x0000001904087227 */ /* 0x000fc800078e00ff */
[----:B------:R-:W-:-:S04]  /*1020*/  IMAD.HI.U32 R5, R4, R9, RZ ;  /* 0x0000000904057227 */ /* 0x000fc800078e00ff */
[----:B------:R-:W-:Y:S02]  /*1030*/  IMAD.MOV R5, RZ, RZ, -R5 ;  /* 0x000000ffff057224 */ /* 0x000fe400078e0a05 */
[----:B------:R-:W-:-:S04]  /*1040*/  IMAD.HI.U32 R14, R4, R7, RZ ;  /* 0x00000007040e7227 */ /* 0x000fc800078e00ff */
[C---:B------:R-:W-:Y:S01]  /*1050*/  IMAD R24, R22.reuse, R5, R9 ;  /* 0x0000000516187224 */ /* 0x040fe200078e0209 */
[----:B------:R-:W-:Y:S01]  /*1060*/  IABS R9, R3 ;  /* 0x0000000300097213 */ /* 0x000fe20000000000 */
[----:B------:R-:W-:Y:S02]  /*1070*/  IMAD.MOV R8, RZ, RZ, -R8 ;  /* 0x000000ffff087224 */ /* 0x000fe400078e0a08 */
[----:B------:R-:W-:Y:S01]  /*1080*/  IMAD.MOV R14, RZ, RZ, -R14 ;  /* 0x000000ffff0e7224 */ /* 0x000fe200078e0a0e */
[----:B------:R-:W-:Y:S01]  /*1090*/  ISETP.GT.U32.AND P0, PT, R22, R24, PT ;  /* 0x000000181600720c */ /* 0x000fe20003f04070 */
[----:B------:R-:W-:-:S04]  /*10a0*/  IMAD.HI.U32 R0, R4, R12, RZ ;  /* 0x0000000c04007227 */ /* 0x000fc800078e00ff */
[C---:B------:R-:W-:Y:S02]  /*10b0*/  IMAD R25, R22.reuse, R8, R25 ;  /* 0x0000000816197224 */ /* 0x040fe400078e0219 */
[----:B------:R-:W-:Y:S02]  /*10c0*/  IMAD R14, R22, R14, R7 ;  /* 0x0000000e160e7224 */ /* 0x000fe400078e0207 */
[----:B------:R-:W-:Y:S02]  /*10d0*/  IMAD.MOV R0, RZ, RZ, -R0 ;  /* 0x000000ffff007224 */ /* 0x000fe400078e0a00 */
[----:B------:R-:W-:Y:S02]  /*10e0*/  VIADD R8, R18, 0xc ;  /* 0x0000000c12087836 */ /* 0x000fe40000000000 */
[----:B------:R-:W-:Y:S02]  /*10f0*/  IMAD R12, R22, R0, R12 ;  /* 0x00000000160c7224 */ /* 0x000fe400078e020c */
[----:B------:R-:W-:Y:S01]  /*1100*/  @!P0 IMAD.IADD R24, R24, 0x1, -R22 ;  /* 0x0000000118188824 */ /* 0x000fe200078e0a16 */
[----:B------:R-:W-:Y:S01]  /*1110*/  ISETP.GT.U32.AND P0, PT, R22, R14, PT ;  /* 0x0000000e1600720c */ /* 0x000fe20003f04070 */
[----:B------:R-:W-:Y:S01]  /*1120*/  IMAD.HI.U32 R0, R4, R19, RZ ;  /* 0x0000001304007227 */ /* 0x000fe200078e00ff */
[----:B------:R-:W-:Y:S01]  /*1130*/  STL [R1+0x24], R8 ;  /* 0x0000240801007387 */ /* 0x000fe20000100800 */
[----:B------:R-:W-:-:S02]  /*1140*/  IABS R20, R8 ;  /* 0x0000000800147213 */ /* 0x000fc40000000000 */
[----:B------:R-:W-:Y:S01]  /*1150*/  IMAD.MOV R0, RZ, RZ, -R0 ;  /* 0x000000ffff007224 */ /* 0x000fe200078e0a00 */
[----:B------:R0:W-:Y:S01]  /*1160*/  STL [R1+0x1c], R3 ;  /* 0x00001c0301007387 */ /* 0x0001e20000100800 */
[----:B------:R-:W-:Y:S02]  /*1170*/  IMAD.MOV.U32 R5, RZ, RZ, R10 ;  /* 0x000000ffff057224 */ /* 0x000fe400078e000a */
[----:B------:R-:W-:Y:S01]  /*1180*/  IMAD R19, R22, R0, R19 ;  /* 0x0000000016137224 */ /* 0x000fe200078e0213 */
[----:B------:R-:W-:Y:S01]  /*1190*/  IABS R0, R2 ;  /* 0x0000000200007213 */ /* 0x000fe20000000000 */
[----:B------:R-:W-:-:S04]  /*11a0*/  IMAD.HI.U32 R10, R4, R5, RZ ;  /* 0x00000005040a7227 */ /* 0x000fc800078e00ff */
[----:B------:R-:W-:Y:S02]  /*11b0*/  @!P0 IMAD.IADD R14, R14, 0x1, -R22 ;  /* 0x000000010e0e8824 */ /* 0x000fe400078e0a16 */
[----:B0-----:R-:W-:Y:S02]  /*11c0*/  VIADD R3, R18, 0x8 ;  /* 0x0000000812037836 */ /* 0x001fe40000000000 */
[----:B------:R-:W-:Y:S01]  /*11d0*/  IMAD.MOV R10, RZ, RZ, -R10 ;  /* 0x000000ffff0a7224 */ /* 0x000fe200078e0a0a */
[----:B------:R-:W-:Y:S01]  /*11e0*/  ISETP.GT.U32.AND P1, PT, R22, R25, PT ;  /* 0x000000191600720c */ /* 0x000fe20003f24070 */
[----:B------:R-:W-:Y:S01]  /*11f0*/  IMAD.HI.U32 R7, R4, R13, RZ ;  /* 0x0000000d04077227 */ /* 0x000fe200078e00ff */
[----:B------:R0:W-:Y:S01]  /*1200*/  STL [R1+0x18], R3 ;  /* 0x0000180301007387 */ /* 0x0001e20000100800 */
[C---:B------:R-:W-:Y:S02]  /*1210*/  ISETP.GT.U32.AND P0, PT, R22.reuse, R14, PT ;  /* 0x0000000e1600720c */ /* 0x040fe40003f04070 */
[----:B------:R-:W-:Y:S01]  /*1220*/  IABS R8, R3 ;  /* 0x0000000300087213 */ /* 0x000fe20000000000 */
[----:B------:R4:W-:Y:S01]  /*1230*/  STL [R1+0x1084], R2 ;  /* 0x0010840201007387 */ /* 0x0009e20000100800 */
[----:B------:R-:W-:-:S02]  /*1240*/  IMAD R10, R22, R10, R5 ;  /* 0x0000000a160a7224 */ /* 0x000fc400078e0205 */
[----:B------:R-:W-:-:S04]  /*1250*/  IMAD.HI.U32 R5, R4, R11, RZ ;  /* 0x0000000b04057227 */ /* 0x000fc800078e00ff */
[----:B0-----:R-:W-:Y:S02]  /*1260*/  VIADD R3, R18, 0x4 ;  /* 0x0000000412037836 */ /* 0x001fe40000000000 */
[----:B------:R-:W-:Y:S01]  /*1270*/  IMAD.MOV R5, RZ, RZ, -R5 ;  /* 0x000000ffff057224 */ /* 0x000fe200078e0a05 */
[----:B----4-:R-:W4:Y:S01]  /*1280*/  LDL R2, [R1+0x1044] ;  /* 0x0010440001027983 */ /* 0x010f220000100800 */
[----:B------:R-:W-:Y:S02]  /*1290*/  @!P0 IMAD.IADD R14, R14, 0x1, -R22 ;  /* 0x000000010e0e8824 */ /* 0x000fe400078e0a16 */
[----:B------:R-:W-:Y:S01]  /*12a0*/  IMAD R11, R22, R5, R11 ;  /* 0x00000005160b7224 */ /* 0x000fe200078e020b */
[----:B------:R-:W-:Y:S01]  /*12b0*/  STL [R1+0x20], R28 ;  /* 0x0000201c01007387 */ /* 0x000fe20000100800 */
[----:B------:R-:W-:-:S03]  /*12c0*/  IMAD.HI.U32 R5, R4, R15, RZ ;  /* 0x0000000f04057227 */ /* 0x000fc600078e00ff */
[----:B------:R-:W-:Y:S01]  /*12d0*/  STL [R1+0x14], R3 ;  /* 0x0000140301007387 */ /* 0x000fe20000100800 */
[----:B------:R-:W-:Y:S02]  /*12e0*/  IMAD.MOV R5, RZ, RZ, -R5 ;  /* 0x000000ffff057224 */ /* 0x000fe400078e0a05 */
[----:B------:R-:W-:Y:S01]  /*12f0*/  IMAD.MOV R7, RZ, RZ, -R7 ;  /* 0x000000ffff077224 */ /* 0x000fe200078e0a07 */
[----:B------:R0:W-:Y:S01]  /*1300*/  STL [R1+0x1094], R14 ;  /* 0x0010940e01007387 */ /* 0x0001e20000100800 */
[----:B------:R-:W-:Y:S02]  /*1310*/  IMAD R15, R22, R5, R15 ;  /* 0x00000005160f7224 */ /* 0x000fe400078e020f */
[----:B------:R-:W-:Y:S01]  /*1320*/  IMAD.HI.U32 R27, R4, R8, RZ ;  /* 0x00000008041b7227 */ /* 0x000fe200078e00ff */
[----:B------:R-:W-:-:S03]  /*1330*/  ISETP.GT.U32.AND P4, PT, R22, R10, PT ;  /* 0x0000000a1600720c */ /* 0x000fc60003f84070 */
[----:B------:R-:W-:Y:S01]  /*1340*/  IMAD R13, R22, R7, R13 ;  /* 0x00000007160d7224 */ /* 0x000fe200078e020d */
[----:B0-----:R-:W2:Y:S01]  /*1350*/  LDL R14, [R1+0x104c] ;  /* 0x00104c00010e7983 */ /* 0x001ea20000100800 */
[----:B------:R-:W-:-:S04]  /*1360*/  IMAD.HI.U32 R5, R4, R9, RZ ;  /* 0x0000000904057227 */ /* 0x000fc800078e00ff */
[----:B------:R-:W-:Y:S02]  /*1370*/  IMAD.MOV R5, RZ, RZ, -R5 ;  /* 0x000000ffff057224 */ /* 0x000fe400078e0a05 */
[----:B------:R-:W-:Y:S02]  /*1380*/  IMAD.MOV R27, RZ, RZ, -R27 ;  /* 0x000000ffff1b7224 */ /* 0x000fe400078e0a1b */
[C---:B------:R-:W-:Y:S01]  /*1390*/  IMAD R9, R22.reuse, R5, R9 ;  /* 0x0000000516097224 */ /* 0x040fe200078e0209 */
[----:B------:R-:W-:Y:S01]  /*13a0*/  IABS R5, R3 ;  /* 0x0000000300057213 */ /* 0x000fe20000000000 */
[----:B------:R-:W-:-:S04]  /*13b0*/  IMAD R8, R22, R27, R8 ;  /* 0x0000001b16087224 */ /* 0x000fc800078e0208 */
[----:B------:R-:W-:-:S04]  /*13c0*/  IMAD.HI.U32 R27, R4, R5, RZ ;  /* 0x00000005041b7227 */ /* 0x000fc800078e00ff */
[----:B------:R-:W-:Y:S02]  /*13d0*/  VIADD R3, R18, 0x2 ;  /* 0x0000000212037836 */ /* 0x000fe40000000000 */
[----:B------:R-:W-:-:S03]  /*13e0*/  IMAD.MOV R27, RZ, RZ, -R27 ;  /* 0x000000ffff1b7224 */ /* 0x000fc600078e0a1b */
[----:B------:R0:W-:Y:S01]  /*13f0*/  STL [R1+0x108c], R3 ;  /* 0x00108c0301007387 */ /* 0x0001e20000100800 */
[C---:B------:R-:W-:Y:S01]  /*1400*/  IMAD R5, R22.reuse, R27, R5 ;  /* 0x0000001b16057224 */ /* 0x040fe200078e0205 */
[----:B------:R-:W-:Y:S02]  /*1410*/  IABS R27, R3 ;  /* 0x00000003001b7213 */ /* 0x000fe40000000000 */
[----:B0-----:R-:W3:Y:S01]  /*1420*/  LDL R3, [R1+0x1048] ;  /* 0x0010480001037983 */ /* 0x001ee20000100800 */
[--C-:B------:R-:W-:Y:S01]  /*1430*/  @!P1 IMAD.IADD R25, R25, 0x1, -R22.reuse ;  /* 0x0000000119199824 */ /* 0x100fe200078e0a16 */
[----:B------:R-:W-:Y:S01]  /*1440*/  ISETP.GT.U32.AND P1, PT, R22, R13, PT ;  /* 0x0000000d1600720c */ /* 0x000fe20003f24070 */
[----:B------:R-:W-:Y:S01]  /*1450*/  @!P4 IMAD.IADD R10, R10, 0x1, -R22 ;  /* 0x000000010a0ac824 */ /* 0x000fe200078e0a16 */
[----:B------:R-:W-:Y:S01]  /*1460*/  ISETP.GT.U32.AND P4, PT, R22, R15, PT ;  /* 0x0000000f1600720c */ /* 0x000fe20003f84070 */
[----:B------:R-:W-:Y:S01]  /*1470*/  IMAD.HI.U32 R7, R4, R20, RZ ;  /* 0x0000001404077227 */ /* 0x000fe200078e00ff */
[----:B------:R-:W0:Y:S01]  /*1480*/  I2F.RP R17, R0 ;  /* 0x0000000000117306 */ /* 0x000e220000209400 */
[----:B------:R-:W-:-:S02]  /*1490*/  ISETP.GT.U32.AND P2, PT, R22, R11, PT ;  /* 0x0000000b1600720c */ /* 0x000fc40003f44070 */
[----:B------:R-:W-:-:S04]  /*14a0*/  IMAD.MOV R7, RZ, RZ, -R7 ;  /* 0x000000ffff077224 */ /* 0x000fc800078e0a07 */
[----:B------:R-:W-:Y:S01]  /*14b0*/  IMAD R20, R22, R7, R20 ;  /* 0x0000000716147224 */ /* 0x000fe200078e0214 */
[----:B------:R-:W-:Y:S01]  /*14c0*/  IABS R7, R28 ;  /* 0x0000001c00077213 */ /* 0x000fe20000000000 */
[--C-:B------:R-:W-:Y:S02]  /*14d0*/  @!P1 IMAD.IADD R13, R13, 0x1, -R22.reuse ;  /* 0x000000010d0d9824 */ /* 0x100fe400078e0a16 */
[----:B------:R-:W-:Y:S02]  /*14e0*/  @!P4 IMAD.IADD R15, R15, 0x1, -R22 ;  /* 0x000000010f0fc824 */ /* 0x000fe400078e0a16 */
[----:B------:R-:W-:Y:S01]  /*14f0*/  IMAD.HI.U32 R28, R4, R7, RZ ;  /* 0x00000007041c7227 */ /* 0x000fe200078e00ff */
[----:B------:R-:W-:Y:S01]  /*1500*/  ISETP.GT.U32.AND P4, PT, R22, R13, PT ;  /* 0x0000000d1600720c */ /* 0x000fe20003f84070 */
[----:B0-----:R-:W0:Y:S02]  /*1510*/  MUFU.RCP R17, R17 ;  /* 0x0000001100117308 */ /* 0x001e240000001000 */
[----:B------:R-:W-:-:S02]  /*1520*/  IMAD.MOV R28, RZ, RZ, -R28 ;  /* 0x000000ffff1c7224 */ /* 0x000fc400078e0a1c */
[----:B------:R-:W-:Y:S01]  /*1530*/  @!P2 IMAD.IADD R11, R11, 0x1, -R22 ;  /* 0x000000010b0ba824 */ /* 0x000fe200078e0a16 */
[C---:B------:R-:W-:Y:S01]  /*1540*/  ISETP.GT.U32.AND P2, PT, R22.reuse, R19, PT ;  /* 0x000000131600720c */ /* 0x040fe20003f44070 */
[----:B------:R-:W-:-:S03]  /*1550*/  IMAD R7, R22, R28, R7 ;  /* 0x0000001c16077224 */ /* 0x000fc600078e0207 */
[C---:B------:R-:W-:Y:S02]  /*1560*/  ISETP.GT.U32.AND P1, PT, R22.reuse, R11, PT ;  /* 0x0000000b1600720c */ /* 0x040fe40003f24070 */
[C---:B------:R-:W-:Y:S01]  /*1570*/  ISETP.GT.U32.AND P0, PT, R22.reuse, R20, PT ;  /* 0x000000141600720c */ /* 0x040fe20003f04070 */
[--C-:B------:R-:W-:Y:S01]  /*1580*/  @!P4 IMAD.IADD R13, R13, 0x1, -R22.reuse ;  /* 0x000000010d0dc824 */ /* 0x100fe200078e0a16 */
[C---:B------:R-:W-:Y:S02]  /*1590*/  ISETP.GT.U32.AND P4, PT, R22.reuse, R7, PT ;  /* 0x000000071600720c */ /* 0x040fe40003f84070 */
[C---:B------:R-:W-:Y:S01]  /*15a0*/  ISETP.GT.U32.AND P5, PT, R22.reuse, R12, PT ;  /* 0x0000000c1600720c */ /* 0x040fe20003fa4070 */
[----:B0-----:R-:W-:Y:S02]  /*15b0*/  VIADD R17, R17, 0xffffffe ;  /* 0x0ffffffe11117836 */ /* 0x001fe40000000000 */
[----:B------:R-:W-:Y:S01]  /*15c0*/  @!P2 IMAD.IADD R19, R19, 0x1, -R22 ;  /* 0x000000011313a824 */ /* 0x000fe200078e0a16 */
[----:B------:R-:W-:-:S03]  /*15d0*/  ISETP.GT.U32.AND P2, PT, R22, R15, PT ;  /* 0x0000000f1600720c */ /* 0x000fc60003f44070 */
[--C-:B------:R-:W-:Y:S01]  /*15e0*/  @!P1 IMAD.IADD R11, R11, 0x1, -R22.reuse ;  /* 0x000000010b0b9824 */ /* 0x100fe200078e0a16 */
[----:B------:R-:W-:Y:S01]  /*15f0*/  ISETP.GT.U32.AND P1, PT, R22, R9, PT ;  /* 0x000000091600720c */ /* 0x000fe20003f24070 */
[--C-:B------:R-:W-:Y:S01]  /*1600*/  @!P0 IMAD.IADD R20, R20, 0x1, -R22.reuse ;  /* 0x0000000114148824 */ /* 0x100fe200078e0a16 */
[----:B------:R-:W-:Y:S01]  /*1610*/  ISETP.GT.U32.AND P0, PT, R22, R8, PT ;  /* 0x000000081600720c */ /* 0x000fe20003f04070 */
[--C-:B------:R-:W-:Y:S01]  /*1620*/  @!P4 IMAD.IADD R7, R7, 0x1, -R22.reuse ;  /* 0x000000010707c824 */ /* 0x100fe200078e0a16 */
[----:B------:R-:W0:Y:S01]  /*1630*/  F2I.FTZ.U32.TRUNC.NTZ R17, R17 ;  /* 0x0000001100117305 */ /* 0x000e22000021f000 */
[--C-:B------:R-:W-:Y:S01]  /*1640*/  @!P5 IMAD.IADD R12, R12, 0x1, -R22.reuse ;  /* 0x000000010c0cd824 */ /* 0x100fe200078e0a16 */
[C---:B------:R-:W-:Y:S02]  /*1650*/  ISETP.GT.U32.AND P5, PT, R22.reuse, R10, PT ;  /* 0x0000000a1600720c */ /* 0x040fe40003fa4070 */
[----:B------:R-:W-:Y:S01]  /*1660*/  ISETP.GT.U32.AND P4, PT, R22, R7, PT ;  /* 0x000000071600720c */ /* 0x000fe20003f84070 */
[----:B------:R-:W-:Y:S01]  /*1670*/  @!P2 IMAD.IADD R15, R15, 0x1, -R22 ;  /* 0x000000010f0fa824 */ /* 0x000fe200078e0a16 */
[----:B------:R-:W-:Y:S01]  /*1680*/  ISETP.GE.AND P2, PT, R6, RZ, PT ;  /* 0x000000ff0600720c */ /* 0x000fe20003f46270 */
[----:B------:R-:W-:-:S02]  /*1690*/  IMAD.MOV.U32 R6, RZ, RZ, R27 ;  /* 0x000000ffff067224 */ /* 0x000fc400078e001b */
[--C-:B------:R-:W-:Y:S02]  /*16a0*/  @!P1 IMAD.IADD R9, R9, 0x1, -R22.reuse ;  /* 0x0000000109099824 */ /* 0x100fe400078e0a16 */
[----:B------:R-:W-:Y:S02]  /*16b0*/  @!P0 IMAD.IADD R8, R8, 0x1, -R22 ;  /* 0x0000000108088824 */ /* 0x000fe400078e0a16 */
[----:B------:R-:W-:Y:S01]  /*16c0*/  IMAD.HI.U32 R28, R4, R6, RZ ;  /* 0x00000006041c7227 */ /* 0x000fe200078e00ff */
[----:B------:R-:W-:-:S03]  /*16d0*/  ISETP.GT.U32.AND P0, PT, R22, R9, PT ;  /* 0x000000091600720c */ /* 0x000fc60003f04070 */
[----:B0-----:R-:W-:Y:S02]  /*16e0*/  IMAD.MOV R27, RZ, RZ, -R17 ;  /* 0x000000ffff1b7224 */ /* 0x001fe400078e0a11 */
[--C-:B------:R-:W-:Y:S01]  /*16f0*/  @!P4 IMAD.IADD R7, R7, 0x1, -R22.reuse ;  /* 0x000000010707c824 */ /* 0x100fe200078e0a16 */
[----:B------:R-:W-:Y:S01]  /*1700*/  ISETP.GE.AND P4, PT, R16, RZ, PT ;  /* 0x000000ff1000720c */ /* 0x000fe20003f86270 */
[----:B------:R-:W-:Y:S01]  /*1710*/  @!P5 IMAD.IADD R10, R10, 0x1, -R22 ;  /* 0x000000010a0ad824 */ /* 0x000fe200078e0a16 */
[----:B------:R-:W-:Y:S01]  /*1720*/  ISETP.GT.U32.AND P5, PT, R22, R19, PT ;  /* 0x000000131600720c */ /* 0x000fe20003fa4070 */
[----:B------:R-:W-:Y:S02]  /*1730*/  IMAD.MOV R28, RZ, RZ, -R28 ;  /* 0x000000ffff1c7224 */ /* 0x000fe400078e0a1c */
[----:B------:R-:W-:Y:S02]  /*1740*/  IMAD R27, R27, R0, RZ ;  /* 0x000000001b1b7224 */ /* 0x000fe400078e02ff */
[----:B------:R-:W-:-:S02]  /*1750*/  IMAD.MOV.U32 R16, RZ, RZ, RZ ;  /* 0x000000ffff107224 */ /* 0x000fc400078e00ff */
[----:B------:R-:W-:Y:S02]  /*1760*/  IMAD R6, R22, R28, R6 ;  /* 0x0000001c16067224 */ /* 0x000fe400078e0206 */
[----:B------:R-:W-:-:S04]  /*1770*/  IMAD.HI.U32 R28, R17, R27, R16 ;  /* 0x0000001b111c7227 */ /* 0x000fc800078e0010 */
[--C-:B------:R-:W-:Y:S01]  /*1780*/  @!P0 IMAD.IADD R9, R9, 0x1, -R22.reuse ;  /* 0x0000000109098824 */ /* 0x100fe200078e0a16 */
[----:B------:R-:W-:Y:S01]  /*1790*/  ISETP.GE.AND P0, PT, R23, RZ, PT ;  /* 0x000000ff1700720c */ /* 0x000fe20003f06270 */
[----:B------:R-:W-:-:S05]  /*17a0*/  @!P5 IMAD.IADD R19, R19, 0x1, -R22 ;  /* 0x000000011313d824 */ /* 0x000fca00078e0a16 */
[----:B------:R0:W-:Y:S04]  /*17b0*/  STL [R1+0x1090], R19 ;  /* 0x0010901301007387 */ /* 0x0001e80000100800 */
[----:B0-----:R-:W3:Y:S01]  /*17c0*/  LDL R19, [R1+0x1038] ;  /* 0x0010380001137983 */ /* 0x001ee20000100800 */
[----:B----4-:R-:W-:-:S05]  /*17d0*/  IABS R27, R2 ;  /* 0x00000002001b7213 */ /* 0x010fca0000000000 */
[----:B------:R-:W-:-:S04]  /*17e0*/  IMAD.HI.U32 R23, R28, R27, RZ ;  /* 0x0000001b1c177227 */ /* 0x000fc800078e00ff */
[----:B------:R-:W-:-:S04]  /*17f0*/  IMAD.MOV R23, RZ, RZ, -R23 ;  /* 0x000000ffff177224 */ /* 0x000fc800078e0a17 */
[----:B------:R-:W-:Y:S02]  /*1800*/  IMAD R23, R0, R23, R27 ;  /* 0x0000001700177224 */ /* 0x000fe400078e021b */
[----:B------:R-:W4:Y:S01]  /*1810*/  LDL R27, [R1+0x1040] ;  /* 0x00104000011b7983 */ /* 0x000f220000100800 */
[----:B--2---:R-:W-:-:S03]  /*1820*/  IABS R17, R14 ;  /* 0x0000000e00117213 */ /* 0x004fc60000000000 */
[----:B------:R-:W2:Y:S01]  /*1830*/  LDL R14, [R1+0x1030] ;  /* 0x00103000010e7983 */ /* 0x000ea20000100800 */
[----:B---3--:R-:W-:-:S03]  /*1840*/  IABS R16, R3 ;  /* 0x0000000300107213 */ /* 0x008fc60000000000 */
[----:B------:R-:W3:Y:S01]  /*1850*/  LDL R3, [R1+0x103c] ;  /* 0x00103c0001037983 */ /* 0x000ee20000100800 */
[----:B------:R-:W-:-:S13]  /*1860*/  ISETP.GT.U32.AND P6, PT, R22, R24, PT ;  /* 0x000000181600720c */ /* 0x000fda0003fc4070 */
[----:B------:R-:W-:Y:S01]  /*1870*/  @!P6 IMAD.IADD R24, R24, 0x1, -R22 ;  /* 0x000000011818e824 */ /* 0x000fe200078e0a16 */
[----:B------:R-:W-:-:S13]  /*1880*/  ISETP.GT.U32.AND P6, PT, R22, R25, PT ;  /* 0x000000191600720c */ /* 0x000fda0003fc4070 */
[----:B------:R-:W-:Y:S01]  /*1890*/  @!P6 IMAD.IADD R25, R25, 0x1, -R22 ;  /* 0x000000011919e824 */ /* 0x000fe200078e0a16 */
[C---:B------:R-:W-:Y:S02]  /*18a0*/  ISETP.GT.U32.AND P6, PT, R22.reuse, R12, PT ;  /* 0x0000000c1600720c */ /* 0x040fe40003fc4070 */
[----:B------:R-:W-:-:S11]  /*18b0*/  ISETP.GT.U32.AND P5, PT, R22, R5, PT ;  /* 0x000000051600720c */ /* 0x000fd60003fa4070 */
[--C-:B------:R-:W-:Y:S01]  /*18c0*/  @!P6 IMAD.IADD R12, R12, 0x1, -R22.reuse ;  /* 0x000000010c0ce824 */ /* 0x100fe200078e0a16 */
[----:B------:R-:W-:Y:S01]  /*18d0*/  ISETP.GT.U32.AND P6, PT, R22, R20, PT ;  /* 0x000000141600720c */ /* 0x000fe20003fc4070 */
[----:B------:R-:W-:Y:S01]  /*18e0*/  @!P5 IMAD.IADD R5, R5, 0x1, -R22 ;  /* 0x000000010505d824 */ /* 0x000fe200078e0a16 */
[----:B------:R-:W-:Y:S02]  /*18f0*/  ISETP.GE.AND P1, PT, R26, RZ, PT ;  /* 0x000000ff1a00720c */ /* 0x000fe40003f26270 */
[----:B------:R-:W-:-:S09]  /*1900*/  IABS R26, R18 ;  /* 0x00000012001a7213 */ /* 0x000fd20000000000 */
[----:B------:R-:W-:Y:S01]  /*1910*/  @!P6 IMAD.IADD R20, R20, 0x1, -R22 ;  /* 0x000000011414e824 */ /* 0x000fe200078e0a16 */
[----:B------:R-:W-:Y:S01]  /*1920*/  ISETP.GT.U32.AND P6, PT, R22, R8, PT ;  /* 0x000000081600720c */ /* 0x000fe20003fc4070 */
[----:B------:R-:W-:Y:S01]  /*1930*/  IMAD.HI.U32 R4, R4, R26, RZ ;  /* 0x0000001a04047227 */ /* 0x000fe200078e00ff */
[----:B------:R-:W-:-:S03]  /*1940*/  ISETP.GT.U32.AND P5, PT, R22, R5, PT ;  /* 0x000000051600720c */ /* 0x000fc60003fa4070 */
[----:B------:R-:W-:-:S04]  /*1950*/  IMAD.MOV R4, RZ, RZ, -R4 ;  /* 0x000000ffff047224 */ /* 0x000fc800078e0a04 */
[----:B------:R-:W-:-:S04]  /*1960*/  IMAD R4, R22, R4, R26 ;  /* 0x0000000416047224 */ /* 0x000fc800078e021a */
[--C-:B------:R-:W-:Y:S01]  /*1970*/  @!P6 IMAD.IADD R8, R8, 0x1, -R22.reuse ;  /* 0x000000010808e824 */ /* 0x100fe200078e0a16 */
[C---:B------:R-:W-:Y:S01]  /*1980*/  ISETP.GT.U32.AND P6, PT, R22.reuse, R6, PT ;  /* 0x000000061600720c */ /* 0x040fe20003fc4070 */
[----:B------:R-:W-:Y:S01]  /*1990*/  @!P5 IMAD.IADD R5, R5, 0x1, -R22 ;  /* 0x000000010505d824 */ /* 0x000fe200078e0a16 */
[----:B------:R-:W-:Y:S01]  /*19a0*/  ISETP.GT.U32.AND P5, PT, R22, R4, PT ;  /* 0x000000041600720c */ /* 0x000fe20003fa4070 */
[----:B------:R-:W-:-:S10]  /*19b0*/  @!P3 IMAD.MOV R24, RZ, RZ, -R24 ;  /* 0x000000ffff18b224 */ /* 0x000fd400078e0a18 */
[----:B------:R-:W-:Y:S01]  /*19c0*/  @!P6 IMAD.IADD R6, R6, 0x1, -R22 ;  /* 0x000000010606e824 */ /* 0x000fe200078e0a16 */
[----:B------:R-:W-:Y:S01]  /*19d0*/  ISETP.GE.AND P6, PT, R21, RZ, PT ;  /* 0x000000ff1500720c */ /* 0x000fe20003fc6270 */
[----:B------:R-:W-:-:S03]  /*19e0*/  IMAD.MOV.U32 R21, RZ, RZ, R16 ;  /* 0x000000ffff157224 */ /* 0x000fc600078e0010 */
[----:B------:R-:W-:Y:S01]  /*19f0*/  ISETP.GT.U32.AND P3, PT, R22, R6, PT ;  /* 0x000000061600720c */ /* 0x000fe20003f64070 */
[----:B------:R-:W-:Y:S01]  /*1a00*/  @!P5 IMAD.IADD R4, R4, 0x1, -R22 ;  /* 0x000000010404d824 */ /* 0x000fe200078e0a16 */
[----:B------:R-:W-:Y:S01]  /*1a10*/  IABS R16, R29 ;  /* 0x0000001d00107213 */ /* 0x000fe20000000000 */
[----:B------:R-:W-:-:S03]  /*1a20*/  IMAD.HI.U32 R29, R28, R21, RZ ;  /* 0x000000151c1d7227 */ /* 0x000fc600078e00ff */
[----:B------:R-:W-:Y:S01]  /*1a30*/  ISETP.GT.U32.AND P5, PT, R22, R4, PT ;  /* 0x000000041600720c */ /* 0x000fe20003fa4070 */
[----:B------:R-:W-:-:S04]  /*1a40*/  IMAD.HI.U32 R26, R28, R17, RZ ;  /* 0x000000111c1a7227 */ /* 0x000fc800078e00ff */
[----:B------:R-:W-:Y:S02]  /*1a50*/  IMAD.MOV R29, RZ, RZ, -R29 ;  /* 0x000000ffff1d7224 */ /* 0x000fe400078e0a1d */
[----:B------:R-:W-:Y:S02]  /*1a60*/  IMAD.MOV R26, RZ, RZ, -R26 ;  /* 0x000000ffff1a7224 */ /* 0x000fe400078e0a1a */
[----:B------:R-:W-:Y:S01]  /*1a70*/  @!P3 IMAD.IADD R6, R6, 0x1, -R22 ;  /* 0x000000010606b824 */ /* 0x000fe200078e0a16 */
[C---:B------:R-:W-:Y:S01]  /*1a80*/  ISETP.GT.U32.AND P3, PT, R0.reuse, R23, PT ;  /* 0x000000170000720c */ /* 0x040fe20003f64070 */
[----:B------:R-:W-:Y:S02]  /*1a90*/  IMAD R21, R0, R29, R21 ;  /* 0x0000001d00157224 */ /* 0x000fe400078e0215 */
[----:B------:R-:W-:-:S04]  /*1aa0*/  IMAD.HI.U32 R29, R28, R16, RZ ;  /* 0x000000101c1d7227 */ /* 0x000fc800078e00ff */
[C---:B------:R-:W-:Y:S02]  /*1ab0*/  IMAD R17, R0.reuse, R26, R17 ;  /* 0x0000001a00117224 */ /* 0x040fe400078e0211 */
[----:B------:R-:W-:Y:S02]  /*1ac0*/  IMAD.MOV R26, RZ, RZ, -R29 ;  /* 0x000000ffff1a7224 */ /* 0x000fe400078e0a1d */
[----:B------:R-:W-:Y:S01]  /*1ad0*/  @!P2 IMAD.MOV R25, RZ, RZ, -R25 ;  /* 0x000000ffff19a224 */ /* 0x000fe200078e0a19 */
[----:B------:R-:W-:Y:S01]  /*1ae0*/  ISETP.GT.U32.AND P2, PT, R0, R17, PT ;  /* 0x000000110000720c */ /* 0x000fe20003f44070 */
[----:B------:R-:W-:Y:S02]  /*1af0*/  @!P5 IMAD.IADD R4, R4, 0x1, -R22 ;  /* 0x000000010404d824 */ /* 0x000fe400078e0a16 */
[----:B------:R-:W-:Y:S01]  /*1b00*/  IMAD R16, R0, R26, R16 ;  /* 0x0000001a00107224 */ /* 0x000fe200078e0210 */
[----:B------:R-:W-:Y:S01]  /*1b10*/  IABS R29, R19 ;  /* 0x00000013001d7213 */ /* 0x000fe20000000000 */
[----:B------:R-:W-:-:S03]  /*1b20*/  @!P3 IMAD.IADD R23, R23, 0x1, -R0 ;  /* 0x000000011717b824 */ /* 0x000fc600078e0a00 */
[----:B------:R-:W-:Y:S01]  /*1b30*/  ISETP.GT.U32.AND P3, PT, R0, R16, PT ;  /* 0x000000100000720c */ /* 0x000fe20003f64070 */
[----:B------:R-:W-:-:S04]  /*1b40*/  VIADD R19, R18, 0x12 ;  /* 0x0000001212137836 */ /* 0x000fc80000000000 */
[----:B------:R-:W-:Y:S01]  /*1b50*/  @!P2 IMAD.IADD R17, R17, 0x1, -R0 ;  /* 0x000000011111a824 */ /* 0x000fe200078e0a00 */
[----:B------:R-:W-:-:S07]  /*1b60*/  ISETP.GE.AND P2, PT, R19, RZ, PT ;  /* 0x000000ff1300720c */ /* 0x000fce0003f46270 */
[----:B------:R-:W-:Y:S01]  /*1b70*/  @!P3 IMAD.IADD R16, R16, 0x1, -R0 ;  /* 0x000000011010b824 */ /* 0x000fe200078e0a00 */
[----:B----4-:R-:W-:-:S05]  /*1b80*/  IABS R27, R27 ;  /* 0x0000001b001b7213 */ /* 0x010fca0000000000 */
[----:B------:R-:W-:-:S04]  /*1b90*/  IMAD.HI.U32 R22, R28, R27, RZ ;  /* 0x0000001b1c167227 */ /* 0x000fc800078e00ff */
[----:B------:R-:W-:-:S04]  /*1ba0*/  IMAD.MOV R22, RZ, RZ, -R22 ;  /* 0x000000ffff167224 */ /* 0x000fc800078e0a16 */
[----:B------:R-:W-:Y:S01]  /*1bb0*/  IMAD R22, R0, R22, R27 ;  /* 0x0000001600167224 */ /* 0x000fe200078e021b */
[----:B--2---:R-:W-:Y:S01]  /*1bc0*/  IABS R27, R14 ;  /* 0x0000000e001b7213 */ /* 0x004fe20000000000 */
[----:B------:R-:W-:-:S04]  /*1bd0*/  IMAD.HI.U32 R14, R28, R29, RZ ;  /* 0x0000001d1c0e7227 */ /* 0x000fc800078e00ff */
[----:B------:R-:W-:Y:S02]  /*1be0*/  IMAD.MOV R19, RZ, RZ, -R14 ;  /* 0x000000ffff137224 */ /* 0x000fe400078e0a0e */
[----:B------:R-:W-:-:S05]  /*1bf0*/  VIADD R14, R18, 0x10 ;  /* 0x00000010120e7836 */ /* 0x000fca0000000000 */
[----:B------:R-:W-:Y:S02]  /*1c00*/  ISETP.GE.AND P3, PT, R14, RZ, PT ;  /* 0x000000ff0e00720c */ /* 0x000fe40003f66270 */
[----:B------:R-:W2:Y:S01]  /*1c10*/  LDL.LU R14, [R1+0x1094] ;  /* 0x00109400010e7983 */ /* 0x000ea20000300800 */
[----:B------:R-:W-:-:S03]  /*1c20*/  IMAD R29, R0, R19, R29 ;  /* 0x00000013001d7224 */ /* 0x000fc600078e021d */
[----:B------:R-:W4:Y:S01]  /*1c30*/  LDL.LU R19, [R1+0x28] ;  /* 0x0000280001137983 */ /* 0x000f220000300800 */
[----:B---3--:R-:W-:-:S05]  /*1c40*/  IABS R26, R3 ;  /* 0x00000003001a7213 */ /* 0x008fca0000000000 */
[----:B------:R-:W-:-:S04]  /*1c50*/  IMAD.HI.U32 R3, R28, R26, RZ ;  /* 0x0000001a1c037227 */ /* 0x000fc800078e00ff */
[----:B------:R-:W-:-:S04]  /*1c60*/  IMAD.MOV R3, RZ, RZ, -R3 ;  /* 0x000000ffff037224 */ /* 0x000fc800078e0a03 */
[----:B------:R-:W-:Y:S02]  /*1c70*/  IMAD R26, R0, R3, R26 ;  /* 0x00000003001a7224 */ /* 0x000fe400078e021a */
[----:B------:R-:W3:Y:S01]  /*1c80*/  LDL.LU R3, [R1+0x14] ;  /* 0x0000140001037983 */ /* 0x000ee20000300800 */
[----:B------:R-:W-:Y:S01]  /*1c90*/  IMAD.HI.U32 R28, R28, R27, RZ ;  /* 0x0000001b1c1c7227 */ /* 0x000fe200078e00ff */
[----:B------:R-:W-:-:S03]  /*1ca0*/  ISETP.GT.U32.AND P5, PT, R0, R21, PT ;  /* 0x000000150000720c */ /* 0x000fc60003fa4070 */
[----:B------:R-:W-:Y:S02]  /*1cb0*/  IMAD.MOV R28, RZ, RZ, -R28 ;  /* 0x000000ffff1c7224 */ /* 0x000fe400078e0a1c */
[----:B------:R-:W-:Y:S01]  /*1cc0*/  @!P3 IMAD.MOV R15, RZ, RZ, -R15 ;  /* 0x000000ffff0fb224 */ /* 0x000fe200078e0a0f */
[----:B------:R-:W-:Y:S01]  /*1cd0*/  ISETP.GE.AND P3, PT, R18, RZ, PT ;  /* 0x000000ff1200720c */ /* 0x000fe20003f66270 */
[----:B------:R-:W-:Y:S01]  /*1ce0*/  IMAD R27, R0, R28, R27 ;  /* 0x0000001c001b7224 */ /* 0x000fe200078e021b */
[----:B------:R-:W3:Y:S04]  /*1cf0*/  LDL.LU R18, [R1+0x18] ;  /* 0x0000180001127983 */ /* 0x000ee80000300800 */
[----:B------:R-:W3:Y:S01]  /*1d00*/  LDL.LU R28, [R1+0x20] ;  /* 0x00002000011c7983 */ /* 0x000ee20000300800 */
[----:B------:R-:W-:-:S02]  /*1d10*/  @!P5 IMAD.IADD R21, R21, 0x1, -R0 ;  /* 0x000000011515d824 */ /* 0x000fc400078e0a00 */
[----:B------:R-:W-:Y:S01]  /*1d20*/  @!P0 IMAD.MOV R10, RZ, RZ, -R10 ;  /* 0x000000ffff0a8224 */ /* 0x000fe200078e0a0a */
[C---:B------:R-:W-:Y:S01]  /*1d30*/  ISETP.GT.U32.AND P5, PT, R0.reuse, R22, PT ;  /* 0x000000160000720c */ /* 0x040fe20003fa4070 */
[----:B------:R-:W-:Y:S01]  /*1d40*/  @!P6 IMAD.MOV R12, RZ, RZ, -R12 ;  /* 0x000000ffff0ce224 */ /* 0x000fe200078e0a0c */
[C---:B------:R-:W-:Y:S02]  /*1d50*/  ISETP.GT.U32.AND P0, PT, R0.reuse, R21, PT ;  /* 0x000000150000720c */ /* 0x040fe40003f04070 */
[C---:B------:R-:W-:Y:S01]  /*1d60*/  ISETP.GT.U32.AND P6, PT, R0.reuse, R29, PT ;  /* 0x0000001d0000720c */ /* 0x040fe20003fc4070 */
[----:B------:R-:W-:Y:S01]  /*1d70*/  @!P4 IMAD.MOV R11, RZ, RZ, -R11 ;  /* 0x000000ffff0bc224 */ /* 0x000fe200078e0a0b */
[----:B------:R-:W-:-:S07]  /*1d80*/  ISETP.GT.U32.AND P4, PT, R0, R17, PT ;  /* 0x000000110000720c */ /* 0x000fce0003f84070 */
[--C-:B------:R-:W-:Y:S02]  /*1d90*/  @!P5 IMAD.IADD R22, R22, 0x1, -R0.reuse ;  /* 0x000000011616d824 */ /* 0x100fe400078e0a00 */
[--C-:B------:R-:W-:Y:S01]  /*1da0*/  @!P0 IMAD.IADD R21, R21, 0x1, -R0.reuse ;  /* 0x0000000115158824 */ /* 0x100fe200078e0a00 */
[----:B------:R-:W-:Y:S01]  /*1db0*/  ISETP.GT.U32.AND P5, PT, R0, R16, PT ;  /* 0x000000100000720c */ /* 0x000fe20003fa4070 */
[--C-:B------:R-:W-:Y:S02]  /*1dc0*/  @!P6 IMAD.IADD R29, R29, 0x1, -R0.reuse ;  /* 0x000000011d1de824 */ /* 0x100fe400078e0a00 */
[----:B------:R-:W-:-:S10]  /*1dd0*/  @!P4 IMAD.IADD R17, R17, 0x1, -R0 ;  /* 0x000000011111c824 */ /* 0x000fd400078e0a00 */
[----:B------:R-:W-:Y:S02]  /*1de0*/  @!P5 IMAD.IADD R16, R16, 0x1, -R0 ;  /* 0x000000011010d824 */ /* 0x000fe400078e0a00 */
[----:B--2---:R-:W-:Y:S01]  /*1df0*/  @!P1 IMAD.MOV R14, RZ, RZ, -R14 ;  /* 0x000000ffff0e9224 */ /* 0x004fe200078e0a0e */
[----:B------:R-:W-:-:S13]  /*1e00*/  ISETP.GT.U32.AND P1, PT, R0, R23, PT ;  /* 0x000000170000720c */ /* 0x000fda0003f24070 */
[----:B------:R-:W-:-:S05]  /*1e10*/  @!P1 IMAD.IADD R23, R23, 0x1, -R0 ;  /* 0x0000000117179824 */ /* 0x000fca00078e0a00 */
[----:B------:R0:W-:Y:S04]  /*1e20*/  STL [R1+0x1078], R23 ;  /* 0x0010781701007387 */ /* 0x0001e80000100800 */
[----:B0-----:R-:W2:Y:S01]  /*1e30*/  LDL.LU R23, [R1+0x24] ;  /* 0x0000240001177983 */ /* 0x001ea20000300800 */
[----:B------:R-:W-:Y:S02]  /*1e40*/  ISETP.GT.U32.AND P1, PT, R0, R26, PT ;  /* 0x0000001a0000720c */ /* 0x000fe40003f24070 */
[----:B----4-:R-:W-:Y:S01]  /*1e50*/  ISETP.GE.AND P0, PT, R19, RZ, PT ;  /* 0x000000ff1300720c */ /* 0x010fe20003f06270 */
[----:B------:R0:W-:Y:S04]  /*1e60*/  STL [R1+0x1074], R21 ;  /* 0x0010741501007387 */ /* 0x0001e80000100800 */
[----:B0-----:R-:W4:Y:S06]  /*1e70*/  LDL.LU R21, [R1+0x1c] ;  /* 0x00001c0001157983 */ /* 0x001f2c0000300800 */
[--C-:B------:R-:W-:Y:S01]  /*1e80*/  @!P1 IMAD.IADD R26, R26, 0x1, -R0.reuse ;  /* 0x000000011a1a9824 */ /* 0x100fe200078e0a00 */
[----:B------:R-:W-:Y:S01]  /*1e90*/  ISETP.GT.U32.AND P1, PT, R0, R29, PT ;  /* 0x0000001d0000720c */ /* 0x000fe20003f24070 */
[----:B------:R-:W4:Y:S04]  /*1ea0*/  LDL.LU R19, [R1+0x1090] ;  /* 0x0010900001137983 */ /* 0x000f280000300800 */
[----:B------:R0:W-:Y:S04]  /*1eb0*/  STL [R1+0x107c], R17 ;  /* 0x00107c1101007387 */ /* 0x0001e80000100800 */
[----:B------:R0:W-:Y:S04]  /*1ec0*/  STL [R1+0x1080], R16 ;  /* 0x0010801001007387 */ /* 0x0001e80000100800 */
[----:B------:R-:W-:Y:S01]  /*1ed0*/  @!P1 IMAD.IADD R29, R29, 0x1, -R0 ;  /* 0x000000011d1d9824 */ /* 0x000fe200078e0a00 */
[----:B---3--:R-:W-:-:S02]  /*1ee0*/  ISETP.GE.AND P1, PT, R3, RZ, PT ;  /* 0x000000ff0300720c */ /* 0x008fc40003f26270 */
[----:B------:R-:W3:Y:S01]  /*1ef0*/  LDL.LU R3, [R1+0x108c] ;  /* 0x00108c0001037983 */ /* 0x000ee20000300800 */
[----:B------:R-:W-:Y:S01]  /*1f00*/  @!P2 IMAD.MOV R13, RZ, RZ, -R13 ;  /* 0x000000ffff0da224 */ /* 0x000fe200078e0a0d */
[----:B------:R-:W-:Y:S02]  /*1f10*/  ISETP.GT.U32.AND P2, PT, R0, R22, PT ;  /* 0x000000160000720c */ /* 0x000fe40003f44070 */
[----:B------:R-:W-:-:S11]  /*1f20*/  ISETP.GE.AND P6, PT, R18, RZ, PT ;  /* 0x000000ff1200720c */ /* 0x000fd60003fc6270 */
[----:B------:R-:W-:Y:S01]  /*1f30*/  @!P2 IMAD.IADD R22, R22, 0x1, -R0 ;  /* 0x000000011616a824 */ /* 0x000fe200078e0a00 */
[----:B--2---:R-:W-:Y:S02]  /*1f40*/  ISETP.GE.AND P5, PT, R23, RZ, PT ;  /* 0x000000ff1700720c */ /* 0x004fe40003fa6270 */
[----:B------:R-:W0:Y:S01]  /*1f50*/  S2R R23, SR_TID.X ;  /* 0x0000000000177919 */ /* 0x000e220000002100 */
[----:B----4-:R-:W-:Y:S01]  /*1f60*/  @!P0 IMAD.MOV R19, RZ, RZ, -R19 ;  /* 0x000000ffff138224 */ /* 0x010fe200078e0a13 */
[----:B------:R-:W-:-:S09]  /*1f70*/  ISETP.GT.U32.AND P0, PT, R0, R26, PT ;  /* 0x0000001a0000720c */ /* 0x000fd20003f04070 */
[----:B------:R-:W-:Y:S01]  /*1f80*/  @!P5 IMAD.MOV R20, RZ, RZ, -R20 ;  /* 0x000000ffff14d224 */ /* 0x000fe200078e0a14 */
[----:B------:R-:W-:Y:S02]  /*1f90*/  ISETP.GE.AND P2, PT, R21, RZ, PT ;  /* 0x000000ff1500720c */ /* 0x000fe40003f46270 */
[----:B------:R-:W-:Y:S01]  /*1fa0*/  ISETP.GE.AND P5, PT, R28, RZ, PT ;  /* 0x000000ff1c00720c */ /* 0x000fe20003fa6270 */
[C---:B0-----:R-:W-:Y:S02]  /*1fb0*/  IMAD.SHL.U32 R17, R23.reuse, 0x2, RZ ;  /* 0x0000000217117824 */ /* 0x041fe400078e00ff */
[C---:B------:R-:W-:Y:S01]  /*1fc0*/  IMAD.SHL.U32 R16, R23.reuse, 0x8, RZ ;  /* 0x0000000817107824 */ /* 0x040fe200078e00ff */
[----:B------:R-:W-:Y:S02]  /*1fd0*/  LOP3.LUT R18, R23, 0x7, RZ, 0xc0, !PT ;  /* 0x0000000717127812 */ /* 0x000fe400078ec0ff */
[----:B------:R-:W-:Y:S02]  /*1fe0*/  LOP3.LUT R28, R17, 0x10, RZ, 0xc0, !PT ;  /* 0x00000010111c7812 */ /* 0x000fe400078ec0ff */
[----:B------:R-:W-:Y:S01]  /*1ff0*/  LOP3.LUT R21, R16, 0x30, RZ, 0xc0, !PT ;  /* 0x0000003010157812 */ /* 0x000fe200078ec0ff */
[----:B------:R-:W-:Y:S01]  /*2000*/  IMAD R16, R18, 0x410, RZ ;  /* 0x0000041012107824 */ /* 0x000fe200078e02ff */
[----:B------:R-:W-:Y:S01]  /*2010*/  LOP3.LUT R28, R28, 0x20, R23, 0xf8, !PT ;  /* 0x000000201c1c7812 */ /* 0x000fe200078ef817 */
[----:B------:R-:W-:Y:S01]  /*2020*/  @!P0 IMAD.IADD R26, R26, 0x1, -R0 ;  /* 0x000000011a1a8824 */ /* 0x000fe200078e0a00 */
[----:B---3--:R-:W-:Y:S01]  /*2030*/  ISETP.GE.AND P0, PT, R3, RZ, PT ;  /* 0x000000ff0300720c */ /* 0x008fe20003f06270 */
[----:B------:R-:W-:Y:S01]  /*2040*/  IMAD R18, R18, 0x40, R21 ;  /* 0x0000004012127824 */ /* 0x000fe200078e0215 */
[----:B------:R-:W2:Y:S01]  /*2050*/  LDL.LU R3, [R1+0x1088] ;  /* 0x0010880001037983 */ /* 0x000ea20000300800 */
[----:B------:R-:W-:Y:S01]  /*2060*/  LOP3.LUT R28, R16, R28, RZ, 0x3c, !PT ;  /* 0x0000001c101c7212 */ /* 0x000fe200078e3cff */
[----:B------:R-:W-:-:S02]  /*2070*/  IMAD.SHL.U32 R16, R23, 0x200, RZ ;  /* 0x0000020017107824 */ /* 0x000fc400078e00ff */
[----:B------:R-:W-:Y:S01]  /*2080*/  LOP3.LUT R17, R18, 0x30, R17, 0x78, !PT ;  /* 0x0000003012117812 */ /* 0x000fe200078e7811 */
[----:B------:R-:W3:Y:S02]  /*2090*/  LDL R23, [R1+0x1040] ;  /* 0x0010400001177983 */ /* 0x000ee40000100800 */
[----:B------:R-:W-:Y:S02]  /*20a0*/  LOP3.LUT R28, R28, 0x2000, R16, 0xf8, !PT ;  /* 0x000020001c1c7812 */ /* 0x000fe400078ef810 */
[----:B------:R-:W4:Y:S04]  /*20b0*/  LDL R16, [R1+0x1048] ;  /* 0x0010480001107983 */ /* 0x000f280000100800 */
[----:B------:R-:W3:Y:S04]  /*20c0*/  LDL R17, [R1+0x1050] ;  /* 0x0010500001117983 */ /* 0x000ee80000100800 */
[----:B------:R-:W3:Y:S01]  /*20d0*/  LDL R21, [R1+0x1038] ;  /* 0x0010380001157983 */ /* 0x000ee20000100800 */
[----:B------:R-:W-:Y:S01]  /*20e0*/  ISETP.GT.U32.AND P4, PT, R0, R27, PT ;  /* 0x0000001b0000720c */ /* 0x000fe20003f84070 */
[----:B------:R-:W-:-:S02]  /*20f0*/  @!P2 IMAD.MOV R9, RZ, RZ, -R9 ;  /* 0x000000ffff09a224 */ /* 0x000fc400078e0a09 */
[----:B------:R-:W-:Y:S01]  /*2100*/  @!P6 IMAD.MOV R8, RZ, RZ, -R8 ;  /* 0x000000ffff08e224 */ /* 0x000fe200078e0a08 */
[----:B------:R-:W3:Y:S09]  /*2110*/  LDL R18, [R1+0x1030] ;  /* 0x0010300001127983 */ /* 0x000ef20000100800 */
[----:B------:R-:W-:-:S05]  /*2120*/  @!P4 IMAD.IADD R27, R27, 0x1, -R0 ;  /* 0x000000011b1bc824 */ /* 0x000fca00078e0a00 */
[----:B------:R-:W-:-:S13]  /*2130*/  ISETP.GT.U32.AND P4, PT, R0, R27, PT ;  /* 0x0000001b0000720c */ /* 0x000fda0003f84070 */
[----:B------:R-:W-:Y:S02]  /*2140*/  @!P4 IMAD.IADD R27, R27, 0x1, -R0 ;  /* 0x000000011b1bc824 */ /* 0x000fe400078e0a00 */
[----:B------:R-:W3:Y:S01]  /*2150*/  LDL R0, [R1+0x104c] ;  /* 0x00104c0001007983 */ /* 0x000ee20000100800 */
[----:B------:R-:W-:Y:S02]  /*2160*/  @!P5 IMAD.MOV R7, RZ, RZ, -R7 ;  /* 0x000000ffff07d224 */ /* 0x000fe400078e0a07 */
[----:B------:R-:W-:Y:S02]  /*2170*/  @!P1 IMAD.MOV R5, RZ, RZ, -R5 ;  /* 0x000000ffff059224 */ /* 0x000fe400078e0a05 */
[----:B------:R-:W-:Y:S02]  /*2180*/  @!P0 IMAD.MOV R6, RZ, RZ, -R6 ;  /* 0x000000ffff068224 */ /* 0x000fe400078e0a06 */
[----:B------:R-:W-:Y:S01]  /*2190*/  @!P3 IMAD.MOV R4, RZ, RZ, -R4 ;  /* 0x000000ffff04b224 */ /* 0x000fe200078e0a04 */
[----:B--2---:R-:W-:-:S02]  /*21a0*/  ISETP.NE.AND P2, PT, R3, RZ, PT ;  /* 0x000000ff0300720c */ /* 0x004fc40003f45270 */
[----:B------:R-:W-:-:S04]  /*21b0*/  LOP3.LUT R3, RZ, R3, RZ, 0x33, !PT ;  /* 0x00000003ff037212 */ /* 0x000fc800078e33ff */
[C---:B------:R-:W-:Y:S02]  /*21c0*/  SEL R24, R3.reuse, R24, !P2 ;  /* 0x0000001803187207 */ /* 0x040fe40005000000 */
[C---:B------:R-:W-:Y:S02]  /*21d0*/  SEL R25, R3.reuse, R25, !P2 ;  /* 0x0000001903197207 */ /* 0x040fe40005000000 */
[C---:B------:R-:W-:Y:S02]  /*21e0*/  SEL R14, R3.reuse, R14, !P2 ;  /* 0x0000000e030e7207 */ /* 0x040fe40005000000 */
[C---:B------:R-:W-:Y:S02]  /*21f0*/  SEL R10, R3.reuse, R10, !P2 ;  /* 0x0000000a030a7207 */ /* 0x040fe40005000000 */
[C---:B------:R-:W-:Y:S02]  /*2200*/  SEL R11, R3.reuse, R11, !P2 ;  /* 0x0000000b030b7207 */ /* 0x040fe40005000000 */
[----:B------:R-:W-:-:S02]  /*2210*/  SEL R12, R3, R12, !P2 ;  /* 0x0000000c030c7207 */ /* 0x000fc40005000000 */
        /* <DEDUP_REMOVED lines=9> */
[----:B------:R-:W-:Y:S02]  /*22b0*/  SEL R3, R3, R4, !P2 ;  /* 0x0000000403037207 */ /* 0x000fe40005000000 */
[----:B------:R-:W2:Y:S01]  /*22c0*/  LDL R4, [R1+0x103c] ;  /* 0x00103c0001047983 */ /* 0x000ea20000100800 */
[----:B------:R-:W-:Y:S02]  /*22d0*/  ISETP.GE.AND P2, PT, R2, RZ, PT ;  /* 0x000000ff0200720c */ /* 0x000fe40003f46270 */
[----:B----4-:R-:W-:Y:S01]  /*22e0*/  ISETP.GE.AND P6, PT, R16, RZ, PT ;  /* 0x000000ff1000720c */ /* 0x010fe20003fc6270 */
[----:B------:R-:W4:Y:S01]  /*22f0*/  LDL.LU R2, [R1+0x1084] ;  /* 0x0010840001027983 */ /* 0x000f220000300800 */
[----:B---3--:R-:W-:-:S02]  /*2300*/  ISETP.GE.AND P0, PT, R17, RZ, PT ;  /* 0x000000ff1100720c */ /* 0x008fc40003f06270 */
[----:B------:R-:W-:Y:S01]  /*2310*/  ISETP.GE.AND P4, PT, R23, RZ, PT ;  /* 0x000000ff1700720c */ /* 0x000fe20003f86270 */
[----:B------:R-:W3:Y:S01]  /*2320*/  LDL.LU R16, [R1+0x1080] ;  /* 0x0010800001107983 */ /* 0x000ee20000300800 */
[----:B------:R-:W-:-:S03]  /*2330*/  ISETP.GE.AND P3, PT, R21, RZ, PT ;  /* 0x000000ff1500720c */ /* 0x000fc60003f66270 */
[----:B------:R-:W2:Y:S04]  /*2340*/  LDL.LU R17, [R1+0x107c] ;  /* 0x00107c0001117983 */ /* 0x000ea80000300800 */
[----:B------:R-:W2:Y:S04]  /*2350*/  LDL.LU R23, [R1+0x1078] ;  /* 0x0010780001177983 */ /* 0x000ea80000300800 */
[----:B------:R-:W3:Y:S01]  /*2360*/  LDL.LU R21, [R1+0x1074] ;  /* 0x0010740001157983 */ /* 0x000ee20000300800 */
[----:B------:R-:W-:Y:S02]  /*2370*/  ISETP.GE.AND P5, PT, R0, RZ, PT ;  /* 0x000000ff0000720c */ /* 0x000fe40003fa6270 */
[----:B------:R-:W0:Y:S01]  /*2380*/  S2R R0, SR_TID.X ;  /* 0x0000000000007919 */ /* 0x000e220000002100 */
[----:B------:R-:W-:-:S02]  /*2390*/  @!P4 IMAD.MOV R22, RZ, RZ, -R22 ;  /* 0x000000ffff16c224 */ /* 0x000fc400078e0a16 */
[----:B------:R-:W-:Y:S02]  /*23a0*/  @!P3 IMAD.MOV R29, RZ, RZ, -R29 ;  /* 0x000000ffff1db224 */ /* 0x000fe400078e0a1d */
[----:B------:R-:W-:Y:S02]  /*23b0*/  IMAD R24, R24, UR7, RZ ;  /* 0x0000000718187c24 */ /* 0x000fe4000f8e02ff */
[----:B------:R-:W-:Y:S02]  /*23c0*/  IMAD R25, R25, UR7, RZ ;  /* 0x0000000719197c24 */ /* 0x000fe4000f8e02ff */
[----:B------:R-:W-:Y:S01]  /*23d0*/  IMAD R14, R14, UR7, RZ ;  /* 0x000000070e0e7c24 */ /* 0x000fe2000f8e02ff */
[----:B0-----:R-:W-:Y:S01]  /*23e0*/  LOP3.LUT R0, R0, 0x1f, RZ, 0xc0, !PT ;  /* 0x0000001f00007812 */ /* 0x001fe200078ec0ff */
[----:B------:R-:W-:Y:S02]  /*23f0*/  IMAD R10, R10, UR7, RZ ;  /* 0x000000070a0a7c24 */ /* 0x000fe4000f8e02ff */
[----:B------:R-:W-:-:S02]  /*2400*/  IMAD R11, R11, UR7, RZ ;  /* 0x000000070b0b7c24 */ /* 0x000fc4000f8e02ff */
[----:B------:R-:W-:Y:S02]  /*2410*/  IMAD R12, R12, UR7, RZ ;  /* 0x000000070c0c7c24 */ /* 0x000fe4000f8e02ff */
[----:B------:R-:W-:Y:S02]  /*2420*/  IMAD R13, R13, UR7, RZ ;  /* 0x000000070d0d7c24 */ /* 0x000fe4000f8e02ff */
[----:B------:R-:W-:Y:S02]  /*2430*/  IMAD R15, R15, UR7, RZ ;  /* 0x000000070f0f7c24 */ /* 0x000fe4000f8e02ff */
[----:B------:R-:W-:Y:S02]  /*2440*/  IMAD R19, R19, UR7, RZ ;  /* 0x0000000713137c24 */ /* 0x000fe4000f8e02ff */
[----:B------:R-:W-:Y:S02]  /*2450*/  IMAD R20, R20, UR7, RZ ;  /* 0x0000000714147c24 */ /* 0x000fe4000f8e02ff */
[----:B------:R-:W-:-:S02]  /*2460*/  IMAD R9, R9, UR7, RZ ;  /* 0x0000000709097c24 */ /* 0x000fc4000f8e02ff */
[----:B------:R-:W-:Y:S02]  /*2470*/  IMAD R8, R8, UR7, RZ ;  /* 0x0000000708087c24 */ /* 0x000fe4000f8e02ff */
[----:B------:R-:W-:Y:S02]  /*2480*/  IMAD R7, R7, UR7, RZ ;  /* 0x0000000707077c24 */ /* 0x000fe4000f8e02ff */
[----:B------:R-:W-:Y:S02]  /*2490*/  IMAD R5, R5, UR7, RZ ;  /* 0x0000000705057c24 */ /* 0x000fe4000f8e02ff */
[----:B------:R-:W-:Y:S02]  /*24a0*/  IMAD R6, R6, UR7, RZ ;  /* 0x0000000706067c24 */ /* 0x000fe4000f8e02ff */
[----:B------:R-:W-:Y:S02]  /*24b0*/  IMAD R3, R3, UR7, RZ ;  /* 0x0000000703037c24 */ /* 0x000fe4000f8e02ff */
[----:B--2---:R-:W-:Y:S01]  /*24c0*/  @!P2 IMAD.MOV R23, RZ, RZ, -R23 ;  /* 0x000000ffff17a224 */ /* 0x004fe200078e0a17 */
[----:B------:R-:W-:Y:S01]  /*24d0*/  ISETP.GE.AND P2, PT, R4, RZ, PT ;  /* 0x000000ff0400720c */ /* 0x000fe20003f46270 */
[----:B---3--:R-:W-:Y:S01]  /*24e0*/  @!P6 IMAD.MOV R21, RZ, RZ, -R21 ;  /* 0x000000ffff15e224 */ /* 0x008fe200078e0a15 */
[----:B------:R-:W-:Y:S01]  /*24f0*/  ISETP.GE.AND P6, PT, R18, RZ, PT ;  /* 0x000000ff1200720c */ /* 0x000fe20003fc6270 */
[----:B------:R-:W-:Y:S01]  /*2500*/  IMAD R4, R0, UR6, RZ ;  /* 0x0000000600047c24 */ /* 0x000fe2000f8e02ff */
[----:B----4-:R-:W-:Y:S01]  /*2510*/  ISETP.NE.AND P1, PT, R2, RZ, PT ;  /* 0x000000ff0200720c */ /* 0x010fe20003f25270 */
[----:B------:R-:W-:Y:S01]  /*2520*/  @!P5 IMAD.MOV R17, RZ, RZ, -R17 ;  /* 0x000000ffff11d224 */ /* 0x000fe200078e0a11 */
[----:B------:R-:W-:Y:S01]  /*2530*/  LOP3.LUT R2, RZ, R2, RZ, 0x33, !PT ;  /* 0x00000002ff027212 */ /* 0x000fe200078e33ff */
[----:B------:R-:W-:Y:S01]  /*2540*/  @!P0 IMAD.MOV R16, RZ, RZ, -R16 ;  /* 0x000000ffff108224 */ /* 0x000fe200078e0a10 */
[----:B-1----:R-:W-:Y:S01]  /*2550*/  LEA R0, P5, R4, UR8, 0x1 ;  /* 0x0000000804007c11 */ /* 0x002fe2000f8a08ff */
[----:B------:R-:W0:Y:S04]  /*2560*/  LDC R18, c[0x0][0x3a8] ;  /* 0x0000ea00ff127b82 */ /* 0x000e280000000800 */
[----:B------:R-:W-:-:S02]  /*2570*/  @!P2 IMAD.MOV R26, RZ, RZ, -R26 ;  /* 0x000000ffff1aa224 */ /* 0x000fc400078e0a1a */
[----:B------:R-:W-:Y:S01]  /*2580*/  @!P6 IMAD.MOV R27, RZ, RZ, -R27 ;  /* 0x000000ffff1be224 */ /* 0x000fe200078e0a1b */
[C---:B------:R-:W-:Y:S02]  /*2590*/  SEL R23, R2.reuse, R23, !P1 ;  /* 0x0000001702177207 */ /* 0x040fe40004800000 */
[C---:B------:R-:W-:Y:S02]  /*25a0*/  SEL R21, R2.reuse, R21, !P1 ;  /* 0x0000001502157207 */ /* 0x040fe40004800000 */
[C---:B------:R-:W-:Y:S02]  /*25b0*/  SEL R17, R2.reuse, R17, !P1 ;  /* 0x0000001102117207 */ /* 0x040fe40004800000 */
[C---:B------:R-:W-:Y:S02]  /*25c0*/  SEL R16, R2.reuse, R16, !P1 ;  /* 0x0000001002107207 */ /* 0x040fe40004800000 */
[C---:B------:R-:W-:Y:S02]  /*25d0*/  SEL R22, R2.reuse, R22, !P1 ;  /* 0x0000001602167207 */ /* 0x040fe40004800000 */
[----:B------:R-:W-:-:S02]  /*25e0*/  SEL R29, R2, R29, !P1 ;  /* 0x0000001d021d7207 */ /* 0x000fc40004800000 */
[C---:B------:R-:W-:Y:S02]  /*25f0*/  SEL R26, R2.reuse, R26, !P1 ;  /* 0x0000001a021a7207 */ /* 0x040fe40004800000 */
[----:B------:R-:W-:Y:S02]  /*2600*/  SEL R27, R2, R27, !P1 ;  /* 0x0000001b021b7207 */ /* 0x000fe40004800000 */
[----:B------:R-:W-:-:S05]  /*2610*/  LEA R2, P3, R24, R0, 0x1 ;  /* 0x0000000018027211 */ /* 0x000fca00078608ff */
[----:B------:R1:W-:Y:S02]  /*2620*/  STL [R1+0x1014], R2 ;  /* 0x0010140201007387 */ /* 0x0003e40000100800 */
[----:B-1----:R-:W-:-:S05]  /*2630*/  LEA R2, P2, R25, R0, 0x1 ;  /* 0x0000000019027211 */ /* 0x002fca00078408ff */
[----:B------:R1:W-:Y:S02]  /*2640*/  STL [R1+0x1018], R2 ;  /* 0x0010180201007387 */ /* 0x0003e40000100800 */
[----:B-1----:R-:W-:-:S05]  /*2650*/  LEA R2, P4, R14, R0, 0x1 ;  /* 0x000000000e027211 */ /* 0x002fca00078808ff */
[----:B------:R1:W-:Y:S02]  /*2660*/  STL [R1+0x101c], R2 ;  /* 0x00101c0201007387 */ /* 0x0003e40000100800 */
[----:B-1----:R-:W-:-:S05]  /*2670*/  LEA R2, P1, R10, R0, 0x1 ;  /* 0x000000000a027211 */ /* 0x002fca00078208ff */
[----:B------:R1:W-:Y:S02]  /*2680*/  STL [R1+0x1020], R2 ;  /* 0x0010200201007387 */ /* 0x0003e40000100800 */
[----:B-1----:R-:W-:-:S05]  /*2690*/  LEA R2, P0, R11, R0, 0x1 ;  /* 0x000000000b027211 */ /* 0x002fca00078008ff */
[----:B------:R1:W-:Y:S01]  /*26a0*/  STL [R1+0x1024], R2 ;  /* 0x0010240201007387 */ /* 0x0003e20000100800 */
[----:B------:R-:W-:Y:S01]  /*26b0*/  LEA.HI.X.SX32 R4, R4, UR9, 0x1, P5 ;  /* 0x0000000904047c11 */ /* 0x000fe2000a8f0eff */
[----:B------:R-:W2:Y:S01]  /*26c0*/  LDCU.64 UR8, c[0x0][0x380] ;  /* 0x00007000ff0877ac */ /* 0x000ea20008000a00 */
[----:B-1----:R-:W-:-:S05]  /*26d0*/  LEA R2, P6, R12, R0, 0x1 ;  /* 0x000000000c027211 */ /* 0x002fca00078c08ff */
[----:B------:R1:W-:Y:S01]  /*26e0*/  STL [R1+0x1028], R2 ;  /* 0x0010280201007387 */ /* 0x0003e20000100800 */
[----:B------:R-:W-:Y:S02]  /*26f0*/  LEA.HI.X.SX32 R24, R24, R4, 0x1, P3 ;  /* 0x0000000418187211 */ /* 0x000fe400018f0eff */
[----:B-1----:R-:W-:-:S05]  /*2700*/  LEA R2, P5, R13, R0, 0x1 ;  /* 0x000000000d027211 */ /* 0x002fca00078a08ff */
[----:B------:R1:W-:Y:S04]  /*2710*/  STL [R1+0x102c], R2 ;  /* 0x00102c0201007387 */ /* 0x0003e80000100800 */
[----:B------:R3:W-:Y:S01]  /*2720*/  STL [R1+0x100c], R24 ;  /* 0x00100c1801007387 */ /* 0x0007e20000100800 */
[----:B-1----:R-:W-:Y:S02]  /*2730*/  LEA R2, P3, R15, R0, 0x1 ;  /* 0x000000000f027211 */ /* 0x002fe400078608ff */
[----:B---3--:R-:W-:-:S03]  /*2740*/  LEA.HI.X.SX32 R24, R25, R4, 0x1, P2 ;  /* 0x0000000419187211 */ /* 0x008fc600010f0eff */
[----:B------:R1:W-:Y:S01]  /*2750*/  STL [R1+0x1010], R2 ;  /* 0x0010100201007387 */ /* 0x0003e20000100800 */
[----:B------:R-:W-:-:S03]  /*2760*/  LEA R25, P2, R19, R0, 0x1 ;  /* 0x0000000013197211 */ /* 0x000fc600078408ff */
[----:B------:R3:W-:Y:S01]  /*2770*/  STL [R1+0x1004], R24 ;  /* 0x0010041801007387 */ /* 0x0007e20000100800 */
[----:B-1----:R-:W-:-:S03]  /*2780*/  LEA.HI.X.SX32 R2, R14, R4, 0x1, P4 ;  /* 0x000000040e027211 */ /* 0x002fc600020f0eff */
[----:B------:R-:W-:Y:S01]  /*2790*/  STL [R1+0x1008], R25 ;  /* 0x0010081901007387 */ /* 0x000fe20000100800 */
[----:B------:R-:W-:Y:S02]  /*27a0*/  LEA.HI.X.SX32 R14, R10, R4, 0x1, P1 ;  /* 0x000000040a0e7211 */ /* 0x000fe400008f0eff */
[----:B---3--:R-:W-:Y:S01]  /*27b0*/  LEA R24, P4, R20, R0, 0x1 ;  /* 0x0000000014187211 */ /* 0x008fe200078808ff */
[----:B------:R1:W-:Y:S01]  /*27c0*/  STL [R1+0xffc], R2 ;  /* 0x000ffc0201007387 */ /* 0x0003e20000100800 */
[----:B------:R-:W-:-:S03]  /*27d0*/  LEA.HI.X.SX32 R10, R11, R4, 0x1, P0 ;  /* 0x000000040b0a7211 */ /* 0x000fc600000f0eff */
[----:B------:R3:W-:Y:S01]  /*27e0*/  STL [R1+0x1000], R24 ;  /* 0x0010001801007387 */ /* 0x0007e20000100800 */
[-C--:B------:R-:W-:Y:S02]  /*27f0*/  LEA R11, P0, R8, R0.reuse, 0x1 ;  /* 0x00000000080b7211 */ /* 0x080fe400078008ff */
[----:B-1----:R-:W-:Y:S01]  /*2800*/  LEA R2, P1, R9, R0, 0x1 ;  /* 0x0000000009027211 */ /* 0x002fe200078208ff */
[----:B------:R-:W-:Y:S01]  /*2810*/  STL [R1+0xff4], R14 ;  /* 0x000ff40e01007387 */ /* 0x000fe20000100800 */
[----:B------:R-:W-:Y:S02]  /*2820*/  IMAD R23, R23, UR10, RZ ;  /* 0x0000000a17177c24 */ /* 0x000fe4000f8e02ff */
[----:B------:R-:W-:Y:S01]  /*2830*/  IMAD R17, R17, UR10, RZ ;  /* 0x0000000a11117c24 */ /* 0x000fe2000f8e02ff */
[----:B------:R1:W-:Y:S01]  /*2840*/  STL [R1+0xff8], R2 ;  /* 0x000ff80201007387 */ /* 0x0003e20000100800 */
[----:B------:R-:W-:Y:S01]  /*2850*/  IMAD R21, R21, UR10, RZ ;  /* 0x0000000a15157c24 */ /* 0x000fe2000f8e02ff */
[----:B---3--:R-:W3:Y:S02]  /*2860*/  LDC R24, c[0x0][0x3a8] ;  /* 0x0000ea00ff187b82 */ /* 0x008ee40000000800 */
[----:B------:R4:W-:Y:S01]  /*2870*/  STL [R1+0xfec], R10 ;  /* 0x000fec0a01007387 */ /* 0x0009e20000100800 */
[----:B-1----:R-:W-:-:S03]  /*2880*/  LEA.HI.X.SX32 R2, R12, R4, 0x1, P6 ;  /* 0x000000040c027211 */ /* 0x002fc600030f0eff */
[----:B------:R1:W-:Y:S01]  /*2890*/  STL [R1+0xff0], R11 ;  /* 0x000ff00b01007387 */ /* 0x0003e20000100800 */
[----:B----4-:R-:W-:-:S03]  /*28a0*/  LEA R10, P6, R7, R0, 0x1 ;  /* 0x00000000070a7211 */ /* 0x010fc600078c08ff */
[----:B------:R4:W-:Y:S01]  /*28b0*/  STL [R1+0xfe4], R2 ;  /* 0x000fe40201007387 */ /* 0x0009e20000100800 */
[----:B-1----:R-:W-:-:S03]  /*28c0*/  LEA.HI.X.SX32 R11, R13, R4, 0x1, P5 ;  /* 0x000000040d0b7211 */ /* 0x002fc600028f0eff */
[----:B------:R1:W-:Y:S01]  /*28d0*/  STL [R1+0xfe8], R10 ;  /* 0x000fe80a01007387 */ /* 0x0003e20000100800 */
[----:B----4-:R-:W-:-:S03]  /*28e0*/  LEA R2, P5, R5, R0, 0x1 ;  /* 0x0000000005027211 */ /* 0x010fc600078a08ff */
[----:B------:R-:W-:Y:S04]  /*28f0*/  STL [R1+0xfdc], R11 ;  /* 0x000fdc0b01007387 */ /* 0x000fe80000100800 */
[----:B------:R4:W-:Y:S01]  /*2900*/  STL [R1+0xfe0], R2 ;  /* 0x000fe00201007387 */ /* 0x0009e20000100800 */
[----:B-1----:R-:W-:Y:S02]  /*2910*/  LEA.HI.X.SX32 R10, R15, R4, 0x1, P3 ;  /* 0x000000040f0a7211 */ /* 0x002fe400018f0eff */
[----:B------:R-:W-:-:S03]  /*2920*/  LEA R12, P3, R6, R0, 0x1 ;  /* 0x00000000060c7211 */ /* 0x000fc600078608ff */
[----:B------:R2:W-:Y:S01]  /*2930*/  STL [R1+0xfd4], R10 ;  /* 0x000fd40a01007387 */ /* 0x0005e20000100800 */
[----:B----4-:R-:W-:-:S03]  /*2940*/  LEA.HI.X.SX32 R2, R19, R4, 0x1, P2 ;  /* 0x0000000413027211 */ /* 0x010fc600010f0eff */
[----:B------:R-:W-:Y:S01]  /*2950*/  STL [R1+0xfd8], R12 ;  /* 0x000fd80c01007387 */ /* 0x000fe20000100800 */
[----:B------:R-:W-:-:S03]  /*2960*/  LEA.HI.X.SX32 R11, R20, R4, 0x1, P4 ;  /* 0x00000004140b7211 */ /* 0x000fc600020f0eff */
[----:B------:R1:W-:Y:S01]  /*2970*/  STL [R1+0xfd0], R2 ;  /* 0x000fd00201007387 */ /* 0x0003e20000100800 */
[----:B--2---:R-:W-:-:S03]  /*2980*/  LEA R10, P2, R23, UR8, 0x1 ;  /* 0x00000008170a7c11 */ /* 0x004fc6000f8408ff */
[----:B------:R2:W-:Y:S01]  /*2990*/  STL [R1+0xfcc], R11 ;  /* 0x000fcc0b01007387 */ /* 0x0005e20000100800 */
[----:B-1----:R-:W-:Y:S02]  /*29a0*/  LEA R2, P4, R3, R0, 0x1 ;  /* 0x0000000003027211 */ /* 0x002fe400078808ff */
[-C--:B------:R-:W-:Y:S02]  /*29b0*/  LEA.HI.X.SX32 R0, R9, R4.reuse, 0x1, P1 ;  /* 0x0000000409007211 */ /* 0x080fe400008f0eff */
[----:B--2---:R-:W-:Y:S01]  /*29c0*/  LEA.HI.X.SX32 R11, R23, UR9, 0x1, P2 ;  /* 0x00000009170b7c11 */ /* 0x004fe200090f0eff */
[----:B------:R-:W-:Y:S04]  /*29d0*/  STL [R1+0xfc8], R2 ;  /* 0x000fc80201007387 */ /* 0x000fe80000100800 */
[----:B------:R1:W-:Y:S04]  /*29e0*/  STL [R1+0xfc4], R0 ;  /* 0x000fc40001007387 */ /* 0x0003e80000100800 */
[----:B------:R-:W-:Y:S01]  /*29f0*/  STL.64 [R1+0x490], R10 ;  /* 0x0004900a01007387 */ /* 0x000fe20000100a00 */
[----:B-1----:R-:W-:-:S02]  /*2a00*/  LEA.HI.X.SX32 R0, R8, R4, 0x1, P0 ;  /* 0x0000000408007211 */ /* 0x002fc400000f0eff */
[----:B------:R-:W-:-:S03]  /*2a10*/  LEA.HI.X.SX32 R2, R7, R4, 0x1, P6 ;  /* 0x0000000407027211 */ /* 0x000fc600030f0eff */
[----:B------:R1:W-:Y:S04]  /*2a20*/  STL [R1+0xfc0], R0 ;  /* 0x000fc00001007387 */ /* 0x0003e80000100800 */
[----:B------:R2:W-:Y:S01]  /*2a30*/  STL [R1+0xfbc], R2 ;  /* 0x000fbc0201007387 */ /* 0x0005e20000100800 */
[-C--:B-1----:R-:W-:Y:S02]  /*2a40*/  LEA.HI.X.SX32 R0, R5, R4.reuse, 0x1, P5 ;  /* 0x0000000405007211 */ /* 0x082fe400028f0eff */
[----:B--2---:R-:W-:-:S03]  /*2a50*/  LEA.HI.X.SX32 R2, R6, R4, 0x1, P3 ;  /* 0x0000000406027211 */ /* 0x004fc600018f0eff */
[----:B------:R1:W-:Y:S01]  /*2a60*/  STL [R1+0xfb8], R0 ;  /* 0x000fb80001007387 */ /* 0x0003e20000100800 */
[----:B------:R-:W-:Y:S01]  /*2a70*/  LEA R14, P0, R17, UR8, 0x1 ;  /* 0x00000008110e7c11 */ /* 0x000fe2000f8008ff */
[----:B0-----:R-:W-:Y:S01]  /*2a80*/  IMAD R18, R18, 0x1f, RZ ;  /* 0x0000001f12127824 */ /* 0x001fe200078e02ff */
[----:B------:R-:W-:Y:S01]  /*2a90*/  LEA R12, P1, R21, UR8, 0x1 ;  /* 0x00000008150c7c11 */ /* 0x000fe2000f8208ff */
[----:B------:R-:W-:Y:S01]  /*2aa0*/  STL [R1+0xfb4], R2 ;  /* 0x000fb40201007387 */ /* 0x000fe20000100800 */
[----:B-1----:R-:W-:Y:S01]  /*2ab0*/  LEA.HI.X.SX32 R0, R3, R4, 0x1, P4 ;  /* 0x0000000403007211 */ /* 0x002fe200020f0eff */
[----:B------:R-:W-:Y:S01]  /*2ac0*/  IMAD R6, R22, UR10, RZ ;  /* 0x0000000a16067c24 */ /* 0x000fe2000f8e02ff */
[----:B------:R-:W-:-:S03]  /*2ad0*/  LEA.HI.X.SX32 R15, R17, UR9, 0x1, P0 ;  /* 0x00000009110f7c11 */ /* 0x000fc600080f0eff */
[----:B------:R0:W-:Y:S01]  /*2ae0*/  STL [R1+0xf84], R0 ;  /* 0x000f840001007387 */ /* 0x0001e20000100800 */
[----:B------:R-:W-:Y:S01]  /*2af0*/  LEA.HI.X.SX32 R13, R21, UR9, 0x1, P1 ;  /* 0x00000009150d7c11 */ /* 0x000fe200088f0eff */
[----:B------:R-:W-:-:S04]  /*2b00*/  IMAD.WIDE R8, R18, 0x2, R10 ;  /* 0x0000000212087825 */ /* 0x000fc800078e020a */
[----:B0-----:R-:W-:Y:S01]  /*2b10*/  IMAD R0, R16, UR10, RZ ;  /* 0x0000000a10007c24 */ /* 0x001fe2000f8e02ff */
[----:B------:R-:W-:Y:S01]  /*2b20*/  LEA R16, P1, R6, UR8, 0x1 ;  /* 0x0000000806107c11 */ /* 0x000fe2000f8208ff */
[----:B------:R-:W-:Y:S02]  /*2b30*/  IMAD.MOV.U32 R22, RZ, RZ, R14 ;  /* 0x000000ffff167224 */ /* 0x000fe400078e000e */
[----:B------:R-:W-:Y:S01]  /*2b40*/  IMAD.MOV.U32 R23, RZ, RZ, R15 ;  /* 0x000000ffff177224 */ /* 0x000fe200078e000f */
[----:B------:R-:W-:Y:S01]  /*2b50*/  LEA R20, P0, R0, UR8, 0x1 ;  /* 0x0000000800147c11 */ /* 0x000fe2000f8008ff */
[----:B------:R-:W-:Y:S01]  /*2b60*/  IMAD.WIDE R4, R18, 0x2, R12 ;  /* 0x0000000212047825 */ /* 0x000fe200078e020c */
[----:B------:R0:W-:Y:S01]  /*2b70*/  STL [R1+0xf8c], R8 ;  /* 0x000f8c0801007387 */ /* 0x0001e20000100800 */
[----:B------:R-:W-:Y:S02]  /*2b80*/  LEA.HI.X.SX32 R17, R6, UR9, 0x1, P1 ;  /* 0x0000000906117c11 */ /* 0x000fe400088f0eff */
[----:B------:R-:W-:Y:S01]  /*2b90*/  LEA.HI.X.SX32 R21, R0, UR9, 0x1, P0 ;  /* 0x0000000900157c11 */ /* 0x000fe200080f0eff */
[----:B------:R-:W-:Y:S01]  /*2ba0*/  STL [R1+0xf88], R9 ;  /* 0x000f880901007387 */ /* 0x000fe20000100800 */
[----:B------:R-:W-:-:S03]  /*2bb0*/  IMAD.WIDE R2, R18, 0x2, R22 ;  /* 0x0000000212027825 */ /* 0x000fc600078e0216 */
[----:B------:R-:W-:Y:S01]  /*2bc0*/  STL.64 [R1+0x488], R12 ;  /* 0x0004880c01007387 */ /* 0x000fe20000100a00 */
[----:B------:R-:W-:Y:S02]  /*2bd0*/  IMAD R6, R27, UR10, RZ ;  /* 0x0000000a1b067c24 */ /* 0x000fe4000f8e02ff */
[----:B------:R-:W-:Y:S01]  /*2be0*/  IMAD R7, R29, UR10, RZ ;  /* 0x0000000a1d077c24 */ /* 0x000fe2000f8e02ff */
[----:B------:R1:W-:Y:S01]  /*2bf0*/  STL.64 [R1+0x480], R14 ;  /* 0x0004800e01007387 */ /* 0x0003e20000100a00 */
[----:B------:R-:W-:-:S03]  /*2c00*/  IMAD R0, R26, UR10, RZ ;  /* 0x0000000a1a007c24 */ /* 0x000fc6000f8e02ff */
[----:B------:R-:W-:Y:S01]  /*2c10*/  STL [R1+0xfa4], R4 ;  /* 0x000fa40401007387 */ /* 0x000fe20000100800 */
[----:B0-----:R-:W-:-:S03]  /*2c20*/  LEA R8, P2, R6, UR8, 0x1 ;  /* 0x0000000806087c11 */ /* 0x001fc6000f8408ff */
[----:B------:R0:W-:Y:S01]  /*2c30*/  STL [R1+0xfa0], R5 ;  /* 0x000fa00501007387 */ /* 0x0001e20000100800 */
[----:B------:R-:W-:-:S03]  /*2c40*/  IMAD.MOV.U32 R26, RZ, RZ, R12 ;  /* 0x000000ffff1a7224 */ /* 0x000fc600078e000c */
[----:B------:R-:W-:Y:S01]  /*2c50*/  STL [R1+0xfac], R2 ;  /* 0x000fac0201007387 */ /* 0x000fe20000100800 */
[----:B-1----:R-:W-:-:S03]  /*2c60*/  LEA R14, P0, R7, UR8, 0x1 ;  /* 0x00000008070e7c11 */ /* 0x002fc6000f8008ff */
[----:B------:R1:W-:Y:S01]  /*2c70*/  STL [R1+0xfa8], R3 ;  /* 0x000fa80301007387 */ /* 0x0003e20000100800 */
[----:B0-----:R-:W-:Y:S01]  /*2c80*/  IMAD.WIDE R4, R18, 0x2, R20 ;  /* 0x0000000212047825 */ /* 0x001fe200078e0214 */
[----:B------:R-:W-:Y:S02]  /*2c90*/  LEA R12, P1, R0, UR8, 0x1 ;  /* 0x00000008000c7c11 */ /* 0x000fe4000f8208ff */
[----:B------:R-:W-:Y:S01]  /*2ca0*/  STL.64 [R1+0x478], R20 ;  /* 0x0004781401007387 */ /* 0x000fe20000100a00 */
[----:B------:R-:W-:-:S03]  /*2cb0*/  LEA.HI.X.SX32 R15, R7, UR9, 0x1, P0 ;  /* 0x00000009070f7c11 */ /* 0x000fc600080f0eff */
[----:B------:R-:W-:Y:S01]  /*2cc0*/  STL.64 [R1+0x470], R16 ;  /* 0x0004701001007387 */ /* 0x000fe20000100a00 */
[----:B-1----:R-:W-:-:S03]  /*2cd0*/  IMAD.WIDE R2, R18, 0x2, R16 ;  /* 0x0000000212027825 */ /* 0x002fc600078e0210 */
[----:B------:R0:W-:Y:S01]  /*2ce0*/  STL [R1+0xfb0], R4 ;  /* 0x000fb00401007387 */ /* 0x0001e20000100800 */
[----:B------:R-:W-:Y:S01]  /*2cf0*/  IMAD.MOV.U32 R27, RZ, RZ, R13 ;  /* 0x000000ffff1b7224 */ /* 0x000fe200078e000d */
[----:B------:R-:W-:Y:S02]  /*2d00*/  LEA.HI.X.SX32 R13, R0, UR9, 0x1, P1 ;  /* 0x00000009000d7c11 */ /* 0x000fe400088f0eff */
[----:B------:R-:W-:Y:S04]  /*2d10*/  STL [R1+0xf98], R5 ;  /* 0x000f980501007387 */ /* 0x000fe80000100800 */
[----:B------:R-:W-:Y:S01]  /*2d20*/  STL [R1+0xf9c], R2 ;  /* 0x000f9c0201007387 */ /* 0x000fe20000100800 */
[----:B0-----:R-:W-:-:S03]  /*2d30*/  LEA.HI.X.SX32 R4, R6, UR9, 0x1, P2 ;  /* 0x0000000906047c11 */ /* 0x001fc600090f0eff */
[----:B------:R-:W-:Y:S01]  /*2d40*/  STL [R1+0x7ec], R8 ;  /* 0x0007ec0801007387 */ /* 0x000fe20000100800 */
[----:B------:R-:W-:-:S03]  /*2d50*/  IMAD.WIDE R6, R18, 0x2, R12 ;  /* 0x0000000212067825 */ /* 0x000fc600078e020c */
[----:B------:R0:W-:Y:S01]  /*2d60*/  STL [R1+0xf90], R3 ;  /* 0x000f900301007387 */ /* 0x0001e20000100800 */
[----:B------:R-:W-:-:S03]  /*2d70*/  IMAD.MOV.U32 R9, RZ, RZ, R4 ;  /* 0x000000ffff097224 */ /* 0x000fc600078e0004 */
[----:B------:R-:W-:Y:S01]  /*2d80*/  STL.64 [R1+0x4a0], R14 ;  /* 0x0004a00e01007387 */ /* 0x000fe20000100a00 */
[----:B---3--:R-:W-:-:S03]  /*2d90*/  IMAD R0, R24, 0x1e, RZ ;  /* 0x0000001e18007824 */ /* 0x008fc600078e02ff */
[----:B------:R-:W-:Y:S01]  /*2da0*/  STL.64 [R1+0x498], R12 ;  /* 0x0004980c01007387 */ /* 0x000fe20000100a00 */
[----:B0-----:R-:W-:-:S03]  /*2db0*/  IMAD.WIDE R2, R18, 0x2, R14 ;  /* 0x0000000212027825 */ /* 0x001fc600078e020e */
[----:B------:R0:W-:Y:S01]  /*2dc0*/  STL [R1+0x7e8], R4 ;  /* 0x0007e80401007387 */ /* 0x0001e20000100800 */
[----:B------:R-:W-:-:S03]  /*2dd0*/  IMAD.MOV.U32 R19, RZ, RZ, R11 ;  /* 0x000000ffff137224 */ /* 0x000fc600078e000b */
[----:B------:R-:W-:Y:S01]  /*2de0*/  STL [R1+0xf94], R2 ;  /* 0x000f940201007387 */ /* 0x000fe20000100800 */
[----:B0-----:R-:W-:-:S03]  /*2df0*/  IMAD.WIDE R4, R18, 0x2, R8 ;  /* 0x0000000212047825 */ /* 0x001fc600078e0208 */
[----:B------:R0:W-:Y:S01]  /*2e00*/  STL [R1+0xf7c], R3 ;  /* 0x000f7c0301007387 */ /* 0x0001e20000100800 */
[----:B------:R-:W-:-:S03]  /*2e10*/  IMAD.MOV.U32 R18, RZ, RZ, R10 ;  /* 0x000000ffff127224 */ /* 0x000fc600078e000a */
[----:B------:R-:W-:Y:S04]  /*2e20*/  STL [R1+0xf80], R6 ;  /* 0x000f800601007387 */ /* 0x000fe80000100800 */
[----:B------:R1:W-:Y:S01]  /*2e30*/  STL [R1+0xf64], R7 ;  /* 0x000f640701007387 */ /* 0x0003e20000100800 */
[----:B0-----:R-:W-:-:S03]  /*2e40*/  IMAD.WIDE R2, R0, 0x2, R18 ;  /* 0x0000000200027825 */ /* 0x001fc600078e0212 */
[----:B------:R-:W-:Y:S04]  /*2e50*/  STL [R1+0xf78], R4 ;  /* 0x000f780401007387 */ /* 0x000fe80000100800 */
[----:B------:R0:W-:Y:S01]  /*2e60*/  STL [R1+0xf70], R5 ;  /* 0x000f700501007387 */ /* 0x0001e20000100800 */
[----:B-1----:R-:W-:-:S03]  /*2e70*/  IMAD.WIDE R6, R0, 0x2, R22 ;  /* 0x0000000200067825 */ /* 0x002fc600078e0216 */
[----:B------:R-:W-:Y:S01]  /*2e80*/  STL [R1+0xf74], R2 ;  /* 0x000f740201007387 */ /* 0x000fe20000100800 */
[----:B0-----:R-:W-:-:S03]  /*2e90*/  IMAD.WIDE R4, R0, 0x2, R26 ;  /* 0x0000000200047825 */ /* 0x001fc600078e021a */
[----:B------:R0:W-:Y:S04]  /*2ea0*/  STL [R1+0xf68], R3 ;  /* 0x000f680301007387 */ /* 0x0001e80000100800 */
[----:B------:R-:W-:Y:S04]  /*2eb0*/  STL [R1+0xf6c], R4 ;  /* 0x000f6c0401007387 */ /* 0x000fe80000100800 */
[----:B------:R1:W-:Y:S01]  /*2ec0*/  STL [R1+0xf5c], R5 ;  /* 0x000f5c0501007387 */ /* 0x0003e20000100800 */
[----:B0-----:R-:W-:-:S03]  /*2ed0*/  IMAD.WIDE R2, R0, 0x2, R20 ;  /* 0x0000000200027825 */ /* 0x001fc600078e0214 */
[----:B------:R-:W-:Y:S04]  /*2ee0*/  STL [R1+0xf60], R6 ;  /* 0x000f600601007387 */ /* 0x000fe80000100800 */
[----:B------:R0:W-:Y:S01]  /*2ef0*/  STL [R1+0xf44], R7 ;  /* 0x000f440701007387 */ /* 0x0001e20000100800 */
[----:B-1----:R-:W-:-:S03]  /*2f00*/  IMAD.WIDE R4, R0, 0x2, R16 ;  /* 0x0000000200047825 */ /* 0x002fc600078e0210 */
[----:B------:R-:W-:Y:S04]  /*2f10*/  STL [R1+0xf58], R2 ;  /* 0x000f580201007387 */ /* 0x000fe80000100800 */
[----:B------:R1:W-:Y:S01]  /*2f20*/  STL [R1+0xf50], R3 ;  /* 0x000f500301007387 */ /* 0x0003e20000100800 */
[----:B0-----:R-:W-:-:S03]  /*2f30*/  IMAD.WIDE R6, R0, 0x2, R12 ;  /* 0x0000000200067825 */ /* 0x001fc600078e020c */
[----:B------:R-:W-:Y:S01]  /*2f40*/  STL [R1+0xf54], R4 ;  /* 0x000f540401007387 */ /* 0x000fe20000100800 */
[----:B------:R-:W-:Y:S02]  /*2f50*/  IMAD R10, R24, 0x1d, RZ ;  /* 0x0000001d180a7824 */ /* 0x000fe400078e02ff */
[C---:B-1----:R-:W-:Y:S01]  /*2f60*/  IMAD.WIDE R2, R0.reuse, 0x2, R14 ;  /* 0x0000000200027825 */ /* 0x042fe200078e020e */
        /* <DEDUP_REMOVED lines=11> */
[----:B-1----:R-:W-:-:S03]  /*3020*/  IMAD.WIDE R4, R10, 0x2, R26 ;  /* 0x000000020a047825 */ /* 0x002fc600078e021a */
        /* <DEDUP_REMOVED lines=9> */
[----:B------:R-:W-:-:S03]  /*30c0*/  IMAD R0, R24, 0x1c, RZ ;  /* 0x0000001c18007824 */ /* 0x000fc600078e02ff */
[----:B------:R-:W-:Y:S01]  /*30d0*/  STL [R1+0xf14], R4 ;  /* 0x000f140401007387 */ /* 0x000fe20000100800 */
[----:B0-----:R-:W-:-:S03]  /*30e0*/  IMAD.WIDE R6, R10, 0x2, R8 ;  /* 0x000000020a067825 */ /* 0x001fc600078e0208 */
[----:B------:R0:W-:Y:S01]  /*30f0*/  STL [R1+0xf08], R5 ;  /* 0x000f080501007387 */ /* 0x0001e20000100800 */
[----:B-1----:R-:W-:-:S05]  /*3100*/  IMAD.WIDE R2, R10, 0x2, R14 ;  /* 0x000000020a027825 */ /* 0x002fca00078e020e */
        /* <DEDUP_REMOVED lines=20> */
[----:B------:R-:W-:-:S03]  /*3250*/  IMAD R10, R24, 0x1b, RZ ;  /* 0x0000001b180a7824 */ /* 0x000fc600078e02ff */
[----:B------:R-:W-:Y:S01]  /*3260*/  STL [R1+0xed4], R4 ;  /* 0x000ed40401007387 */ /* 0x000fe20000100800 */
[----:B-1----:R-:W-:-:S03]  /*3270*/  IMAD.WIDE R6, R0, 0x2, R8 ;  /* 0x0000000200067825 */ /* 0x002fc600078e0208 */
[----:B------:R1:W-:Y:S01]  /*3280*/  STL [R1+0xec8], R5 ;  /* 0x000ec80501007387 */ /* 0x0003e20000100800 */
[----:B0-----:R-:W-:-:S05]  /*3290*/  IMAD.WIDE R2, R0, 0x2, R14 ;  /* 0x0000000200027825 */ /* 0x001fca00078e020e */
        /* <DEDUP_REMOVED lines=46> */
[----:B------:R-:W-:Y:S01]  /*3580*/  STL [R1+0x808], R4 ;  /* 0x0008080401007387 */ /* 0x000fe20000100800 */
[----:B------:R-:W-:-:S03]  /*3590*/  IMAD R10, R24, 0x19, RZ ;  /* 0x00000019180a7824 */ /* 0x000fc600078e02ff */
        /* <DEDUP_REMOVED lines=224> */
[----:B------:R-:W-:-:S03]  /*43a0*/  IMAD.SHL.U32 R0, R24, 0x10, RZ ;  /* 0x0000001018007824 */ /* 0x000fc600078e00ff */
        /* <DEDUP_REMOVED lines=362> */
[----:B------:R-:W-:-:S03]  /*5a50*/  IMAD.WIDE R10, R0, 0x2, R20 ;  /* 0x00000002000a7825 */ /* 0x000fc600078e0214 */
        /* <DEDUP_REMOVED lines=33> */
[----:B------:R-:W-:Y:S01]  /*5c70*/  STL [R1+0xe3c], R11 ;  /* 0x000e3c0b01007387 */ /* 0x000fe20000100800 */
[----:B-1----:R-:W-:-:S03]  /*5c80*/  IMAD.WIDE R6, R24, 0x2, R12 ;  /* 0x0000000218067825 */ /* 0x002fc600078e020c */
[----:B------:R-:W-:Y:S04]  /*5c90*/  STL [R1+0xe48], R2 ;  /* 0x000e480201007387 */ /* 0x000fe80000100800 */
[----:B------:R0:W-:Y:S04]  /*5ca0*/  STL [R1+0xe44], R3 ;  /* 0x000e440301007387 */ /* 0x0001e80000100800 */
[----:B------:R-:W-:Y:S04]  /*5cb0*/  STL [R1+0xe50], R4 ;  /* 0x000e500401007387 */ /* 0x000fe80000100800 */
[----:B------:R-:W-:Y:S01]  /*5cc0*/  STL [R1+0xe4c], R5 ;  /* 0x000e4c0501007387 */ /* 0x000fe20000100800 */
[----:B0-----:R-:W-:-:S03]  /*5cd0*/  IMAD.WIDE R2, R24, 0x2, R8 ;  /* 0x0000000218027825 */ /* 0x001fc600078e0208 */
[----:B------:R-:W-:Y:S04]  /*5ce0*/  STL [R1+0xe58], R6 ;  /* 0x000e580601007387 */ /* 0x000fe80000100800 */
[----:B------:R-:W-:Y:S04]  /*5cf0*/  STL [R1+0xe54], R7 ;  /* 0x000e540701007387 */ /* 0x000fe80000100800 */
[----:B------:R-:W-:Y:S04]  /*5d00*/  STL [R1+0xe60], R2 ;  /* 0x000e600201007387 */ /* 0x000fe80000100800 */
[----:B------:R0:W-:Y:S04]  /*5d10*/  STL [R1+0xe5c], R3 ;  /* 0x000e5c0301007387 */ /* 0x0001e80000100800 */
[----:B------:R1:W-:Y:S04]  /*5d20*/  STL [R1+0x7e0], RZ ;  /* 0x0007e0ff01007387 */ /* 0x0003e80000100800 */
        /* <DEDUP_REMOVED lines=230> */
[----:B------:R1:W-:Y:S01]  /*6b90*/  STL [R1+0x458], RZ ;  /* 0x000458ff01007387 */ /* 0x0003e20000100800 */
[----:B------:R-:W2:Y:S03]  /*6ba0*/  S2R R25, SR_TID.X ;  /* 0x0000000000197919 */ /* 0x000ea60000002100 */
        /* <DEDUP_REMOVED lines=25> */
[----:B--2---:R-:W-:Y:S01]  /*6d40*/  LOP3.LUT R25, R25, 0x3f, RZ, 0xc0, !PT ;  /* 0x0000003f19197812 */ /* 0x004fe200078ec0ff */
[----:B0-----:R-:W-:Y:S01]  /*6d50*/  IMAD.SHL.U32 R3, R24, 0x20, RZ ;  /* 0x0000002018037824 */ /* 0x001fe200078e00ff */
[----:B------:R-:W-:-:S03]  /*6d60*/  USHF.R.S32.HI UR7, URZ, 0x1f, UR4 ;  /* 0x0000001fff077899 */ /* 0x000fc60008011404 */
[----:B------:R-:W-:Y:S01]  /*6d70*/  IMAD.SHL.U32 R2, R25, 0x2, RZ ;  /* 0x0000000219027824 */ /* 0x000fe200078e00ff */
[----:B------:R-:W-:Y:S01]  /*6d80*/  USHF.L.U32 UR6, UR6, 0x5, URZ ;  /* 0x0000000506067899 */ /* 0x000fe200080006ff */
[----:B------:R-:W-:Y:S01]  /*6d90*/  SHF.R.S32.HI R0, RZ, 0x1f, R3 ;  /* 0x0000001fff007819 */ /* 0x000fe20000011403 */
[----:B------:R-:W-:Y:S02]  /*6da0*/  ULEA.HI UR7, UR7, UR4, URZ, 0x5 ;  /* 0x0000000407077291 */ /* 0x000fe4000f8f28ff */
[C---:B------:R-:W-:Y:S01]  /*6db0*/  LOP3.LUT R5, R2.reuse, 0x10, RZ, 0x3c, !PT ;  /* 0x0000001002057812 */ /* 0x040fe200078e3cff */
[----:B------:R-:W-:Y:S01]  /*6dc0*/  USHF.R.S32.HI UR4, URZ, 0x1f, UR6 ;  /* 0x0000001fff047899 */ /* 0x000fe20008011406 */
[C---:B------:R-:W-:Y:S02]  /*6dd0*/  LOP3.LUT R4, R2.reuse, 0x20, RZ, 0x3c, !PT ;  /* 0x0000002002047812 */ /* 0x040fe400078e3cff */
[C---:B------:R-:W-:Y:S01]  /*6de0*/  SHF.L.U64.HI R0, R3.reuse, 0x1, R0 ;  /* 0x0000000103007819 */ /* 0x040fe20000010200 */
[----:B------:R-:W-:Y:S01]  /*6df0*/  IMAD.SHL.U32 R3, R3, 0x2, RZ ;  /* 0x0000000203037824 */ /* 0x000fe200078e00ff */
[----:B------:R-:W-:-:S02]  /*6e00*/  LOP3.LUT R6, R2, 0x30, RZ, 0x3c, !PT ;  /* 0x0000003002067812 */ /* 0x000fc400078e3cff */
[C---:B------:R-:W-:Y:S02]  /*6e10*/  LOP3.LUT R5, R2.reuse, 0x40, RZ, 0x3c, !PT ;  /* 0x0000004002057812 */ /* 0x040fe400078e3cff */
[C---:B------:R-:W-:Y:S02]  /*6e20*/  LOP3.LUT R4, R2.reuse, 0x50, RZ, 0x3c, !PT ;  /* 0x0000005002047812 */ /* 0x040fe400078e3cff */
[C---:B------:R-:W-:Y:S02]  /*6e30*/  LOP3.LUT R6, R2.reuse, 0x60, RZ, 0x3c, !PT ;  /* 0x0000006002067812 */ /* 0x040fe400078e3cff */
[----:B------:R-:W-:Y:S02]  /*6e40*/  LOP3.LUT R5, R2, 0x70, RZ, 0x3c, !PT ;  /* 0x0000007002057812 */ /* 0x000fe400078e3cff */
[----:B------:R-:W-:Y:S01]  /*6e50*/  LOP3.LUT R4, R28, 0x40, RZ, 0x3c, !PT ;  /* 0x000000401c047812 */ /* 0x000fe200078e3cff */
[----:B------:R-:W-:Y:S02]  /*6e60*/  USHF.L.U32 UR8, UR6, 0x1, URZ ;  /* 0x0000000106087899 */ /* 0x000fe400080006ff */
[----:B------:R-:W-:-:S02]  /*6e70*/  USHF.R.S32.HI UR7, URZ, 0x5, UR7 ;  /* 0x00000005ff077899 */ /* 0x000fc40008011407 */
[----:B-1----:R-:W-:-:S12]  /*6e80*/  USHF.L.U64.HI UR4, UR6, 0x1, UR4 ;  /* 0x0000000106047899 */ /* 0x002fd80008010204 */
.L_x_1:
[----:B------:R-:W2:Y:S01]  /*6e90*/  LDL R7, [R1+0x7e8] ;  /* 0x0007e80001077983 */ /* 0x000ea20000100800 */
[----:B0-----:R-:W0:Y:S03]  /*6ea0*/  LDC R4, c[0x0][0x3a0] ;  /* 0x0000e800ff047b82 */ /* 0x001e260000000800 */
[----:B--2---:R1:W-:Y:S04]  /*6eb0*/  STL [R1+0x1dd8], R7 ;  /* 0x001dd80701007387 */ /* 0x0043e80000100800 */
[----:B------:R-:W2:Y:S04]  /*6ec0*/  LDL R6, [R1+0x7ec] ;  /* 0x0007ec0001067983 */ /* 0x000ea80000100800 */
[----:B-1----:R-:W0:Y:S04]  /*6ed0*/  LDL R7, [R1+0x7e0] ;  /* 0x0007e00001077983 */ /* 0x002e280000100800 */
[----:B------:R-:W-:Y:S04]  /*6ee0*/  STL [R1+0x1acc], R3 ;  /* 0x001acc0301007387 */ /* 0x000fe80000100800 */
        /* <DEDUP_REMOVED lines=195> */
[----:B------:R1:W-:Y:S04]  /*7b20*/  STL [R1+0x1dd4], R13 ;  /* 0x001dd40d01007387 */ /* 0x0003e80000100800 */
[----:B------:R-:W-:Y:S04]  /*7b30*/  STL [R1+0x1ac0], R2 ;  /* 0x001ac00201007387 */ /* 0x000fe80000100800 */
[----:B------:R-:W-:Y:S04]  /*7b40*/  STL [R1+0x1abc], R23 ;  /* 0x001abc1701007387 */ /* 0x000fe80000100800 */
[----:B------:R-:W-:Y:S04]  /*7b50*/  STL [R1+0x1ab8], R22 ;  /* 0x001ab81601007387 */ /* 0x000fe80000100800 */
[----:B------:R-:W-:Y:S04]  /*7b60*/  STL [R1+0x1ab4], R21 ;  /* 0x001ab41501007387 */ /* 0x000fe80000100800 */
[----:B------:R-:W-:Y:S04]  /*7b70*/  STL [R1+0x1ab0], R20 ;  /* 0x001ab01401007387 */ /* 0x000fe80000100800 */
[----:B-----5:R-:W-:Y:S04]  /*7b80*/  STL [R1+0x1aac], R18 ;  /* 0x001aac1201007387 */ /* 0x020fe80000100800 */
        /* <DEDUP_REMOVED lines=12> */
[----:B------:R-:W-:Y:S01]  /*7c50*/  STL [R1+0x1a78], R24 ;  /* 0x001a781801007387 */ /* 0x000fe20000100800 */
[----:B0-----:R-:W-:-:S03]  /*7c60*/  IMAD R4, R7, -0x20, R4 ;  /* 0xffffffe007047824 */ /* 0x001fc600078e0204 */
[----:B------:R-:W-:Y:S04]  /*7c70*/  STL [R1+0x1a74], R19 ;  /* 0x001a741301007387 */ /* 0x000fe80000100800 */
[----:B------:R-:W-:Y:S04]  /*7c80*/  STL [R1+0x1a70], R17 ;  /* 0x001a701101007387 */ /* 0x000fe80000100800 */
[----:B------:R-:W-:Y:S04]  /*7c90*/  STL [R1+0x19a8], R28 ;  /* 0x0019a81c01007387 */ /* 0x000fe80000100800 */
[----:B------:R-:W-:Y:S04]  /*7ca0*/  STL [R1+0x1188], R0 ;  /* 0x0011880001007387 */ /* 0x000fe80000100800 */
[----:B------:R-:W2:Y:S01]  /*7cb0*/  LDL.LU R7, [R1+0x1dd8] ;  /* 0x001dd80001077983 */ /* 0x000ea20000300800 */
[----:B------:R-:W-:-:S02]  /*7cc0*/  ISETP.GT.AND P0, PT, R4, RZ, PT ;  /* 0x000000ff0400720c */ /* 0x000fc40003f04270 */
[----:B-1----:R-:W-:-:S11]  /*7cd0*/  PRMT R13, RZ, 0x7610, R13 ;  /* 0x00007610ff0d7816 */ /* 0x002fd6000000000d */
[----:B--2---:R-:W2:Y:S01]  /*7ce0*/  @P0 LDG.E.U16 R13, desc[UR38][R6.64] ;  /* 0x00000026060d0981 */ /* 0x004ea2000c1e1500 */
[----:B------:R-:W-:-:S03]  /*7cf0*/  PRMT R12, RZ, 0x7610, R12 ;  /* 0x00007610ff0c7816 */ /* 0x000fc6000000000c */
[----:B--2---:R0:W-:Y:S04]  /*7d00*/  STL [R1+0x7dc], R13 ;  /* 0x0007dc0d01007387 */ /* 0x0041e80000100800 */
[----:B0-----:R-:W2:Y:S04]  /*7d10*/  LDL.LU R13, [R1+0x1dd4] ;  /* 0x001dd400010d7983 */ /* 0x001ea80000300800 */
[----:B------:R-:W3:Y:S04]  /*7d20*/  LDL.64 R6, [R1+0x498] ;  /* 0x0004980001067983 */ /* 0x000ee80000100a00 */
[----:B---3--:R-:W3:Y:S01]  /*7d30*/  @P0 LDG.E.U16 R12, desc[UR38][R6.64] ;  /* 0x00000026060c0981 */ /* 0x008ee2000c1e1500 */
[----:B------:R-:W-:-:S03]  /*7d40*/  PRMT R3, RZ, 0x7610, R3 ;  /* 0x00007610ff037816 */ /* 0x000fc60000000003 */
[----:B---3--:R0:W-:Y:S04]  /*7d50*/  STL [R1+0x7d8], R12 ;  /* 0x0007d80c01007387 */ /* 0x0081e80000100800 */
[----:B0-----:R-:W3:Y:S04]  /*7d60*/  LDL.LU R12, [R1+0x1dd0] ;  /* 0x001dd000010c7983 */ /* 0x001ee80000300800 */
[----:B------:R-:W4:Y:S04]  /*7d70*/  LDL.64 R6, [R1+0x4a0] ;  /* 0x0004a00001067983 */ /* 0x000f280000100a00 */
[----:B----4-:R-:W4:Y:S01]  /*7d80*/  @P0 LDG.E.U16 R3, desc[UR38][R6.64] ;  /* 0x0000002606030981 */ /* 0x010f22000c1e1500 */
[----:B---3--:R-:W-:-:S03]  /*7d90*/  PRMT R12, RZ, 0x7610, R12 ;  /* 0x00007610ff0c7816 */ /* 0x008fc6000000000c */
[----:B----4-:R0:W-:Y:S04]  /*7da0*/  STL [R1+0x7d4], R3 ;  /* 0x0007d40301007387 */ /* 0x0101e80000100800 */
        /* <DEDUP_REMOVED lines=23> */
[----:B------:R-:W-:-:S03]  /*7f20*/  ISETP.GT.AND P1, PT, R4, 0x1, PT ;  /* 0x000000010400780c */ /* 0x000fc60003f24270 */
[----:B----4-:R0:W-:Y:S04]  /*7f30*/  STL [R1+0x7c0], R12 ;  /* 0x0007c00c01007387 */ /* 0x0101e80000100800 */
[----:B0-----:R-:W4:Y:S04]  /*7f40*/  LDL.LU R12, [R1+0x1db8] ;  /* 0x001db800010c7983 */ /* 0x001f280000300800 */
[----:B------:R-:W2:Y:S04]  /*7f50*/  LDL R6, [R1+0xe5c] ;  /* 0x000e5c0001067983 */ /* 0x000ea80000100800 */
[----:B------:R-:W2:Y:S01]  /*7f60*/  LDL R7, [R1+0xe60] ;  /* 0x000e600001077983 */ /* 0x000ea20000100800 */
[----:B---3--:R-:W-:-:S02]  /*7f70*/  PRMT R3, RZ, 0x7610, R3 ;  /* 0x00007610ff037816 */ /* 0x008fc40000000003 */
[----:B--2---:R-:W-:-:S04]  /*7f80*/  @P1 LOP3.LUT R7, R7, R6, RZ, 0x3c, !PT ;  /* 0x0000000607071212 */ /* 0x004fc800078e3cff */
[----:B------:R-:W-:-:S04]  /*7f90*/  @P1 LOP3.LUT R6, R7, R6, RZ, 0x3c, !PT ;  /* 0x0000000607061212 */ /* 0x000fc800078e3cff */
[----:B------:R-:W-:-:S05]  /*7fa0*/  @P1 LOP3.LUT R7, R7, R6, RZ, 0x3c, !PT ;  /* 0x0000000607071212 */ /* 0x000fca00078e3cff */
[----:B------:R-:W2:Y:S04]  /*7fb0*/  @P1 LDG.E.U16 R3, desc[UR38][R6.64] ;  /* 0x0000002606031981 */ /* 0x000ea8000c1e1500 */
[----:B--2---:R0:W-:Y:S04]  /*7fc0*/  STL [R1+0x7bc], R3 ;  /* 0x0007bc0301007387 */ /* 0x0041e80000100800 */
[----:B0-----:R-:W2:Y:S04]  /*7fd0*/  LDL.LU R3, [R1+0x1db4] ;  /* 0x001db40001037983 */ /* 0x001ea80000300800 */
[----:B------:R-:W3:Y:S04]  /*7fe0*/  LDL R6, [R1+0xe54] ;  /* 0x000e540001067983 */ /* 0x000ee80000100800 */
[----:B------:R-:W3:Y:S01]  /*7ff0*/  LDL R7, [R1+0xe58] ;  /* 0x000e580001077983 */ /* 0x000ee20000100800 */
[----:B----4-:R-:W-:-:S02]  /*8000*/  PRMT R12, RZ, 0x7610, R12 ;  /* 0x00007610ff0c7816 */ /* 0x010fc4000000000c */
[----:B---3--:R-:W-:-:S04]  /*8010*/  @P1 LOP3.LUT R7, R7, R6, RZ, 0x3c, !PT ;  /* 0x0000000607071212 */ /* 0x008fc800078e3cff */
[----:B------:R-:W-:-:S04]  /*8020*/  @P1 LOP3.LUT R6, R7, R6, RZ, 0x3c, !PT ;  /* 0x0000000607061212 */ /* 0x000fc800078e3cff */
[----:B------:R-:W-:-:S05]  /*8030*/  @P1 LOP3.LUT R7, R7, R6, RZ, 0x3c, !PT ;  /* 0x0000000607071212 */ /* 0x000fca00078e3cff */
[----:B------:R-:W3:Y:S04]  /*8040*/  @P1 LDG.E.U16 R12, desc[UR38][R6.64] ;  /* 0x00000026060c1981 */ /* 0x000ee8000c1e1500 */
[----:B---3--:R0:W-:Y:S04]  /*8050*/  STL [R1+0x7b8], R12 ;  /* 0x0007b80c01007387 */ /* 0x0081e80000100800 */
[----:B0-----:R-:W3:Y:S04]  /*8060*/  LDL.LU R12, [R1+0x1db0] ;  /* 0x001db000010c7983 */ /* 0x001ee80000300800 */
[----:B------:R-:W4:Y:S04]  /*8070*/  LDL R6, [R1+0xe4c] ;  /* 0x000e4c0001067983 */ /* 0x000f280000100800 */
[----:B------:R-:W4:Y:S01]  /*8080*/  LDL R7, [R1+0xe50] ;  /* 0x000e500001077983 */ /* 0x000f220000100800 */
[----:B--2---:R-:W-:-:S02]  /*8090*/  PRMT R3, RZ, 0x7610, R3 ;  /* 0x00007610ff037816 */ /* 0x004fc40000000003 */
[----:B----4-:R-:W-:-:S04]  /*80a0*/  @P1 LOP3.LUT R7, R7, R6, RZ, 0x3c, !PT ;  /* 0x0000000607071212 */ /* 0x010fc800078e3cff */
[----:B------:R-:W-:-:S04]  /*80b0*/  @P1 LOP3.LUT R6, R7, R6, RZ, 0x3c, !PT ;  /* 0x0000000607061212 */ /* 0x000fc800078e3cff */
[----:B------:R-:W-:-:S05]  /*80c0*/  @P1 LOP3.LUT R7, R7, R6, RZ, 0x3c, !PT ;  /* 0x0000000607071212 */ /* 0x000fca00078e3cff */
[----:B------:R-:W2:Y:S04]  /*80d0*/  @P1 LDG.E.U16 R3, desc[UR38][R6.64] ;  /* 0x0000002606031981 */ /* 0x000ea8000c1e1500 */
[----:B--2---:R0:W-:Y:S04]  /*80e0*/  STL [R1+0x7b4], R3 ;  /* 0x0007b40301007387 */ /* 0x0041e80000100800 */
[----:B0-----:R-:W2:Y:S04]  /*80f0*/  LDL.LU R3, [R1+0x1dac] ;  /* 0x001dac0001037983 */ /* 0x001ea80000300800 */
[----:B------:R-:W4:Y:S04]  /*8100*/  LDL R6, [R1+0xe44] ;  /* 0x000e440001067983 */ /* 0x000f280000100800 */
[----:B------:R-:W4:Y:S01]  /*8110*/  LDL R7, [R1+0xe48] ;  /* 0x000e480001077983 */ /* 0x000f220000100800 */
[----:B---3--:R-:W-:-:S02]  /*8120*/  PRMT R12, RZ, 0x7610, R12 ;  /* 0x00007610ff0c7816 */ /* 0x008fc4000000000c */
[----:B----4-:R-:W-:-:S04]  /*8130*/  @P1 LOP3.LUT R7, R7, R6, RZ, 0x3c, !PT ;  /* 0x0000000607071212 */ /* 0x010fc800078e3cff */
        /* <DEDUP_REMOVED lines=38> */
[----:B------:R-:W3:Y:S01]  /*83a0*/  @P1 LDG.E.U16 R12, desc[UR38][R6.64] ;  /* 0x00000026060c1981 */ /* 0x000ee2000c1e1500 */
[----:B------:R-:W-:-:S03]  /*83b0*/  ISETP.GT.AND P0, PT, R4, 0x2, PT ;  /* 0x000000020400780c */ /* 0x000fc60003f04270 */
        /* <DEDUP_REMOVED lines=1595> */
[----:B------:R-:W2:Y:S01]  /*e770*/  @P0 LDG.E.U16 R3, desc[UR38][R6.64] ;  /* 0x0000002606030981 */ /* 0x000ea2000c1e1500 */
[----:B------:R-:W-:-:S03]  /*e780*/  ISETP.GT.AND P1, PT, R4, 0x18, PT ;  /* 0x000000180400780c */ /* 0x000fc60003f24270 */
        /* <DEDUP_REMOVED lines=40> */
[----:B------:R-:W-:-:S02]  /*ea10*/  PRMT R0, RZ, 0x7610, R0 ;  /* 0x00007610ff007816 */ /* 0x000fc40000000000 */
[----:B----4-:R-:W-:-:S04]  /*ea20*/  @P1 LOP3.LUT R7, R7, R6, RZ, 0x3c, !PT ;  /* 0x0000000607071212 */ /* 0x010fc800078e3cff */
[----:B------:R-:W-:-:S04]  /*ea30*/  @P1 LOP3.LUT R6, R7, R6, RZ, 0x3c, !PT ;  /* 0x0000000607061212 */ /* 0x000fc800078e3cff */
[----:B------:R-:W-:-:S05]  /*ea40*/  @P1 LOP3.LUT R7, R7, R6, RZ, 0x3c, !PT ;  /* 0x0000000607071212 */ /* 0x000fca00078e3cff */
[----:B------:R0:W4:Y:S04]  /*ea50*/  @P1 LDG.E.U16 R0, desc[UR38][R6.64] ;  /* 0x0000002606001981 */ /* 0x000128000c1e1500 */
[----:B------:R-:W0:Y:S04]  /*ea60*/  LDL R6, [R1+0x874] ;  /* 0x0008740001067983 */ /* 0x000e280000100800 */
[----:B------:R-:W0:Y:S01]  /*ea70*/  LDL R7, [R1+0x878] ;  /* 0x0008780001077983 */ /* 0x000e220000100800 */
[----:B---3--:R-:W-:Y:S02]  /*ea80*/  PRMT R12, RZ, 0x7610, R12 ;  /* 0x00007610ff0c7816 */ /* 0x008fe4000000000c */
[----:B0-----:R-:W-:-:S04]  /*ea90*/  @P1 LOP3.LUT R7, R7, R6, RZ, 0x3c, !PT ;  /* 0x0000000607071212 */ /* 0x001fc800078e3cff */
[----:B------:R-:W-:-:S04]  /*eaa0*/  @P1 LOP3.LUT R6, R7, R6, RZ, 0x3c, !PT ;  /* 0x0000000607061212 */ /* 0x000fc800078e3cff */
[----:B------:R-:W-:-:S05]  /*eab0*/  @P1 LOP3.LUT R7, R7, R6, RZ, 0x3c, !PT ;  /* 0x0000000607071212 */ /* 0x000fca00078e3cff */
[----:B------:R-:W3:Y:S04]  /*eac0*/  @P1 LDG.E.U16 R12, desc[UR38][R6.64] ;  /* 0x00000026060c1981 */ /* 0x000ee8000c1e1500 */
[----:B----4-:R-:W-:Y:S04]  /*ead0*/  STL [R1+0x1a6c], R0 ;  /* 0x001a6c0001007387 */ /* 0x010fe80000100800 */
[----:B---3--:R0:W-:Y:S04]  /*eae0*/  STL [R1+0x4cc], R12 ;  /* 0x0004cc0c01007387 */ /* 0x0081e80000100800 */
[----:B0-----:R-:W3:Y:S04]  /*eaf0*/  LDL.LU R12, [R1+0x1ac8] ;  /* 0x001ac800010c7983 */ /* 0x001ee80000300800 */
[----:B------:R-:W4:Y:S04]  /*eb00*/  LDL R6, [R1+0x86c] ;  /* 0x00086c0001067983 */ /* 0x000f280000100800 */
[----:B------:R-:W4:Y:S01]  /*eb10*/  LDL R7, [R1+0x870] ;  /* 0x0008700001077983 */ /* 0x000f220000100800 */
[----:B------:R-:W-:-:S02]  /*eb20*/  PRMT R13, RZ, 0x7610, R13 ;  /* 0x00007610ff0d7816 */ /* 0x000fc4000000000d */
[----:B----4-:R-:W-:-:S04]  /*eb30*/  @P1 LOP3.LUT R7, R7, R6, RZ, 0x3c, !PT ;  /* 0x0000000607071212 */ /* 0x010fc800078e3cff */
[----:B------:R-:W-:-:S04]  /*eb40*/  @P1 LOP3.LUT R6, R7, R6, RZ, 0x3c, !PT ;  /* 0x0000000607061212 */ /* 0x000fc800078e3cff */
[----:B------:R-:W-:-:S05]  /*eb50*/  @P1 LOP3.LUT R7, R7, R6, RZ, 0x3c, !PT ;  /* 0x0000000607071212 */ /* 0x000fca00078e3cff */
[----:B------:R-:W4:Y:S04]  /*eb60*/  @P1 LDG.E.U16 R13, desc[UR38][R6.64] ;  /* 0x00000026060d1981 */ /* 0x000f28000c1e1500 */
[----:B----4-:R0:W-:Y:S04]  /*eb70*/  STL [R1+0x4c8], R13 ;  /* 0x0004c80d01007387 */ /* 0x0101e80000100800 */
[----:B0-----:R-:W4:Y:S04]  /*eb80*/  LDL.LU R13, [R1+0x1ac4] ;  /* 0x001ac400010d7983 */ /* 0x001f280000300800 */
[----:B------:R-:W2:Y:S04]  /*eb90*/  LDL R6, [R1+0x864] ;  /* 0x0008640001067983 */ /* 0x000ea80000100800 */
[----:B------:R-:W2:Y:S01]  /*eba0*/  LDL R7, [R1+0x868] ;  /* 0x0008680001077983 */ /* 0x000ea20000100800 */
[----:B------:R-:W-:-:S02]  /*ebb0*/  PRMT R2, RZ, 0x7610, R2 ;  /* 0x00007610ff027816 */ /* 0x000fc40000000002 */
[----:B--2---:R-:W-:-:S04]  /*ebc0*/  @P1 LOP3.LUT R7, R7, R6, RZ, 0x3c, !PT ;  /* 0x0000000607071212 */ /* 0x004fc800078e3cff */
[----:B------:R-:W-:-:S04]  /*ebd0*/  @P1 LOP3.LUT R6, R7, R6, RZ, 0x3c, !PT ;  /* 0x0000000607061212 */ /* 0x000fc800078e3cff */
[----:B------:R-:W-:-:S05]  /*ebe0*/  @P1 LOP3.LUT R7, R7, R6, RZ, 0x3c, !PT ;  /* 0x0000000607071212 */ /* 0x000fca00078e3cff */
[----:B------:R-:W2:Y:S01]  /*ebf0*/  @P1 LDG.E.U16 R2, desc[UR38][R6.64] ;  /* 0x0000002606021981 */ /* 0x000ea2000c1e1500 */
[----:B------:R-:W-:-:S03]  /*ec00*/  ISETP.GT.AND P2, PT, R4, 0x19, PT ;  /* 0x000000190400780c */ /* 0x000fc60003f44270 */
[----:B--2---:R0:W-:Y:S04]  /*ec10*/  STL [R1+0x4c4], R2 ;  /* 0x0004c40201007387 */ /* 0x0041e80000100800 */
[----:B0-----:R-:W2:Y:S04]  /*ec20*/  LDL.LU R2, [R1+0x1ac0] ;  /* 0x001ac00001027983 */ /* 0x001ea80000300800 */
[----:B------:R-:W2:Y:S04]  /*ec30*/  LDL R6, [R1+0x85c] ;  /* 0x00085c0001067983 */ /* 0x000ea80000100800 */
[----:B------:R-:W2:Y:S01]  /*ec40*/  LDL R7, [R1+0x860] ;  /* 0x0008600001077983 */ /* 0x000ea20000100800 */
[----:B------:R-:W-:-:S02]  /*ec50*/  PRMT R23, RZ, 0x7610, R23 ;  /* 0x00007610ff177816 */ /* 0x000fc40000000017 */
[----:B--2---:R-:W-:-:S04]  /*ec60*/  @P2 LOP3.LUT R7, R7, R6, RZ, 0x3c, !PT ;  /* 0x0000000607072212 */ /* 0x004fc800078e3cff */
[----:B------:R-:W-:-:S04]  /*ec70*/  @P2 LOP3.LUT R6, R7, R6, RZ, 0x3c, !PT ;  /* 0x0000000607062212 */ /* 0x000fc800078e3cff */
[----:B------:R-:W-:-:S05]  /*ec80*/  @P2 LOP3.LUT R7, R7, R6, RZ, 0x3c, !PT ;  /* 0x0000000607072212 */ /* 0x000fca00078e3cff */
[----:B------:R-:W2:Y:S04]  /*ec90*/  @P2 LDG.E.U16 R23, desc[UR38][R6.64] ;  /* 0x0000002606172981 */ /* 0x000ea8000c1e1500 */
        /* <DEDUP_REMOVED lines=108> */
[----:B------:R0:W2:Y:S04]  /*f360*/  @P1 LDG.E.U16 R3, desc[UR38][R6.64] ;  /* 0x0000002606031981 */ /* 0x0000a8000c1e1500 */
[----:B------:R-:W0:Y:S04]  /*f370*/  LDL R6, [R1+0x7f8] ;  /* 0x0007f80001067983 */ /* 0x000e280000100800 */
[----:B------:R-:W0:Y:S01]  /*f380*/  LDL R7, [R1+0xe64] ;  /* 0x000e640001077983 */ /* 0x000e220000100800 */
[----:B------:R-:W-:Y:S02]  /*f390*/  PRMT R5, RZ, 0x7610, R5 ;  /* 0x00007610ff057816 */ /* 0x000fe40000000005 */
[----:B0-----:R-:W-:-:S04]  /*f3a0*/  @P1 LOP3.LUT R7, R7, R6, RZ, 0x3c, !PT ;  /* 0x0000000607071212 */ /* 0x001fc800078e3cff */
[----:B------:R-:W-:-:S04]  /*f3b0*/  @P1 LOP3.LUT R6, R7, R6, RZ, 0x3c, !PT ;  /* 0x0000000607061212 */ /* 0x000fc800078e3cff */
[----:B------:R-:W-:-:S05]  /*f3c0*/  @P1 LOP3.LUT R7, R7, R6, RZ, 0x3c, !PT ;  /* 0x0000000607071212 */ /* 0x000fca00078e3cff */
[----:B------:R-:W3:Y:S04]  /*f3d0*/  @P1 LDG.E.U16 R5, desc[UR38][R6.64] ;  /* 0x0000002606051981 */ /* 0x000ee8000c1e1500 */
[----:B--2---:R-:W-:Y:S04]  /*f3e0*/  STL [R1+0x1a64], R3 ;  /* 0x001a640301007387 */ /* 0x004fe80000100800 */
[----:B---3--:R0:W-:Y:S04]  /*f3f0*/  STL [R1+0x54], R5 ;  /* 0x0000540501007387 */ /* 0x0081e80000100800 */
[----:B0-----:R-:W2:Y:S04]  /*f400*/  LDL.LU R5, [R1+0x1a8c] ;  /* 0x001a8c0001057983 */ /* 0x001ea80000300800 */
[----:B------:R-:W3:Y:S04]  /*f410*/  LDL R6, [R1+0x7f4] ;  /* 0x0007f40001067983 */ /* 0x000ee80000100800 */
[----:B------:R-:W3:Y:S01]  /*f420*/  LDL R7, [R1+0xe6c] ;  /* 0x000e6c0001077983 */ /* 0x000ee20000100800 */
[----:B------:R-:W-:-:S02]  /*f430*/  PRMT R29, RZ, 0x7610, R29 ;  /* 0x00007610ff1d7816 */ /* 0x000fc4000000001d */
[----:B---3--:R-:W-:-:S04]  /*f440*/  @P1 LOP3.LUT R7, R7, R6, RZ, 0x3c, !PT ;  /* 0x0000000607071212 */ /* 0x008fc800078e3cff */
[----:B------:R-:W-:-:S04]  /*f450*/  @P1 LOP3.LUT R6, R7, R6, RZ, 0x3c, !PT ;  /* 0x0000000607061212 */ /* 0x000fc800078e3cff */
[----:B------:R-:W-:-:S05]  /*f460*/  @P1 LOP3.LUT R7, R7, R6, RZ, 0x3c, !PT ;  /* 0x0000000607071212 */ /* 0x000fca00078e3cff */
[----:B------:R-:W3:Y:S04]  /*f470*/  @P1 LDG.E.U16 R29, desc[UR38][R6.64] ;  /* 0x00000026061d1981 */ /* 0x000ee8000c1e1500 */
[----:B---3--:R0:W-:Y:S04]  /*f480*/  STL [R1+0x50], R29 ;  /* 0x0000501d01007387 */ /* 0x0081e80000100800 */
[----:B0-----:R-:W3:Y:S04]  /*f490*/  LDL.LU R29, [R1+0x1a88] ;  /* 0x001a8800011d7983 */ /* 0x001ee80000300800 */
        /* <DEDUP_REMOVED lines=9> */
[----:B------:R-:W-:Y:S02]  /*f530*/  ISETP.GT.AND P2, PT, R4, 0x1b, PT ;  /* 0x0000001b0400780c */ /* 0x000fe40003f44270 */
[----:B------:R-:W-:-:S11]  /*f540*/  PRMT R27, RZ, 0x7610, R27 ;  /* 0x00007610ff1b7816 */ /* 0x000fd6000000001b */
[----:B0-----:R-:W-:-:S04]  /*f550*/  @P2 LOP3.LUT R7, R7, R6, RZ, 0x3c, !PT ;  /* 0x0000000607072212 */ /* 0x001fc800078e3cff */
[----:B------:R-:W-:-:S04]  /*f560*/  @P2 LOP3.LUT R6, R7, R6, RZ, 0x3c, !PT ;  /* 0x0000000607062212 */ /* 0x000fc800078e3cff */
[----:B------:R-:W-:-:S05]  /*f570*/  @P2 LOP3.LUT R7, R7, R6, RZ, 0x3c, !PT ;  /* 0x0000000607072212 */ /* 0x000fca00078e3cff */
[----:B------:R-:W3:Y:S04]  /*f580*/  @P2 LDG.E.U16 R27, desc[UR38][R6.64] ;  /* 0x00000026061b2981 */ /* 0x000ee8000c1e1500 */
[----:B--2---:R0:W-:Y:S04]  /*f590*/  STL [R1+0x4c], R12 ;  /* 0x00004c0c01007387 */ /* 0x0041e80000100800 */
[----:B0-----:R-:W2:Y:S04]  /*f5a0*/  LDL R12, [R1+0xea0] ;  /* 0x000ea000010c7983 */ /* 0x001ea80000100800 */
        /* <DEDUP_REMOVED lines=31> */
[----:B----4-:R-:W-:-:S02]  /*f7a0*/  PRMT R13, RZ, 0x7610, R13 ;  /* 0x00007610ff0d7816 */ /* 0x010fc4000000000d */
[----:B--2---:R-:W-:-:S04]  /*f7b0*/  @P2 LOP3.LUT R7, R7, R6, RZ, 0x3c, !PT ;  /* 0x0000000607072212 */ /* 0x004fc800078e3cff */
[----:B------:R-:W-:-:S04]  /*f7c0*/  @P2 LOP3.LUT R6, R7, R6, RZ, 0x3c, !PT ;  /* 0x0000000607062212 */ /* 0x000fc800078e3cff */
[----:B------:R-:W-:-:S05]  /*f7d0*/  @P2 LOP3.LUT R7, R7, R6, RZ, 0x3c, !PT ;  /* 0x0000000607072212 */ /* 0x000fca00078e3cff */
[----:B------:R0:W2:Y:S04]  /*f7e0*/  @P2 LDG.E.U16 R13, desc[UR38][R6.64] ;  /* 0x00000026060d2981 */ /* 0x0000a8000c1e1500 */
[----:B------:R-:W4:Y:S01]  /*f7f0*/  LDL R7, [R1+0x7f0] ;  /* 0x0007f00001077983 */ /* 0x000f220000100800 */
[----:B------:R-:W-:Y:S01]  /*f800*/  PRMT R3, RZ, 0x7610, R3 ;  /* 0x00007610ff037816 */ /* 0x000fe20000000003 */
[----:B0-----:R-:W-:Y:S02]  /*f810*/  @P2 IMAD.MOV.U32 R6, RZ, RZ, R12 ;  /* 0x000000ffff062224 */ /* 0x001fe400078e000c */
[----:B--2---:R0:W-:Y:S01]  /*f820*/  STL [R1+0x28], R13 ;  /* 0x0000280d01007387 */ /* 0x0041e20000100800 */
[----:B------:R-:W-:-:S03]  /*f830*/  PRMT R19, RZ, 0x7610, R19 ;  /* 0x00007610ff137816 */ /* 0x000fc60000000013 */
[----:B------:R-:W2:Y:S04]  /*f840*/  LDL R12, [R1+0xec0] ;  /* 0x000ec000010c7983 */ /* 0x000ea80000100800 */
[----:B----4-:R1:W4:Y:S04]  /*f850*/  @P2 LDG.E.U16 R3, desc[UR38][R6.64] ;  /* 0x0000002606032981 */ /* 0x010328000c1e1500 */
[----:B0-----:R-:W2:Y:S04]  /*f860*/  LDL R13, [R1+0xec4] ;  /* 0x000ec400010d7983 */ /* 0x001ea80000100800 */
[----:B------:R-:W1:Y:S04]  /*f870*/  LDL R6, [R1+0xe9c] ;  /* 0x000e9c0001067983 */ /* 0x000e680000100800 */
[----:B------:R-:W1:Y:S02]  /*f880*/  LDL R7, [R1+0xeac] ;  /* 0x000eac0001077983 */ /* 0x000e640000100800 */
[----:B-1----:R-:W-:-:S04]  /*f890*/  @P2 LOP3.LUT R7, R7, R6, RZ, 0x3c, !PT ;  /* 0x0000000607072212 */ /* 0x002fc800078e3cff */
[----:B------:R-:W-:-:S04]  /*f8a0*/  @P2 LOP3.LUT R6, R7, R6, RZ, 0x3c, !PT ;  /* 0x0000000607062212 */ /* 0x000fc800078e3cff */
[----:B------:R-:W-:-:S05]  /*f8b0*/  @P2 LOP3.LUT R7, R7, R6, RZ, 0x3c, !PT ;  /* 0x0000000607072212 */ /* 0x000fca00078e3cff */
[----:B------:R-:W2:Y:S04]  /*f8c0*/  @P2 LDG.E.U16 R19, desc[UR38][R6.64] ;  /* 0x0000002606132981 */ /* 0x000ea8000c1e1500 */
[----:B----4-:R0:W-:Y:S04]  /*f8d0*/  STL [R1+0x20], R3 ;  /* 0x0000200301007387 */ /* 0x0101e80000100800 */
[----:B0-----:R-:W4:Y:S04]  /*f8e0*/  LDL R3, [R1+0xecc] ;  /* 0x000ecc0001037983 */ /* 0x001f280000100800 */
        /* <DEDUP_REMOVED lines=19> */
[----:B------:R-:W-:-:S03]  /*fa20*/  PRMT R23, RZ, 0x7610, R23 ;  /* 0x00007610ff177816 */ /* 0x000fc60000000017 */
[----:B--2---:R-:W-:Y:S04]  /*fa30*/  STL [R1+0x8], R2 ;  /* 0x0000080201007387 */ /* 0x004fe80000100800 */
[----:B------:R-:W2:Y:S01]  /*fa40*/  LDL R7, [R1+0xeb0] ;  /* 0x000eb00001077983 */ /* 0x000ea20000100800 */
[----:B------:R-:W-:Y:S01]  /*fa50*/  @P1 IMAD.MOV.U32 R6, RZ, RZ, R13 ;  /* 0x000000ffff061224 */ /* 0x000fe200078e000d */
[----:B------:R-:W-:Y:S02]  /*fa60*/  PRMT R22, RZ, 0x7610, R22 ;  /* 0x00007610ff167816 */ /* 0x000fe40000000016 */
[----:B------:R-:W3:Y:S04]  /*fa70*/  LDL R13, [R1+0xee0] ;  /* 0x000ee000010d7983 */ /* 0x000ee80000100800 */
[----:B--2---:R4:W2:Y:S02]  /*fa80*/  @P1 LDG.E.U16 R23, desc[UR38][R6.64] ;  /* 0x0000002606171981 */ /* 0x0048a4000c1e1500 */
[----:B----4-:R-:W-:-:S02]  /*fa90*/  @P1 IMAD.MOV.U32 R6, RZ, RZ, R3 ;  /* 0x000000ffff061224 */ /* 0x010fc400078e0003 */
[----:B------:R-:W-:-:S05]  /*faa0*/  @P1 IMAD.MOV.U32 R7, RZ, RZ, R12 ;  /* 0x000000ffff071224 */ /* 0x000fca00078e000c */
[----:B------:R-:W4:Y:S04]  /*fab0*/  @P1 LDG.E.U16 R22, desc[UR38][R6.64] ;  /* 0x0000002606161981 */ /* 0x000f28000c1e1500 */
[----:B--2---:R0:W-:Y:S04]  /*fac0*/  STL [R1+0x1a48], R23 ;  /* 0x001a481701007387 */ /* 0x0041e80000100800 */
[----:B------:R-:W2:Y:S04]  /*fad0*/  LDL R6, [R1+0xec8] ;  /* 0x000ec80001067983 */ /* 0x000ea80000100800 */
[----:B------:R-:W2:Y:S04]  /*fae0*/  LDL R7, [R1+0xed4] ;  /* 0x000ed40001077983 */ /* 0x000ea80000100800 */
[----:B------:R-:W3:Y:S04]  /*faf0*/  LDL R12, [R1+0xedc] ;  /* 0x000edc00010c7983 */ /* 0x000ee80000100800 */
[----:B------:R-:W3:Y:S01]  /*fb00*/  LDL R3, [R1+0xeec] ;  /* 0x000eec0001037983 */ /* 0x000ee20000100800 */
[----:B------:R-:W-:-:S03]  /*fb10*/  PRMT R21, RZ, 0x7610, R21 ;  /* 0x00007610ff157816 */ /* 0x000fc60000000015 */
[----:B0-----:R-:W3:Y:S04]  /*fb20*/  LDL R23, [R1+0xea4] ;  /* 0x000ea40001177983 */ /* 0x001ee80000100800 */
[----:B----4-:R0:W-:Y:S04]  /*fb30*/  STL [R1+0x1a4c], R22 ;  /* 0x001a4c1601007387 */ /* 0x0101e80000100800 */
[----:B0-----:R-:W4:Y:S01]  /*fb40*/  LDL R22, [R1+0xed8] ;  /* 0x000ed80001167983 */ /* 0x001f220000100800 */
[----:B--2---:R-:W-:-:S04]  /*fb50*/  @P1 LOP3.LUT R7, R7, R6, RZ, 0x3c, !PT ;  /* 0x0000000607071212 */ /* 0x004fc800078e3cff */
[----:B------:R-:W-:-:S04]  /*fb60*/  @P1 LOP3.LUT R6, R7, R6, RZ, 0x3c, !PT ;  /* 0x0000000607061212 */ /* 0x000fc800078e3cff */
[----:B------:R-:W-:-:S05]  /*fb70*/  @P1 LOP3.LUT R7, R7, R6, RZ, 0x3c, !PT ;  /* 0x0000000607071212 */ /* 0x000fca00078e3cff */
[----:B------:R4:W2:Y:S04]  /*fb80*/  @P1 LDG.E.U16 R21, desc[UR38][R6.64] ;  /* 0x0000002606151981 */ /* 0x0008a8000c1e1500 */
[----:B------:R-:W2:Y:S01]  /*fb90*/  LDL R7, [R1+0xed0] ;  /* 0x000ed00001077983 */ /* 0x000ea20000100800 */
[----:B------:R-:W-:Y:S01]  /*fba0*/  PRMT R20, RZ, 0x7610, R20 ;  /* 0x00007610ff147816 */ /* 0x000fe20000000014 */
[----:B----4-:R-:W-:Y:S01]  /*fbb0*/  @P1 IMAD.MOV.U32 R6, RZ, RZ, R22 ;  /* 0x000000ffff061224 */ /* 0x010fe200078e0016 */
[----:B------:R-:W-:-:S04]  /*fbc0*/  PRMT R18, RZ, 0x7610, R18 ;  /* 0x00007610ff127816 */ /* 0x000fc80000000012 */
[----:B--2---:R3:W2:Y:S02]  /*fbd0*/  @P1 LDG.E.U16 R20, desc[UR38][R6.64] ;  /* 0x0000002606141981 */ /* 0x0046a4000c1e1500 */
[----:B---3--:R-:W-:Y:S02]  /*fbe0*/  @P1 IMAD.MOV.U32 R6, RZ, RZ, R13 ;  /* 0x000000ffff061224 */ /* 0x008fe400078e000d */
[----:B------:R-:W-:-:S05]  /*fbf0*/  @P1 IMAD.MOV.U32 R7, RZ, RZ, R23 ;  /* 0x000000ffff071224 */ /* 0x000fca00078e0017 */
[----:B------:R0:W3:Y:S04]  /*fc00*/  @P1 LDG.E.U16 R18, desc[UR38][R6.64] ;  /* 0x0000002606121981 */ /* 0x0000e8000c1e1500 */
[----:B------:R1:W-:Y:S04]  /*fc10*/  STL [R1+0x1a50], R21 ;  /* 0x001a501501007387 */ /* 0x0003e80000100800 */
[----:B------:R-:W4:Y:S04]  /*fc20*/  LDL R22, [R1+0xee8] ;  /* 0x000ee80001167983 */ /* 0x000f280000100800 */
[----:B-1----:R-:W4:Y:S01]  /*fc30*/  LDL R21, [R1+0xefc] ;  /* 0x000efc0001157983 */ /* 0x002f220000100800 */
[----:B------:R-:W-:Y:S01]  /*fc40*/  PRMT R16, RZ, 0x7610, R16 ;  /* 0x00007610ff107816 */ /* 0x000fe20000000010 */
[----:B0-----:R-:W-:-:S02]  /*fc50*/  @P1 IMAD.MOV.U32 R6, RZ, RZ, R3 ;  /* 0x000000ffff061224 */ /* 0x001fc400078e0003 */
[----:B------:R-:W-:-:S05]  /*fc60*/  @P1 IMAD.MOV.U32 R7, RZ, RZ, R12 ;  /* 0x000000ffff071224 */ /* 0x000fca00078e000c */
[----:B------:R4:W4:Y:S04]  /*fc70*/  @P1 LDG.E.U16 R16, desc[UR38][R6.64] ;  /* 0x0000002606101981 */ /* 0x000928000c1e1500 */
[----:B--2---:R0:W-:Y:S04]  /*fc80*/  STL [R1+0x1a54], R20 ;  /* 0x001a541401007387 */ /* 0x0041e80000100800 */
[----:B------:R-:W2:Y:S04]  /*fc90*/  LDL R13, [R1+0xef8] ;  /* 0x000ef800010d7983 */ /* 0x000ea80000100800 */
[----:B0-----:R-:W2:Y:S04]  /*fca0*/  LDL R20, [R1+0xef4] ;  /* 0x000ef40001147983 */ /* 0x001ea80000100800 */
[----:B---3--:R-:W-:Y:S04]  /*fcb0*/  STL [R1+0x1a58], R18 ;  /* 0x001a581201007387 */ /* 0x008fe80000100800 */
[----:B------:R-:W3:Y:S04]  /*fcc0*/  LDL R12, [R1+0xef0] ;  /* 0x000ef000010c7983 */ /* 0x000ee80000100800 */
[----:B------:R-:W3:Y:S01]  /*fcd0*/  LDL R3, [R1+0xf04] ;  /* 0x000f040001037983 */ /* 0x000ee20000100800 */
[----:B------:R-:W-:-:S02]  /*fce0*/  ISETP.GT.AND P2, PT, R4, 0x1d, PT ;  /* 0x0000001d0400780c */ /* 0x000fc40003f44270 */
[----:B------:R-:W-:Y:S01]  /*fcf0*/  PRMT R15, RZ, 0x7610, R15 ;  /* 0x00007610ff0f7816 */ /* 0x000fe2000000000f */
[----:B----4-:R-:W-:Y:S01]  /*fd00*/  @P1 IMAD.MOV.U32 R7, RZ, RZ, R22 ;  /* 0x000000ffff071224 */ /* 0x010fe200078e0016 */
[----:B------:R-:W-:Y:S01]  /*fd10*/  PRMT R14, RZ, 0x7610, R14 ;  /* 0x00007610ff0e7816 */ /* 0x000fe2000000000e */
[----:B------:R-:W-:-:S05]  /*fd20*/  @P1 IMAD.MOV.U32 R6, RZ, RZ, R21 ;  /* 0x000000ffff061224 */ /* 0x000fca00078e0015 */
[----:B------:R2:W4:Y:S04]  /*fd30*/  @P1 LDG.E.U16 R15, desc[UR38][R6.64] ;  /* 0x00000026060f1981 */ /* 0x000528000c1e1500 */
[----:B------:R-:W-:Y:S04]  /*fd40*/  STL [R1+0x1a5c], R16 ;  /* 0x001a5c1001007387 */ /* 0x000fe80000100800 */
[----:B------:R-:W4:Y:S04]  /*fd50*/  LDL R22, [R1+0xf00] ;  /* 0x000f000001167983 */ /* 0x000f280000100800 */
[----:B------:R-:W4:Y:S01]  /*fd60*/  LDL R21, [R1+0xf0c] ;  /* 0x000f0c0001157983 */ /* 0x000f220000100800 */
[----:B------:R-:W-:Y:S01]  /*fd70*/  PRMT R11, RZ, 0x7610, R11 ;  /* 0x00007610ff0b7816 */ /* 0x000fe2000000000b */
[----:B--2---:R-:W-:-:S02]  /*fd80*/  @P2 IMAD.MOV.U32 R6, RZ, RZ, R13 ;  /* 0x000000ffff062224 */ /* 0x004fc400078e000d */
[----:B------:R-:W-:-:S05]  /*fd90*/  @P2 IMAD.MOV.U32 R7, RZ, RZ, R20 ;  /* 0x000000ffff072224 */ /* 0x000fca00078e0014 */
[----:B------:R3:W2:Y:S02]  /*fda0*/  @P2 LDG.E.U16 R14, desc[UR38][R6.64] ;  /* 0x00000026060e2981 */ /* 0x0006a4000c1e1500 */
[----:B---3--:R-:W-:Y:S02]  /*fdb0*/  @P2 IMAD.MOV.U32 R6, RZ, RZ, R3 ;  /* 0x000000ffff062224 */ /* 0x008fe400078e0003 */
[----:B------:R-:W-:-:S05]  /*fdc0*/  @P2 IMAD.MOV.U32 R7, RZ, RZ, R12 ;  /* 0x000000ffff072224 */ /* 0x000fca00078e000c */
[----:B------:R0:W3:Y:S04]  /*fdd0*/  @P2 LDG.E.U16 R11, desc[UR38][R6.64] ;  /* 0x00000026060b2981 */ /* 0x0000e8000c1e1500 */
[----:B----4-:R-:W-:Y:S04]  /*fde0*/  STL [R1+0x1a60], R15 ;  /* 0x001a600f01007387 */ /* 0x010fe80000100800 */
[----:B------:R-:W4:Y:S01]  /*fdf0*/  LDL R20, [R1+0xf14] ;  /* 0x000f140001147983 */ /* 0x000f220000100800 */
[----:B------:R-:W-:Y:S01]  /*fe00*/  PRMT R10, RZ, 0x7610, R10 ;  /* 0x00007610ff0a7816 */ /* 0x000fe2000000000a */
[----:B0-----:R-:W-:-:S02]  /*fe10*/  @P2 IMAD.MOV.U32 R6, RZ, RZ, R21 ;  /* 0x000000ffff062224 */ /* 0x001fc400078e0015 */
[----:B------:R-:W-:-:S05]  /*fe20*/  @P2 IMAD.MOV.U32 R7, RZ, RZ, R22 ;  /* 0x000000ffff072224 */ /* 0x000fca00078e0016 */
[----:B------:R4:W4:Y:S04]  /*fe30*/  @P2 LDG.E.U16 R10, desc[UR38][R6.64] ;  /* 0x00000026060a2981 */ /* 0x000928000c1e1500 */
[----:B--2---:R0:W-:Y:S04]  /*fe40*/  STL [R1+0x1a18], R14 ;  /* 0x001a180e01007387 */ /* 0x0041e80000100800 */
[----:B------:R-:W2:Y:S04]  /*fe50*/  LDL R23, [R1+0xf10] ;  /* 0x000f100001177983 */ /* 0x000ea80000100800 */
[----:B------:R-:W2:Y:S04]  /*fe60*/  LDL R13, [R1+0xf18] ;  /* 0x000f1800010d7983 */ /* 0x000ea80000100800 */
[----:B------:R-:W2:Y:S04]  /*fe70*/  LDL R12, [R1+0xee4] ;  /* 0x000ee400010c7983 */ /* 0x000ea80000100800 */
[----:B------:R-:W2:Y:S04]  /*fe80*/  LDL R3, [R1+0xf20] ;  /* 0x000f200001037983 */ /* 0x000ea80000100800 */
[----:B0-----:R-:W2:Y:S04]  /*fe90*/  LDL R14, [R1+0xf08] ;  /* 0x000f0800010e7983 */ /* 0x001ea80000100800 */
[----:B---3--:R-:W-:Y:S04]  /*fea0*/  STL [R1+0x1a1c], R11 ;  /* 0x001a1c0b01007387 */ /* 0x008fe80000100800 */
[----:B------:R-:W3:Y:S04]  /*feb0*/  LDL R22, [R1+0xf1c] ;  /* 0x000f1c0001167983 */ /* 0x000ee80000100800 */
[----:B------:R-:W3:Y:S01]  /*fec0*/  LDL R21, [R1+0xf2c] ;  /* 0x000f2c0001157983 */ /* 0x000ee20000100800 */
[----:B------:R-:W-:Y:S01]  /*fed0*/  PRMT R9, RZ, 0x7610, R9 ;  /* 0x00007610ff097816 */ /* 0x000fe20000000009 */
[----:B----4-:R-:W-:Y:S01]  /*fee0*/  @P2 IMAD.MOV.U32 R6, RZ, RZ, R20 ;  /* 0x000000ffff062224 */ /* 0x010fe200078e0014 */
[----:B------:R-:W-:Y:S01]  /*fef0*/  PRMT R8, RZ, 0x7610, R8 ;  /* 0x00007610ff087816 */ /* 0x000fe20000000008 */
[----:B------:R-:W-:Y:S04]  /*ff00*/  STL [R1+0x1a20], R10 ;  /* 0x001a200a01007387 */ /* 0x000fe80000100800 */
[----:B------:R-:W4:Y:S01]  /*ff10*/  LDL R20, [R1+0xf28] ;  /* 0x000f280001147983 */ /* 0x000f220000100800 */
[----:B--2---:R-:W-:-:S03]  /*ff20*/  @P2 IMAD.MOV.U32 R7, RZ, RZ, R14 ;  /* 0x000000ffff072224 */ /* 0x004fc600078e000e */
[----:B------:R-:W2:Y:S04]  /*ff30*/  LDL R14, [R1+0xf34] ;  /* 0x000f3400010e7983 */ /* 0x000ea80000100800 */
[----:B------:R0:W2:Y:S02]  /*ff40*/  @P2 LDG.E.U16 R9, desc[UR38][R6.64] ;  /* 0x0000002606092981 */ /* 0x0000a4000c1e1500 */
[----:B0-----:R-:W-:Y:S02]  /*ff50*/  @P2 IMAD.MOV.U32 R6, RZ, RZ, R13 ;  /* 0x000000ffff062224 */ /* 0x001fe400078e000d */
[----:B------:R-:W-:Y:S02]  /*ff60*/  @P2 IMAD.MOV.U32 R7, RZ, RZ, R23 ;  /* 0x000000ffff072224 */ /* 0x000fe400078e0017 */
[----:B------:R-:W-:-:S02]  /*ff70*/  @P2 IMAD.MOV.U32 R13, RZ, RZ, R12 ;  /* 0x000000ffff0d2224 */ /* 0x000fc400078e000c */
[----:B------:R-:W-:Y:S01]  /*ff80*/  @P2 IMAD.MOV.U32 R12, RZ, RZ, R3 ;  /* 0x000000ffff0c2224 */ /* 0x000fe200078e0003 */
[----:B------:R0:W2:Y:S02]  /*ff90*/  @P2 LDG.E.U16 R8, desc[UR38][R6.64] ;  /* 0x0000002606082981 */ /* 0x0000a4000c1e1500 */
[----:B0-----:R-:W-:-:S06]  /*ffa0*/  PRMT R7, RZ, 0x7610, R7 ;  /* 0x00007610ff077816 */ /* 0x001fcc0000000007 */
[----:B------:R3:W2:Y:S01]  /*ffb0*/  @P2 LDG.E.U16 R7, desc[UR38][R12.64] ;  /* 0x000000260c072981 */ /* 0x0006a2000c1e1500 */
[----:B------:R-:W-:Y:S01]  /*ffc0*/  PRMT R6, RZ, 0x7610, R6 ;  /* 0x00007610ff067816 */ /* 0x000fe20000000006 */
[----:B---3--:R-:W-:Y:S02]  /*ffd0*/  @P2 IMAD.MOV.U32 R12, RZ, RZ, R21 ;  /* 0x000000ffff0c2224 */ /* 0x008fe400078e0015 */
[----:B------:R-:W-:-:S05]  /*ffe0*/  @P2 IMAD.MOV.U32 R13, RZ, RZ, R22 ;  /* 0x000000ffff0d2224 */ /* 0x000fca00078e0016 */
[----:B------:R4:W3:Y:S01]  /*fff0*/  @P2 LDG.E.U16 R6, desc[UR38][R12.64] ;  /* 0x000000260c062981 */ /* 0x0008e2000c1e1500 */
[----:B------:R-:W-:Y:S01]  /*10000*/  PRMT R5, RZ, 0x7610, R5 ;  /* 0x00007610ff057816 */ /* 0x000fe20000000005 */
[----:B----4-:R-:W-:Y:S02]  /*10010*/  @P2 IMAD.MOV.U32 R13, RZ, RZ, R20 ;  /* 0x000000ffff0d2224 */ /* 0x010fe400078e0014 */
[----:B--2---:R-:W-:Y:S01]  /*10020*/  STL [R1+0x1a24], R9 ;  /* 0x001a240901007387 */ /* 0x004fe20000100800 */
[----:B------:R-:W-:-:S05]  /*10030*/  @P2 IMAD.MOV.U32 R12, RZ, RZ, R14 ;  /* 0x000000ffff0c2224 */ /* 0x000fca00078e000e */
[----:B------:R0:W2:Y:S04]  /*10040*/  @P2 LDG.E.U16 R5, desc[UR38][R12.64] ;  /* 0x000000260c052981 */ /* 0x0000a8000c1e1500 */
[----:B------:R1:W-:Y:S04]  /*10050*/  STL [R1+0x1a28], R8 ;  /* 0x001a280801007387 */ /* 0x0003e80000100800 */
[----:B------:R-:W0:Y:S04]  /*10060*/  LDL R23, [R1+0x8a4] ;  /* 0x0008a40001177983 */ /* 0x000e280000100800 */
[----:B------:R-:W4:Y:S04]  /*10070*/  LDL R3, [R1+0x8a8] ;  /* 0x0008a80001037983 */ /* 0x000f280000100800 */
[----:B------:R-:W-:Y:S04]  /*10080*/  STL [R1+0x1a2c], R7 ;  /* 0x001a2c0701007387 */ /* 0x000fe80000100800 */
[----:B------:R-:W2:Y:S04]  /*10090*/  LDL R22, [R1+0xf30] ;  /* 0x000f300001167983 */ /* 0x000ea80000100800 */
[----:B-1----:R-:W2:Y:S04]  /*100a0*/  LDL R8, [R1+0xf38] ;  /* 0x000f380001087983 */ /* 0x002ea80000100800 */
[----:B---3--:R1:W-:Y:S04]  /*100b0*/  STL [R1+0x1a30], R6 ;  /* 0x001a300601007387 */ /* 0x0083e80000100800 */
[----:B------:R-:W3:Y:S01]  /*100c0*/  LDL R21, [R1+0xf24] ;  /* 0x000f240001157983 */ /* 0x000ee20000100800 */
[----:B------:R-:W-:-:S03]  /*100d0*/  ISETP.GT.AND P1, PT, R4, 0x1e, PT ;  /* 0x0000001e0400780c */ /* 0x000fc60003f24270 */
[----:B------:R-:W3:Y:S04]  /*100e0*/  LDL R20, [R1+0xf3c] ;  /* 0x000f3c0001147983 */ /* 0x000ee80000100800 */
[----:B------:R-:W3:Y:S04]  /*100f0*/  LDL R14, [R1+0xf4c] ;  /* 0x000f4c00010e7983 */ /* 0x000ee80000100800 */
[----:B-1----:R-:W3:Y:S01]  /*10100*/  LDL R6, [R1+0xf40] ;  /* 0x000f400001067983 */ /* 0x002ee20000100800 */
[----:B------:R-:W-:Y:S02]  /*10110*/  PRMT R0, RZ, 0x7610, R0 ;  /* 0x00007610ff007816 */ /* 0x000fe40000000000 */
[----:B------:R-:W-:Y:S01]  /*10120*/  PRMT R7, RZ, 0x7610, R7 ;  /* 0x00007610ff077816 */ /* 0x000fe20000000007 */
[----:B0-----:R-:W-:-:S02]  /*10130*/  @P0 IMAD.MOV.U32 R13, RZ, RZ, R23 ;  /* 0x000000ffff0d0224 */ /* 0x001fc400078e0017 */
[----:B----4-:R-:W-:-:S05]  /*10140*/  @P0 IMAD.MOV.U32 R12, RZ, RZ, R3 ;  /* 0x000000ffff0c0224 */ /* 0x010fca00078e0003 */
[----:B------:R2:W4:Y:S02]  /*10150*/  @P0 LDG.E.U16 R0, desc[UR38][R12.64] ;  /* 0x000000260c000981 */ /* 0x000524000c1e1500 */
[----:B--2---:R-:W-:Y:S02]  /*10160*/  @P1 IMAD.MOV.U32 R13, RZ, RZ, R22 ;  /* 0x000000ffff0d1224 */ /* 0x004fe400078e0016 */
[----:B------:R-:W-:-:S05]  /*10170*/  @P1 IMAD.MOV.U32 R12, RZ, RZ, R8 ;  /* 0x000000ffff0c1224 */ /* 0x000fca00078e0008 */
[----:B------:R3:W2:Y:S04]  /*10180*/  @P1 LDG.E.U16 R7, desc[UR38][R12.64] ;  /* 0x000000260c071981 */ /* 0x0006a8000c1e1500 */
[----:B------:R0:W-:Y:S01]  /*10190*/  STL [R1+0x1a34], R5 ;  /* 0x001a340501007387 */ /* 0x0001e20000100800 */
[----:B------:R-:W-:-:S03]  /*101a0*/  PRMT R11, RZ, 0x7610, R11 ;  /* 0x00007610ff0b7816 */ /* 0x000fc6000000000b */
[----:B------:R-:W2:Y:S01]  /*101b0*/  LDL R3, [R1+0xf48] ;  /* 0x000f480001037983 */ /* 0x000ea20000100800 */
[----:B---3--:R-:W-:Y:S01]  /*101c0*/  @P1 IMAD.MOV.U32 R13, RZ, RZ, R21 ;  /* 0x000000ffff0d1224 */ /* 0x008fe200078e0015 */
[----:B0-----:R-:W-:Y:S01]  /*101d0*/  PRMT R5, RZ, 0x7610, R5 ;  /* 0x00007610ff057816 */ /* 0x001fe20000000005 */
[----:B------:R-:W-:-:S05]  /*101e0*/  @P1 IMAD.MOV.U32 R12, RZ, RZ, R6 ;  /* 0x000000ffff0c1224 */ /* 0x000fca00078e0006 */
[----:B------:R0:W3:Y:S02]  /*101f0*/  @P1 LDG.E.U16 R5, desc[UR38][R12.64] ;  /* 0x000000260c051981 */ /* 0x0000e4000c1e1500 */
[----:B0-----:R-:W-:Y:S02]  /*10200*/  @P1 IMAD.MOV.U32 R12, RZ, RZ, R14 ;  /* 0x000000ffff0c1224 */ /* 0x001fe400078e000e */
[----:B------:R-:W-:-:S05]  /*10210*/  @P1 IMAD.MOV.U32 R13, RZ, RZ, R20 ;  /* 0x000000ffff0d1224 */ /* 0x000fca00078e0014 */
[----:B------:R-:W3:Y:S04]  /*10220*/  @P1 LDG.E.U16 R11, desc[UR38][R12.64] ;  /* 0x000000260c0b1981 */ /* 0x000ee8000c1e1500 */
[----:B----4-:R0:W-:Y:S04]  /*10230*/  STL [R1+0x48], R0 ;  /* 0x0000480001007387 */ /* 0x0101e80000100800 */
[----:B------:R-:W4:Y:S04]  /*10240*/  LDL R8, [R1+0xf50] ;  /* 0x000f500001087983 */ /* 0x000f280000100800 */
[----:B0-----:R-:W4:Y:S04]  /*10250*/  LDL R0, [R1+0xf54] ;  /* 0x000f540001007983 */ /* 0x001f280000100800 */
[----:B--2---:R0:W-:Y:S04]  /*10260*/  STL [R1+0x3c], R7 ;  /* 0x00003c0701007387 */ /* 0x0041e80000100800 */
[----:B------:R-:W2:Y:S04]  /*10270*/  LDL R6, [R1+0xf44] ;  /* 0x000f440001067983 */ /* 0x000ea80000100800 */
[----:B0-----:R-:W2:Y:S04]  /*10280*/  LDL R7, [R1+0xf58] ;  /* 0x000f580001077983 */ /* 0x001ea80000100800 */
[----:B---3--:R0:W-:Y:S04]  /*10290*/  STL [R1+0x34], R5 ;  /* 0x0000340501007387 */ /* 0x0081e80000100800 */
[----:B------:R-:W3:Y:S04]  /*102a0*/  LDL R14, [R1+0xf5c] ;  /* 0x000f5c00010e7983 */ /* 0x000ee80000100800 */
[----:B0-----:R-:W3:Y:S01]  /*102b0*/  LDL R5, [R1+0xf60] ;  /* 0x000f600001057983 */ /* 0x001ee20000100800 */
[----:B------:R-:W-:-:S03]  /*102c0*/  PRMT R18, RZ, 0x7610, R18 ;  /* 0x00007610ff127816 */ /* 0x000fc60000000012 */
[----:B------:R0:W-:Y:S01]  /*102d0*/  STL [R1+0x2c], R11 ;  /* 0x00002c0b01007387 */ /* 0x0001e20000100800 */
[----:B------:R-:W-:-:S03]  /*102e0*/  @P1 IMAD.MOV.U32 R13, RZ, RZ, R3 ;  /* 0x000000ffff0d1224 */ /* 0x000fc600078e0003 */
[----:B------:R-:W3:Y:S04]  /*102f0*/  LDL R3, [R1+0xf68] ;  /* 0x000f680001037983 */ /* 0x000ee80000100800 */
[----:B0-----:R-:W3:Y:S01]  /*10300*/  LDL R11, [R1+0xf6c] ;  /* 0x000f6c00010b7983 */ /* 0x001ee20000100800 */
[----:B------:R-:W-:Y:S01]  /*10310*/  PRMT R16, RZ, 0x7610, R16 ;  /* 0x00007610ff107816 */ /* 0x000fe20000000010 */
[----:B----4-:R-:W-:Y:S02]  /*10320*/  @P1 IMAD.MOV.U32 R12, RZ, RZ, R0 ;  /* 0x000000ffff0c1224 */ /* 0x010fe400078e0000 */
[----:B------:R-:W4:Y:S04]  /*10330*/  LDL R0, [R1+0xf74] ;  /* 0x000f740001007983 */ /* 0x000f280000100800 */
[----:B------:R0:W4:Y:S02]  /*10340*/  @P1 LDG.E.U16 R18, desc[UR38][R12.64] ;  /* 0x000000260c121981 */ /* 0x000124000c1e1500 */
[----:B0-----:R-:W-:-:S02]  /*10350*/  @P1 IMAD.MOV.U32 R13, RZ, RZ, R8 ;  /* 0x000000ffff0d1224 */ /* 0x001fc400078e0008 */
[----:B------:R-:W4:Y:S01]  /*10360*/  LDL R8, [R1+0xf70] ;  /* 0x000f700001087983 */ /* 0x000f220000100800 */
[----:B--2---:R-:W-:-:S03]  /*10370*/  @P1 IMAD.MOV.U32 R12, RZ, RZ, R7 ;  /* 0x000000ffff0c1224 */ /* 0x004fc600078e0007 */
[----:B------:R-:W2:Y:S04]  /*10380*/  LDL R7, [R1+0xf78] ;  /* 0x000f780001077983 */ /* 0x000ea80000100800 */
[----:B------:R0:W2:Y:S02]  /*10390*/  @P1 LDG.E.U16 R16, desc[UR38][R12.64] ;  /* 0x000000260c101981 */ /* 0x0000a4000c1e1500 */
[----:B0-----:R-:W-:Y:S02]  /*103a0*/  @P1 IMAD.MOV.U32 R13, RZ, RZ, R6 ;  /* 0x000000ffff0d1224 */ /* 0x001fe400078e0006 */
[----:B------:R-:W2:Y:S01]  /*103b0*/  LDL R6, [R1+0xf64] ;  /* 0x000f640001067983 */ /* 0x000ea20000100800 */
[----:B---3--:R-:W-:-:S03]  /*103c0*/  @P1 IMAD.MOV.U32 R12, RZ, RZ, R5 ;  /* 0x000000ffff0c1224 */ /* 0x008fc600078e0005 */
[----:B------:R-:W3:Y:S01]  /*103d0*/  LDL R5, [R1+0xf80] ;  /* 0x000f800001057983 */ /* 0x000ee20000100800 */
[----:B------:R-:W-:Y:S02]  /*103e0*/  PRMT R15, RZ, 0x7610, R15 ;  /* 0x00007610ff0f7816 */ /* 0x000fe4000000000f */
[----:B------:R-:W-:Y:S02]  /*103f0*/  PRMT R10, RZ, 0x7610, R10 ;  /* 0x00007610ff0a7816 */ /* 0x000fe4000000000a */
[----:B------:R-:W-:Y:S02]  /*10400*/  ISETP.GT.AND P0, PT, R4, 0x1f, PT ;  /* 0x0000001f0400780c */ /* 0x000fe40003f04270 */
[----:B------:R0:W3:Y:S01]  /*10410*/  @P1 LDG.E.U16 R15, desc[UR38][R12.64] ;  /* 0x000000260c0f1981 */ /* 0x0000e2000c1e1500 */
[----:B------:R-:W-:Y:S01]  /*10420*/  PRMT R9, RZ, 0x7610, R9 ;  /* 0x00007610ff097816 */ /* 0x000fe20000000009 */
[----:B0-----:R-:W-:Y:S02]  /*10430*/  @P1 IMAD.MOV.U32 R12, RZ, RZ, R11 ;  /* 0x000000ffff0c1224 */ /* 0x001fe400078e000b */
[----:B------:R-:W-:Y:S01]  /*10440*/  @P1 IMAD.MOV.U32 R13, RZ, RZ, R14 ;  /* 0x000000ffff0d1224 */ /* 0x000fe200078e000e */
[----:B------:R-:W-:-:S02]  /*10450*/  PRMT R28, RZ, 0x7610, R28 ;  /* 0x00007610ff1c7816 */ /* 0x000fc4000000001c */
[----:B------:R-:W-:Y:S01]  /*10460*/  PRMT R29, RZ, 0x7610, R29 ;  /* 0x00007610ff1d7816 */ /* 0x000fe2000000001d */
[----:B------:R-:W3:Y:S04]  /*10470*/  LDL R14, [R1+0xf90] ;  /* 0x000f9000010e7983 */ /* 0x000ee80000100800 */
[----:B------:R0:W3:Y:S04]  /*10480*/  @P1 LDG.E.U16 R10, desc[UR38][R12.64] ;  /* 0x000000260c0a1981 */ /* 0x0000e8000c1e1500 */
[----:B------:R-:W3:Y:S01]  /*10490*/  LDL R11, [R1+0xf9c] ;  /* 0x000f9c00010b7983 */ /* 0x000ee20000100800 */
[----:B0-----:R-:W-:-:S03]  /*104a0*/  @P1 IMAD.MOV.U32 R13, RZ, RZ, R3 ;  /* 0x000000ffff0d1224 */ /* 0x001fc600078e0003 */
[----:B------:R-:W3:Y:S01]  /*104b0*/  LDL R3, [R1+0xf7c] ;  /* 0x000f7c0001037983 */ /* 0x000ee20000100800 */
[----:B----4-:R-:W-:-:S03]  /*104c0*/  @P1 IMAD.MOV.U32 R12, RZ, RZ, R0 ;  /* 0x000000ffff0c1224 */ /* 0x010fc600078e0000 */
[----:B------:R-:W4:Y:S04]  /*104d0*/  LDL R0, [R1+0xf94] ;  /* 0x000f940001007983 */ /* 0x000f280000100800 */
[----:B------:R0:W4:Y:S02]  /*104e0*/  @P1 LDG.E.U16 R9, desc[UR38][R12.64] ;  /* 0x000000260c091981 */ /* 0x000124000c1e1500 */
[----:B0-----:R-:W-:Y:S02]  /*104f0*/  @P0 IMAD.MOV.U32 R13, RZ, RZ, R8 ;  /* 0x000000ffff0d0224 */ /* 0x001fe400078e0008 */
[----:B--2---:R-:W-:-:S05]  /*10500*/  @P0 IMAD.MOV.U32 R12, RZ, RZ, R7 ;  /* 0x000000ffff0c0224 */ /* 0x004fca00078e0007 */
[----:B------:R0:W2:Y:S02]  /*10510*/  @P0 LDG.E.U16 R28, desc[UR38][R12.64] ;  /* 0x000000260c1c0981 */ /* 0x0000a4000c1e1500 */
[----:B0-----:R-:W-:Y:S02]  /*10520*/  @P0 IMAD.MOV.U32 R13, RZ, RZ, R6 ;  /* 0x000000ffff0d0224 */ /* 0x001fe400078e0006 */
[----:B---3--:R-:W-:-:S05]  /*10530*/  @P0 IMAD.MOV.U32 R12, RZ, RZ, R5 ;  /* 0x000000ffff0c0224 */ /* 0x008fca00078e0005 */
[----:B------:R0:W3:Y:S02]  /*10540*/  @P0 LDG.E.U16 R29, desc[UR38][R12.64] ;  /* 0x000000260c1d0981 */ /* 0x0000e4000c1e1500 */
[----:B0-----:R-:W-:Y:S02]  /*10550*/  @P0 IMAD.MOV.U32 R13, RZ, RZ, R3 ;  /* 0x000000ffff0d0224 */ /* 0x001fe400078e0003 */
[----:B--2---:R-:W-:Y:S04]  /*10560*/  STL [R1+0x19ac], R28 ;  /* 0x0019ac1c01007387 */ /* 0x004fe80000100800 */
[----:B------:R0:W-:Y:S04]  /*10570*/  STL [R1+0xc], R10 ;  /* 0x00000c0a01007387 */ /* 0x0001e80000100800 */
[----:B0-----:R-:W2:Y:S04]  /*10580*/  LDL R10, [R1+0xf98] ;  /* 0x000f9800010a7983 */ /* 0x001ea80000100800 */
[----:B----4-:R0:W-:Y:S04]  /*10590*/  STL [R1+0x4], R9 ;  /* 0x0000040901007387 */ /* 0x0101e80000100800 */
[----:B0-----:R-:W4:Y:S04]  /*105a0*/  LDL R9, [R1+0xfb0] ;  /* 0x000fb00001097983 */ /* 0x001f280000100800 */
[----:B------:R-:W-:Y:S04]  /*105b0*/  STL [R1+0x24], R18 ;  /* 0x0000241201007387 */ /* 0x000fe80000100800 */
[----:B------:R-:W4:Y:S04]  /*105c0*/  LDL R8, [R1+0xfa8] ;  /* 0x000fa80001087983 */ /* 0x000f280000100800 */
[----:B------:R-:W4:Y:S04]  /*105d0*/  LDL R7, [R1+0xfac] ;  /* 0x000fac0001077983 */ /* 0x000f280000100800 */
[----:B------:R-:W4:Y:S04]  /*105e0*/  LDL R5, [R1+0xfa4] ;  /* 0x000fa40001057983 */ /* 0x000f280000100800 */
[----:B---3--:R-:W-:Y:S04]  /*105f0*/  STL [R1+0x19b0], R29 ;  /* 0x0019b01d01007387 */ /* 0x008fe80000100800 */
[----:B------:R-:W-:Y:S04]  /*10600*/  STL [R1+0x1c], R16 ;  /* 0x00001c1001007387 */ /* 0x000fe80000100800 */
[----:B------:R-:W3:Y:S01]  /*10610*/  LDL R6, [R1+0xfa0] ;  /* 0x000fa00001067983 */ /* 0x000ee20000100800 */
[----:B------:R-:W-:-:S03]  /*10620*/  @P0 IMAD.MOV.U32 R12, RZ, RZ, R0 ;  /* 0x000000ffff0c0224 */ /* 0x000fc600078e0000 */
[----:B------:R-:W3:Y:S04]  /*10630*/  LDL R3, [R1+0xf88] ;  /* 0x000f880001037983 */ /* 0x000ee80000100800 */
[----:B------:R-:W3:Y:S01]  /*10640*/  LDL R0, [R1+0xf8c] ;  /* 0x000f8c0001007983 */ /* 0x000ee20000100800 */
[----:B------:R-:W-:Y:S02]  /*10650*/  PRMT R27, RZ, 0x7610, R27 ;  /* 0x00007610ff1b7816 */ /* 0x000fe4000000001b */
[----:B------:R-:W-:-:S04]  /*10660*/  PRMT R26, RZ, 0x7610, R26 ;  /* 0x00007610ff1a7816 */ /* 0x000fc8000000001a */
[----:B------:R0:W3:Y:S01]  /*10670*/  @P0 LDG.E.U16 R27, desc[UR38][R12.64] ;  /* 0x000000260c1b0981 */ /* 0x0000e2000c1e1500 */
[----:B------:R-:W-:Y:S01]  /*10680*/  PRMT R25, RZ, 0x7610, R25 ;  /* 0x00007610ff197816 */ /* 0x000fe20000000019 */
[----:B0-----:R-:W-:Y:S02]  /*10690*/  @P0 IMAD.MOV.U32 R12, RZ, RZ, R11 ;  /* 0x000000ffff0c0224 */ /* 0x001fe400078e000b */
[----:B------:R-:W-:-:S05]  /*106a0*/  @P0 IMAD.MOV.U32 R13, RZ, RZ, R14 ;  /* 0x000000ffff0d0224 */ /* 0x000fca00078e000e */
[----:B------:R2:W3:Y:S01]  /*106b0*/  @P0 LDG.E.U16 R26, desc[UR38][R12.64] ;  /* 0x000000260c1a0981 */ /* 0x0004e2000c1e1500 */
[----:B------:R-:W-:Y:S02]  /*106c0*/  PRMT R24, RZ, 0x7610, R24 ;  /* 0x00007610ff187816 */ /* 0x000fe40000000018 */
[----:B------:R-:W-:Y:S02]  /*106d0*/  PRMT R19, RZ, 0x7610, R19 ;  /* 0x00007610ff137816 */ /* 0x000fe40000000013 */
[----:B------:R-:W-:Y:S01]  /*106e0*/  PRMT R17, RZ, 0x7610, R17 ;  /* 0x00007610ff117816 */ /* 0x000fe20000000011 */
[----:B--2---:R-:W-:Y:S02]  /*106f0*/  @P0 IMAD.MOV.U32 R13, RZ, RZ, R10 ;  /* 0x000000ffff0d0224 */ /* 0x004fe400078e000a */
[----:B----4-:R-:W-:-:S05]  /*10700*/  @P0 IMAD.MOV.U32 R12, RZ, RZ, R9 ;  /* 0x000000ffff0c0224 */ /* 0x010fca00078e0009 */
[----:B------:R0:W2:Y:S02]  /*10710*/  @P0 LDG.E.U16 R25, desc[UR38][R12.64] ;  /* 0x000000260c190981 */ /* 0x0000a4000c1e1500 */
[----:B0-----:R-:W-:Y:S02]  /*10720*/  @P0 IMAD.MOV.U32 R12, RZ, RZ, R7 ;  /* 0x000000ffff0c0224 */ /* 0x001fe400078e0007 */
[----:B------:R-:W-:-:S05]  /*10730*/  @P0 IMAD.MOV.U32 R13, RZ, RZ, R8 ;  /* 0x000000ffff0d0224 */ /* 0x000fca00078e0008 */
[----:B------:R0:W4:Y:S02]  /*10740*/  @P0 LDG.E.U16 R24, desc[UR38][R12.64] ;  /* 0x000000260c180981 */ /* 0x000124000c1e1500 */
[----:B0-----:R-:W-:Y:S02]  /*10750*/  @P0 IMAD.MOV.U32 R12, RZ, RZ, R5 ;  /* 0x000000ffff0c0224 */ /* 0x001fe400078e0005 */
[----:B---3--:R-:W-:-:S05]  /*10760*/  @P0 IMAD.MOV.U32 R13, RZ, RZ, R6 ;  /* 0x000000ffff0d0224 */ /* 0x008fca00078e0006 */
[----:B------:R0:W3:Y:S02]  /*10770*/  @P0 LDG.E.U16 R19, desc[UR38][R12.64] ;  /* 0x000000260c130981 */ /* 0x0000e4000c1e1500 */
[----:B0-----:R-:W-:Y:S02]  /*10780*/  @P0 IMAD.MOV.U32 R12, RZ, RZ, R0 ;  /* 0x000000ffff0c0224 */ /* 0x001fe400078e0000 */
[----:B------:R-:W-:-:S05]  /*10790*/  @P0 IMAD.MOV.U32 R13, RZ, RZ, R3 ;  /* 0x000000ffff0d0224 */ /* 0x000fca00078e0003 */
[----:B------:R-:W3:Y:S01]  /*107a0*/  @P0 LDG.E.U16 R17, desc[UR38][R12.64] ;  /* 0x000000260c110981 */ /* 0x000ee2000c1e1500 */
[----:B------:R-:W0:Y:S03]  /*107b0*/  S2R R3, SR_TID.X ;  /* 0x0000000000037919 */ /* 0x000e260000002100 */
[----:B------:R-:W-:Y:S04]  /*107c0*/  STL [R1+0x14], R15 ;  /* 0x0000140f01007387 */ /* 0x000fe80000100800 */
[----:B------:R-:W-:Y:S04]  /*107d0*/  STL [R1+0x19b4], R27 ;  /* 0x0019b41b01007387 */ /* 0x000fe80000100800 */
[----:B------:R-:W-:Y:S01]  /*107e0*/  STL [R1+0x19b8], R26 ;  /* 0x0019b81a01007387 */ /* 0x000fe20000100800 */
[----:B------:R-:W1:Y:S01]  /*107f0*/  S2R R2, SR_TID.X ;  /* 0x0000000000027919 */ /* 0x000e620000002100 */
[----:B------:R-:W-:Y:S01]  /*10800*/  BAR.SYNC.DEFER_BLOCKING 0x0 ;  /* 0x0000000000007b1d */ /* 0x000fe20000010000 */
[----:B0-----:R-:W-:-:S04]  /*10810*/  LOP3.LUT R3, R3, 0x1f, RZ, 0xc0, !PT ;  /* 0x0000001f03037812 */ /* 0x001fc800078ec0ff */
[----:B------:R-:W-:Y:S01]  /*10820*/  ISETP.GE.AND P0, PT, R3, R4, PT ;  /* 0x000000040300720c */ /* 0x000fe20003f06270 */
[----:B--2---:R-:W-:Y:S04]  /*10830*/  STL [R1+0x19bc], R25 ;  /* 0x0019bc1901007387 */ /* 0x004fe80000100800 */
[----:B----4-:R-:W-:Y:S04]  /*10840*/  STL [R1+0x19c0], R24 ;  /* 0x0019c01801007387 */ /* 0x010fe80000100800 */
[----:B---3--:R-:W-:Y:S04]  /*10850*/  STL [R1+0x19c4], R19 ;  /* 0x0019c41301007387 */ /* 0x008fe80000100800 */
[----:B------:R-:W2:Y:S04]  /*10860*/  LDL.LU R0, [R1+0x7dc] ;  /* 0x0007dc0001007983 */ /* 0x000ea80000300800 */
[----:B------:R-:W3:Y:S04]  /*10870*/  LDL.LU R21, [R1+0x7d8] ;  /* 0x0007d80001157983 */ /* 0x000ee80000300800 */
[----:B------:R-:W4:Y:S04]  /*10880*/  LDL.LU R22, [R1+0x7d4] ;  /* 0x0007d40001167983 */ /* 0x000f280000300800 */
[----:B------:R-:W-:Y:S04]  /*10890*/  STL [R1+0x1a3c], R12 ;  /* 0x001a3c0c01007387 */ /* 0x000fe80000100800 */
[----:B------:R-:W-:Y:S04]  /*108a0*/  STL [R1+0x1a38], R13 ;  /* 0x001a380d01007387 */ /* 0x000fe80000100800 */
[----:B------:R0:W-:Y:S04]  /*108b0*/  STL [R1+0x19c8], R17 ;  /* 0x0019c81101007387 */ /* 0x0001e80000100800 */
[----:B0-----:R-:W4:Y:S04]  /*108c0*/  LDL.LU R17, [R1+0x7cc] ;  /* 0x0007cc0001117983 */ /* 0x001f280000300800 */
[----:B------:R-:W4:Y:S04]  /*108d0*/  LDL.LU R13, [R1+0x7c8] ;  /* 0x0007c800010d7983 */ /* 0x000f280000300800 */
        /* <DEDUP_REMOVED lines=22> */
[----:B------:R0:W-:Y:S04]  /*10a40*/  STL [R1+0x1a40], R4 ;  /* 0x001a400401007387 */ /* 0x0001e80000100800 */
[----:B0-----:R-:W4:Y:S01]  /*10a50*/  LDL.LU R4, [R1+0x7d0] ;  /* 0x0007d00001047983 */ /* 0x001f220000300800 */
[----:B-1----:R-:W-:-:S05]  /*10a60*/  LOP3.LUT R2, R2, 0x3f, RZ, 0xc0, !PT ;  /* 0x0000003f02027812 */ /* 0x002fca00078ec0ff */
[----:B------:R-:W-:-:S05]  /*10a70*/  IMAD.SHL.U32 R2, R2, 0x2, RZ ;  /* 0x0000000202027824 */ /* 0x000fca00078e00ff */
[----:B--2---:R0:W-:Y:S04]  /*10a80*/  STS.U16 [R2+UR5], R0 ;  /* 0x0000000002007988 */ /* 0x0041e80008000405 */
[----:B---3--:R1:W-:Y:S04]  /*10a90*/  STS.U16 [R2+UR5+0x80], R21 ;  /* 0x0000801502007988 */ /* 0x0083e80008000405 */
[----:B----4-:R2:W-:Y:S04]  /*10aa0*/  STS.U16 [R2+UR5+0x100], R22 ;  /* 0x0001001602007988 */ /* 0x0105e80008000405 */
[----:B0-----:R-:W3:Y:S04]  /*10ab0*/  LDL.LU R0, [R1+0x1a6c] ;  /* 0x001a6c0001007983 */ /* 0x001ee80000300800 */
[----:B-1----:R-:W4:Y:S04]  /*10ac0*/  LDL.LU R21, [R1+0x4cc] ;  /* 0x0004cc0001157983 */ /* 0x002f280000300800 */
[----:B--2---:R-:W2:Y:S04]  /*10ad0*/  LDL.LU R22, [R1+0x4c8] ;  /* 0x0004c80001167983 */ /* 0x004ea80000300800 */
[----:B------:R0:W-:Y:S04]  /*10ae0*/  STS.U16 [R2+UR5+0x4300], R23 ;  /* 0x0043001702007988 */ /* 0x0001e80008000405 */
[----:B------:R1:W-:Y:S04]  /*10af0*/  STS.U16 [R2+UR5+0x6180], R3 ;  /* 0x0061800302007988 */ /* 0x0003e80008000405 */
[----:B0-----:R-:W2:Y:S04]  /*10b00*/  LDL.LU R23, [R1+0x4c4] ;  /* 0x0004c40001177983 */ /* 0x001ea80000300800 */
[----:B-1----:R-:W2:Y:S04]  /*10b10*/  LDL.LU R3, [R1+0x7bc] ;  /* 0x0007bc0001037983 */ /* 0x002ea80000300800 */
[----:B------:R0:W-:Y:S04]  /*10b20*/  STS.U16 [R2+UR5+0x180], R4 ;  /* 0x0001800402007988 */ /* 0x0001e80008000405 */
[----:B0-----:R-:W2:Y:S04]  /*10b30*/  LDL.LU R4, [R1+0x7b0] ;  /* 0x0007b00001047983 */ /* 0x001ea80000300800 */
[----:B------:R-:W-:Y:S04]  /*10b40*/  STS.U16 [R2+UR5+0x200], R17 ;  /* 0x0002001102007988 */ /* 0x000fe80008000405 */
        /* <DEDUP_REMOVED lines=12> */
[----:B--2---:R0:W-:Y:S04]  /*10c10*/  STL [R1+0x1a68], R4 ;  /* 0x001a680401007387 */ /* 0x0041e80000100800 */
[----:B0-----:R-:W2:Y:S04]  /*10c20*/  LDL.LU R4, [R1+0x7b8] ;  /* 0x0007b80001047983 */ /* 0x001ea80000300800 */
[----:B------:R-:W2:Y:S04]  /*10c30*/  LDL.LU R17, [R1+0x7ac] ;  /* 0x0007ac0001117983 */ /* 0x000ea80000300800 */
        /* <DEDUP_REMOVED lines=11> */
[----:B------:R0:W-:Y:S04]  /*10cf0*/  STS.U16 [R2+UR5+0x4080], R8 ;  /* 0x0040800802007988 */ /* 0x0001e80008000405 */
[----:B------:R-:W2:Y:S04]  /*10d00*/  LDL.LU R7, [R1+0x5bc] ;  /* 0x0005bc0001077983 */ /* 0x000ea80000300800 */
[----:B------:R1:W-:Y:S04]  /*10d10*/  STS.U16 [R2+UR5+0x4100], R9 ;  /* 0x0041000902007988 */ /* 0x0003e80008000405 */
[----:B------:R0:W-:Y:S04]  /*10d20*/  STS.U16 [R2+UR5+0x4180], R10 ;  /* 0x0041800a02007988 */ /* 0x0001e80008000405 */
[----:B---3--:R3:W-:Y:S04]  /*10d30*/  STS.U16 [R2+UR5+0x6200], R0 ;  /* 0x0062000002007988 */ /* 0x0087e80008000405 */
[----:B------:R0:W-:Y:S04]  /*10d40*/  STS.U16 [R2+UR5+0x6300], R22 ;  /* 0x0063001602007988 */ /* 0x0001e80008000405 */
[----:B------:R-:W-:Y:S04]  /*10d50*/  STS.U16 [R2+UR5+0x4200], R11 ;  /* 0x0042000b02007988 */ /* 0x000fe80008000405 */
[----:B------:R-:W-:Y:S04]  /*10d60*/  STS.U16 [R2+UR5+0x4280], R14 ;  /* 0x0042800e02007988 */ /* 0x000fe80008000405 */
[----:B0-----:R-:W2:Y:S04]  /*10d70*/  LDL.LU R8, [R1+0x5b8] ;  /* 0x0005b80001087983 */ /* 0x001ea80000300800 */
[----:B------:R-:W-:Y:S04]  /*10d80*/  STS.U16 [R2+UR5+0x4380], R15 ;  /* 0x0043800f02007988 */ /* 0x000fe80008000405 */
[----:B-1----:R-:W2:Y:S04]  /*10d90*/  LDL.LU R9, [R1+0x5b4] ;  /* 0x0005b40001097983 */ /* 0x002ea80000300800 */
[----:B------:R-:W2:Y:S04]  /*10da0*/  LDL.LU R10, [R1+0x5b0] ;  /* 0x0005b000010a7983 */ /* 0x000ea80000300800 */
[----:B------:R-:W-:Y:S04]  /*10db0*/  STS.U16 [R2+UR5+0x6000], R16 ;  /* 0x0060001002007988 */ /* 0x000fe80008000405 */
[----:B------:R-:W-:Y:S04]  /*10dc0*/  STS.U16 [R2+UR5+0x6080], R18 ;  /* 0x0060801202007988 */ /* 0x000fe80008000405 */
[----:B------:R-:W-:Y:S01]  /*10dd0*/  STS.U16 [R2+UR5+0x6100], R20 ;  /* 0x0061001402007988 */ /* 0x000fe20008000405 */
[----:B---3--:R-:W-:-:S03]  /*10de0*/  LOP3.LUT R0, R2, 0x10, RZ, 0x3c, !PT ;  /* 0x0000001002007812 */ /* 0x008fc600078e3cff */
[----:B----4-:R-:W-:Y:S04]  /*10df0*/  STS.U16 [R2+UR5+0x6280], R21 ;  /* 0x0062801502007988 */ /* 0x010fe80008000405 */
[----:B------:R-:W3:Y:S04]  /*10e00*/  LDL.LU R22, [R1+0x5ac] ;  /* 0x0005ac0001167983 */ /* 0x000ee80000300800 */
[----:B------:R0:W-:Y:S04]  /*10e10*/  STS.U16 [R2+UR5+0x6380], R23 ;  /* 0x0063801702007988 */ /* 0x0001e80008000405 */
[----:B------:R1:W-:Y:S04]  /*10e20*/  STS.U16 [R0+UR5+0x400], R3 ;  /* 0x0004000300007988 */ /* 0x0003e80008000405 */
[----:B0-----:R-:W4:Y:S04]  /*10e30*/  LDL.LU R2, [R1+0x7b4] ;  /* 0x0007b40001027983 */ /* 0x001f280000300800 */
[----:B------:R-:W3:Y:S04]  /*10e40*/  LDL.LU R11, [R1+0x5a8] ;  /* 0x0005a800010b7983 */ /* 0x000ee80000300800 */
[----:B------:R-:W3:Y:S04]  /*10e50*/  LDL.LU R14, [R1+0x5a4] ;  /* 0x0005a400010e7983 */ /* 0x000ee80000300800 */
[----:B------:R-:W3:Y:S04]  /*10e60*/  LDL.LU R15, [R1+0x5a0] ;  /* 0x0005a000010f7983 */ /* 0x000ee80000300800 */
[----:B------:R-:W3:Y:S04]  /*10e70*/  LDL.LU R16, [R1+0x4c0] ;  /* 0x0004c00001107983 */ /* 0x000ee80000300800 */
[----:B------:R-:W3:Y:S04]  /*10e80*/  LDL.LU R18, [R1+0x4ac] ;  /* 0x0004ac0001127983 */ /* 0x000ee80000300800 */
[----:B------:R-:W3:Y:S04]  /*10e90*/  LDL.LU R23, [R1+0x4a8] ;  /* 0x0004a80001177983 */ /* 0x000ee80000300800 */
[----:B------:R-:W3:Y:S04]  /*10ea0*/  LDL.LU R20, [R1+0x10c] ;  /* 0x00010c0001147983 */ /* 0x000ee80000300800 */
[----:B------:R-:W3:Y:S04]  /*10eb0*/  LDL.LU R21, [R1+0x108] ;  /* 0x0001080001157983 */ /* 0x000ee80000300800 */
[----:B-1----:R-:W3:Y:S04]  /*10ec0*/  LDL.LU R3, [R1+0x104] ;  /* 0x0001040001037983 */ /* 0x002ee80000300800 */
[----:B--2---:R0:W-:Y:S04]  /*10ed0*/  STS.U16 [R0+UR5+0x480], R4 ;  /* 0x0004800400007988 */ /* 0x0041e80008000405 */
[----:B0-----:R-:W2:Y:S04]  /*10ee0*/  LDL.LU R4, [R1+0x1a68] ;  /* 0x001a680001047983 */ /* 0x001ea80000300800 */
[----:B----4-:R-:W-:Y:S04]  /*10ef0*/  STS.U16 [R0+UR5+0x500], R2 ;  /* 0x0005000200007988 */ /* 0x010fe80008000405 */
[----:B--2---:R-:W-:Y:S04]  /*10f00*/  STS.U16 [R0+UR5+0x580], R4 ;  /* 0x0005800400007988 */ /* 0x004fe80008000405 */
        /* <DEDUP_REMOVED lines=16> */
[----:B---3--:R0:W-:Y:S04]  /*11010*/  STS.U16 [R0+UR5+0x4600], R22 ;  /* 0x0046001600007988 */ /* 0x0081e80008000405 */
[----:B------:R-:W-:Y:S04]  /*11020*/  STS.U16 [R0+UR5+0x4680], R11 ;  /* 0x0046800b00007988 */ /* 0x000fe80008000405 */
[----:B------:R-:W-:Y:S04]  /*11030*/  STS.U16 [R0+UR5+0x4700], R14 ;  /* 0x0047000e00007988 */ /* 0x000fe80008000405 */
[----:B------:R-:W-:Y:S04]  /*11040*/  STS.U16 [R0+UR5+0x4780], R15 ;  /* 0x0047800f00007988 */ /* 0x000fe80008000405 */
[----:B------:R-:W-:Y:S04]  /*11050*/  STS.U16 [R0+UR5+0x6400], R16 ;  /* 0x0064001000007988 */ /* 0x000fe80008000405 */
[----:B------:R-:W-:Y:S04]  /*11060*/  STS.U16 [R0+UR5+0x6480], R18 ;  /* 0x0064801200007988 */ /* 0x000fe80008000405 */
[----:B------:R1:W-:Y:S04]  /*11070*/  STS.U16 [R0+UR5+0x6500], R23 ;  /* 0x0065001700007988 */ /* 0x0003e80008000405 */
[----:B0-----:R-:W2:Y:S04]  /*11080*/  LDL.LU R22, [R1+0x100] ;  /* 0x0001000001167983 */ /* 0x001ea80000300800 */
[----:B-1----:R-:W3:Y:S04]  /*11090*/  LDL.LU R23, [R1+0x6c] ;  /* 0x00006c0001177983 */ /* 0x002ee80000300800 */
[----:B------:R-:W-:Y:S04]  /*110a0*/  STS.U16 [R0+UR5+0x6580], R20 ;  /* 0x0065801400007988 */ /* 0x000fe80008000405 */
[----:B------:R-:W-:Y:S04]  /*110b0*/  STS.U16 [R0+UR5+0x6600], R21 ;  /* 0x0066001500007988 */ /* 0x000fe80008000405 */
[----:B------:R0:W-:Y:S04]  /*110c0*/  STS.U16 [R0+UR5+0x6680], R3 ;  /* 0x0066800300007988 */ /* 0x0001e80008000405 */
[----:B0-----:R-:W4:Y:S01]  /*110d0*/  LDL.LU R3, [R1+0x79c] ;  /* 0x00079c0001037983 */ /* 0x001f220000300800 */
[----:B------:R-:W0:Y:S03]  /*110e0*/  S2R R2, SR_TID.X ;  /* 0x0000000000027919 */ /* 0x000e260000002100 */
        /* <DEDUP_REMOVED lines=16> */
[----:B------:R-:W4:Y:S01]  /*111f0*/  LDL.LU R20, [R1+0x590] ;  /* 0x0005900001147983 */ /* 0x000f220000300800 */
[----:B0-----:R-:W-:-:S05]  /*11200*/  LOP3.LUT R2, R2, 0x3f, RZ, 0xc0, !PT ;  /* 0x0000003f02027812 */ /* 0x001fca00078ec0ff */
[----:B------:R-:W-:-:S05]  /*11210*/  IMAD.SHL.U32 R2, R2, 0x2, RZ ;  /* 0x0000000202027824 */ /* 0x000fca00078e00ff */
[----:B------:R-:W-:Y:S02]  /*11220*/  LOP3.LUT R15, R2, 0x20, RZ, 0x3c, !PT ;  /* 0x00000020020f7812 */ /* 0x000fe400078e3cff */
[----:B------:R-:W4:Y:S04]  /*11230*/  LDL.LU R2, [R1+0x798] ;  /* 0x0007980001027983 */ /* 0x000f280000300800 */
[----:B------:R-:W4:Y:S04]  /*11240*/  LDL.LU R10, [R1+0x58c] ;  /* 0x00058c00010a7983 */ /* 0x000f280000300800 */
[----:B------:R-:W4:Y:S04]  /*11250*/  LDL.LU R11, [R1+0x588] ;  /* 0x00058800010b7983 */ /* 0x000f280000300800 */
[----:B------:R-:W4:Y:S04]  /*11260*/  LDL.LU R14, [R1+0x584] ;  /* 0x00058400010e7983 */ /* 0x000f280000300800 */
[----:B------:R-:W4:Y:S04]  /*11270*/  LDL.LU R16, [R1+0x580] ;  /* 0x0005800001107983 */ /* 0x000f280000300800 */
[----:B------:R-:W4:Y:S04]  /*11280*/  LDL.LU R18, [R1+0x68] ;  /* 0x0000680001127983 */ /* 0x000f280000300800 */
[----:B------:R-:W4:Y:S04]  /*11290*/  LDL.LU R21, [R1+0x64] ;  /* 0x0000640001157983 */ /* 0x000f280000300800 */
[----:B--2---:R0:W-:Y:S04]  /*112a0*/  STS.U16 [R0+UR5+0x6700], R22 ;  /* 0x0067001600007988 */ /* 0x0041e80008000405 */
[----:B---3--:R1:W-:Y:S04]  /*112b0*/  STS.U16 [R0+UR5+0x6780], R23 ;  /* 0x0067801700007988 */ /* 0x0083e80008000405 */
[----:B0-----:R-:W2:Y:S04]  /*112c0*/  LDL.LU R22, [R1+0x60] ;  /* 0x0000600001167983 */ /* 0x001ea80000300800 */
[----:B-1----:R-:W3:Y:S04]  /*112d0*/  LDL.LU R23, [R1+0x5c] ;  /* 0x00005c0001177983 */ /* 0x002ee80000300800 */
[----:B------:R0:W-:Y:S04]  /*112e0*/  STL [R1+0x19cc], R0 ;  /* 0x0019cc0001007387 */ /* 0x0001e80000100800 */
[----:B0-----:R-:W2:Y:S04]  /*112f0*/  LDL.LU R0, [R1+0x794] ;  /* 0x0007940001007983 */ /* 0x001ea80000300800 */
[----:B----4-:R0:W-:Y:S04]  /*11300*/  STS.U16 [R15+UR5+0x800], R3 ;  /* 0x000800030f007988 */ /* 0x0101e80008000405 */
[----:B0-----:R-:W4:Y:S04]  /*11310*/  LDL.LU R3, [R1+0x1a64] ;  /* 0x001a640001037983 */ /* 0x001f280000300800 */
[----:B------:R0:W-:Y:S02]  /*11320*/  STS.U16 [R15+UR5+0x880], R2 ;  /* 0x000880020f007988 */ /* 0x0001e40008000405 */
[----:B0-----:R-:W0:Y:S02]  /*11330*/  S2R R2, SR_TID.X ;  /* 0x0000000000027919 */ /* 0x001e240000002100 */
[----:B0-----:R-:W-:-:S05]  /*11340*/  LOP3.LUT R2, R2, 0x3f, RZ, 0xc0, !PT ;  /* 0x0000003f02027812 */ /* 0x001fca00078ec0ff */
[----:B------:R-:W-:Y:S01]  /*11350*/  IMAD.SHL.U32 R2, R2, 0x2, RZ ;  /* 0x0000000202027824 */ /* 0x000fe200078e00ff */
        /* <DEDUP_REMOVED lines=17> */
[----:B------:R0:W-:Y:S04]  /*11470*/  STS.U16 [R15+UR5+0x4980], R20 ;  /* 0x004980140f007988 */ /* 0x0001e80008000405 */
[----:B------:R-:W-:Y:S04]  /*11480*/  STS.U16 [R15+UR5+0x4a00], R10 ;  /* 0x004a000a0f007988 */ /* 0x000fe80008000405 */
[----:B------:R-:W-:Y:S04]  /*11490*/  STS.U16 [R15+UR5+0x4a80], R11 ;  /* 0x004a800b0f007988 */ /* 0x000fe80008000405 */
[----:B------:R-:W-:Y:S04]  /*114a0*/  STS.U16 [R15+UR5+0x4b00], R14 ;  /* 0x004b000e0f007988 */ /* 0x000fe80008000405 */
[----:B------:R-:W-:Y:S04]  /*114b0*/  STS.U16 [R15+UR5+0x4b80], R16 ;  /* 0x004b80100f007988 */ /* 0x000fe80008000405 */
[----:B------:R-:W-:Y:S04]  /*114c0*/  STS.U16 [R15+UR5+0x6800], R18 ;  /* 0x006800120f007988 */ /* 0x000fe80008000405 */
[----:B------:R1:W-:Y:S04]  /*114d0*/  STS.U16 [R15+UR5+0x6880], R21 ;  /* 0x006880150f007988 */ /* 0x0003e80008000405 */
[----:B------:R2:W-:Y:S04]  /*114e0*/  STS.U16 [R15+UR5+0x6900], R22 ;  /* 0x006900160f007988 */ /* 0x0005e80008000405 */
[----:B0-----:R-:W4:Y:S04]  /*114f0*/  LDL.LU R20, [R1+0x54] ;  /* 0x0000540001147983 */ /* 0x001f280000300800 */
[----:B---3--:R0:W-:Y:S04]  /*11500*/  STS.U16 [R15+UR5+0x6980], R23 ;  /* 0x006980170f007988 */ /* 0x0081e80008000405 */
[----:B-1----:R-:W3:Y:S04]  /*11510*/  LDL.LU R21, [R1+0x50] ;  /* 0x0000500001157983 */ /* 0x002ee80000300800 */
[----:B--2---:R-:W2:Y:S04]  /*11520*/  LDL.LU R22, [R1+0x4c] ;  /* 0x00004c0001167983 */ /* 0x004ea80000300800 */
        /* <DEDUP_REMOVED lines=15> */
[----:B----4-:R0:W-:Y:S04]  /*11620*/  STS.U16 [R15+UR5+0x6a00], R3 ;  /* 0x006a00030f007988 */ /* 0x0101e80008000405 */
[----:B------:R-:W4:Y:S04]  /*11630*/  LDL.LU R7, [R1+0x57c] ;  /* 0x00057c0001077983 */ /* 0x000f280000300800 */
[----:B------:R-:W4:Y:S01]  /*11640*/  LDL.LU R11, [R1+0x574] ;  /* 0x00057400010b7983 */ /* 0x000f220000300800 */
[----:B0-----:R-:W-:-:S03]  /*11650*/  LOP3.LUT R3, R2, 0x30, RZ, 0x3c, !PT ;  /* 0x0000003002037812 */ /* 0x001fc600078e3cff */
[----:B------:R-:W4:Y:S04]  /*11660*/  LDL.LU R2, [R1+0x778] ;  /* 0x0007780001027983 */ /* 0x000f280000300800 */
[----:B------:R-:W4:Y:S04]  /*11670*/  LDL.LU R8, [R1+0x56c] ;  /* 0x00056c0001087983 */ /* 0x000f280000300800 */
[----:B------:R-:W4:Y:S04]  /*11680*/  LDL.LU R9, [R1+0x564] ;  /* 0x0005640001097983 */ /* 0x000f280000300800 */
[----:B------:R-:W4:Y:S04]  /*11690*/  LDL.LU R10, [R1+0x55c] ;  /* 0x00055c00010a7983 */ /* 0x000f280000300800 */
[----:B------:R-:W4:Y:S04]  /*116a0*/  LDL.LU R14, [R1+0x554] ;  /* 0x00055400010e7983 */ /* 0x000f280000300800 */
[----:B------:R-:W4:Y:S04]  /*116b0*/  LDL.LU R16, [R1+0x54c] ;  /* 0x00054c0001107983 */ /* 0x000f280000300800 */
[----:B------:R-:W4:Y:S04]  /*116c0*/  LDL.LU R18, [R1+0x544] ;  /* 0x0005440001127983 */ /* 0x000f280000300800 */
[----:B------:R0:W-:Y:S04]  /*116d0*/  STS.U16 [R15+UR5+0x6a80], R20 ;  /* 0x006a80140f007988 */ /* 0x0001e80008000405 */
[----:B---3--:R1:W-:Y:S04]  /*116e0*/  STS.U16 [R15+UR5+0x6b00], R21 ;  /* 0x006b00150f007988 */ /* 0x0083e80008000405 */
[----:B0-----:R-:W3:Y:S04]  /*116f0*/  LDL.LU R20, [R1+0x44] ;  /* 0x0000440001147983 */ /* 0x001ee80000300800 */
[----:B--2---:R0:W-:Y:S04]  /*11700*/  STS.U16 [R15+UR5+0x6b80], R22 ;  /* 0x006b80160f007988 */ /* 0x0041e80008000405 */
[----:B------:R2:W-:Y:S04]  /*11710*/  STS.U16 [R3+UR5+0xc00], R23 ;  /* 0x000c001703007988 */ /* 0x0005e80008000405 */
[----:B-1----:R-:W3:Y:S04]  /*11720*/  LDL.LU R21, [R1+0x40] ;  /* 0x0000400001157983 */ /* 0x002ee80000300800 */
[----:B0-----:R-:W3:Y:S04]  /*11730*/  LDL.LU R15, [R1+0x1a60] ;  /* 0x001a6000010f7983 */ /* 0x001ee80000300800 */
[----:B------:R-:W3:Y:S04]  /*11740*/  LDL.LU R22, [R1+0x38] ;  /* 0x0000380001167983 */ /* 0x000ee80000300800 */
[----:B--2---:R-:W2:Y:S04]  /*11750*/  LDL.LU R23, [R1+0x30] ;  /* 0x0000300001177983 */ /* 0x004ea80000300800 */
[----:B----4-:R-:W-:Y:S04]  /*11760*/  STS.U16 [R3+UR5+0xc80], R2 ;  /* 0x000c800203007988 */ /* 0x010fe80008000405 */
        /* <DEDUP_REMOVED lines=20> */
[----:B------:R1:W-:Y:S04]  /*118b0*/  STS.U16 [R3+UR5+0x4f00], R16 ;  /* 0x004f001003007988 */ /* 0x0003e80008000405 */
[----:B------:R4:W-:Y:S04]  /*118c0*/  STS.U16 [R3+UR5+0x4f80], R18 ;  /* 0x004f801203007988 */ /* 0x0009e80008000405 */
[----:B0-----:R-:W2:Y:S04]  /*118d0*/  LDL.LU R11, [R1+0x28] ;  /* 0x00002800010b7983 */ /* 0x001ea80000300800 */
[----:B------:R-:W2:Y:S04]  /*118e0*/  LDL.LU R0, [R1+0x20] ;  /* 0x0000200001007983 */ /* 0x000ea80000300800 */
[----:B-1----:R-:W2:Y:S04]  /*118f0*/  LDL.LU R16, [R1+0x18] ;  /* 0x0000180001107983 */ /* 0x002ea80000300800 */
[----:B----4-:R-:W4:Y:S01]  /*11900*/  LDL.LU R18, [R1+0x10] ;  /* 0x0000100001127983 */ /* 0x010f220000300800 */
[----:B------:R-:W0:Y:S02]  /*11910*/  S2R R2, SR_TID.X ;  /* 0x0000000000027919 */ /* 0x000e240000002100 */
[----:B0-----:R-:W-:-:S05]  /*11920*/  LOP3.LUT R2, R2, 0x3f, RZ, 0xc0, !PT ;  /* 0x0000003f02027812 */ /* 0x001fca00078ec0ff */
[----:B------:R-:W-:Y:S01]  /*11930*/  IMAD.SHL.U32 R2, R2, 0x2, RZ ;  /* 0x0000000202027824 */ /* 0x000fe200078e00ff */
[----:B---3--:R0:W-:Y:S04]  /*11940*/  STS.U16 [R3+UR5+0x6c00], R20 ;  /* 0x006c001403007988 */ /* 0x0081e80008000405 */
[----:B------:R1:W-:Y:S04]  /*11950*/  STS.U16 [R3+UR5+0x6c80], R21 ;  /* 0x006c801503007988 */ /* 0x0003e80008000405 */
[----:B0-----:R-:W3:Y:S04]  /*11960*/  LDL.LU R20, [R1+0x75c] ;  /* 0x00075c0001147983 */ /* 0x001ee80000300800 */
[----:B------:R0:W-:Y:S04]  /*11970*/  STS.U16 [R3+UR5+0x6d00], R22 ;  /* 0x006d001603007988 */ /* 0x0001e80008000405 */
[----:B--2---:R2:W-:Y:S04]  /*11980*/  STS.U16 [R3+UR5+0x6d80], R23 ;  /* 0x006d801703007988 */ /* 0x0045e80008000405 */
[----:B-1----:R-:W3:Y:S04]  /*11990*/  LDL.LU R21, [R1+0x754] ;  /* 0x0007540001157983 */ /* 0x002ee80000300800 */
[----:B0-----:R-:W3:Y:S04]  /*119a0*/  LDL.LU R22, [R1+0x74c] ;  /* 0x00074c0001167983 */ /* 0x001ee80000300800 */
[----:B--2---:R-:W2:Y:S04]  /*119b0*/  LDL.LU R23, [R1+0x744] ;  /* 0x0007440001177983 */ /* 0x004ea80000300800 */
        /* <DEDUP_REMOVED lines=19> */
[----:B------:R1:W-:Y:S04]  /*11af0*/  STS.U16 [R3+UR5+0x6e80], R0 ;  /* 0x006e800003007988 */ /* 0x0003e80008000405 */
[----:B------:R1:W-:Y:S04]  /*11b00*/  STS.U16 [R3+UR5+0x6f00], R16 ;  /* 0x006f001003007988 */ /* 0x0003e80008000405 */
[----:B----4-:R4:W-:Y:S04]  /*11b10*/  STS.U16 [R3+UR5+0x6f80], R18 ;  /* 0x006f801203007988 */ /* 0x0109e80008000405 */
[----:B0-----:R-:W2:Y:S01]  /*11b20*/  LDL.LU R11, [R1+0x8] ;  /* 0x00000800010b7983 */ /* 0x001ea20000300800 */
[----:B-1----:R-:W-:-:S03]  /*11b30*/  LOP3.LUT R0, R2, 0x40, RZ, 0x3c, !PT ;  /* 0x0000004002007812 */ /* 0x002fc600078e3cff */
[----:B------:R-:W2:Y:S04]  /*11b40*/  LDL.LU R2, [R1+0x73c] ;  /* 0x00073c0001027983 */ /* 0x000ea80000300800 */
[----:B------:R-:W2:Y:S04]  /*11b50*/  LDL.LU R16, [R1+0x1a5c] ;  /* 0x001a5c0001107983 */ /* 0x000ea80000300800 */
[----:B----4-:R-:W4:Y:S04]  /*11b60*/  LDL.LU R18, [R1+0x1a58] ;  /* 0x001a580001127983 */ /* 0x010f280000300800 */
[----:B------:R0:W-:Y:S04]  /*11b70*/  STL [R1+0x19d0], R3 ;  /* 0x0019d00301007387 */ /* 0x0001e80000100800 */
[----:B0-----:R-:W4:Y:S04]  /*11b80*/  LDL.LU R3, [R1+0x734] ;  /* 0x0007340001037983 */ /* 0x001f280000300800 */
[----:B---3--:R0:W-:Y:S04]  /*11b90*/  STS.U16 [R0+UR5+0x1000], R20 ;  /* 0x0010001400007988 */ /* 0x0081e80008000405 */
[----:B------:R1:W-:Y:S04]  /*11ba0*/  STS.U16 [R0+UR5+0x1080], R21 ;  /* 0x0010801500007988 */ /* 0x0003e80008000405 */
[----:B------:R3:W-:Y:S04]  /*11bb0*/  STS.U16 [R0+UR5+0x1100], R22 ;  /* 0x0011001600007988 */ /* 0x0007e80008000405 */
[----:B--2---:R2:W-:Y:S04]  /*11bc0*/  STS.U16 [R0+UR5+0x1180], R23 ;  /* 0x0011801700007988 */ /* 0x0045e80008000405 */
[----:B0-----:R-:W4:Y:S04]  /*11bd0*/  LDL.LU R20, [R1+0x1a54] ;  /* 0x001a540001147983 */ /* 0x001f280000300800 */
[----:B-1----:R-:W4:Y:S04]  /*11be0*/  LDL.LU R21, [R1+0x1a50] ;  /* 0x001a500001157983 */ /* 0x002f280000300800 */
[----:B---3--:R-:W3:Y:S04]  /*11bf0*/  LDL.LU R22, [R1+0x1a4c] ;  /* 0x001a4c0001167983 */ /* 0x008ee80000300800 */
[----:B--2---:R-:W2:Y:S04]  /*11c00*/  LDL.LU R23, [R1+0x1a48] ;  /* 0x001a480001177983 */ /* 0x004ea80000300800 */
[----:B------:R-:W-:Y:S04]  /*11c10*/  STS.U16 [R0+UR5+0x1200], R2 ;  /* 0x0012000200007988 */ /* 0x000fe80008000405 */
        /* <DEDUP_REMOVED lines=14> */
[----:B0-----:R-:W4:Y:S04]  /*11d00*/  LDL.LU R14, [R1+0x71c] ;  /* 0x00071c00010e7983 */ /* 0x001f280000300800 */
[----:B------:R-:W2:Y:S01]  /*11d10*/  LDL.LU R4, [R1+0x714] ;  /* 0x0007140001047983 */ /* 0x000ea20000300800 */
[----:B------:R-:W0:Y:S03]  /*11d20*/  S2R R2, SR_TID.X ;  /* 0x0000000000027919 */ /* 0x000e260000002100 */
[----:B------:R-:W-:Y:S04]  /*11d30*/  STS.U16 [R0+UR5+0x5180], R6 ;  /* 0x0051800600007988 */ /* 0x000fe80008000405 */
[----:B------:R-:W-:Y:S04]  /*11d40*/  STS.U16 [R0+UR5+0x5200], R7 ;  /* 0x0052000700007988 */ /* 0x000fe80008000405 */
[----:B------:R-:W-:Y:S04]  /*11d50*/  STS.U16 [R0+UR5+0x5280], R8 ;  /* 0x0052800800007988 */ /* 0x000fe80008000405 */
[----:B------:R-:W-:Y:S04]  /*11d60*/  STS.U16 [R0+UR5+0x5300], R9 ;  /* 0x0053000900007988 */ /* 0x000fe80008000405 */
[----:B------:R-:W-:Y:S04]  /*11d70*/  STS.U16 [R0+UR5+0x5380], R10 ;  /* 0x0053800a00007988 */ /* 0x000fe80008000405 */
[----:B------:R-:W-:Y:S04]  /*11d80*/  STS.U16 [R0+UR5+0x7000], R11 ;  /* 0x0070000b00007988 */ /* 0x000fe80008000405 */
[----:B--2---:R1:W-:Y:S04]  /*11d90*/  STL [R1+0x1a44], R4 ;  /* 0x001a440401007387 */ /* 0x0043e80000100800 */
[----:B-1----:R-:W2:Y:S04]  /*11da0*/  LDL.LU R4, [R1+0x718] ;  /* 0x0007180001047983 */ /* 0x002ea80000300800 */
[----:B------:R-:W2:Y:S01]  /*11db0*/  LDL.LU R12, [R1+0x710] ;  /* 0x00071000010c7983 */ /* 0x000ea20000300800 */
[----:B0-----:R-:W-:-:S03]  /*11dc0*/  LOP3.LUT R2, R2, 0x3f, RZ, 0xc0, !PT ;  /* 0x0000003f02027812 */ /* 0x001fc600078ec0ff */
[----:B------:R-:W2:Y:S04]  /*11dd0*/  LDL.LU R13, [R1+0x70c] ;  /* 0x00070c00010d7983 */ /* 0x000ea80000300800 */
[----:B------:R-:W2:Y:S04]  /*11de0*/  LDL.LU R5, [R1+0x708] ;  /* 0x0007080001057983 */ /* 0x000ea80000300800 */
[----:B------:R-:W2:Y:S04]  /*11df0*/  LDL.LU R6, [R1+0x704] ;  /* 0x0007040001067983 */ /* 0x000ea80000300800 */
[----:B------:R-:W2:Y:S04]  /*11e00*/  LDL.LU R7, [R1+0x700] ;  /* 0x0007000001077983 */ /* 0x000ea80000300800 */
[----:B------:R-:W2:Y:S04]  /*11e10*/  LDL.LU R19, [R1+0x5f8] ;  /* 0x0005f80001137983 */ /* 0x000ea80000300800 */
[----:B------:R-:W-:Y:S01]  /*11e20*/  STS.U16 [R0+UR5+0x7080], R23 ;  /* 0x0070801700007988 */ /* 0x000fe20008000405 */
[----:B------:R-:W-:-:S03]  /*11e30*/  IMAD.SHL.U32 R2, R2, 0x2, RZ ;  /* 0x0000000202027824 */ /* 0x000fc600078e00ff */
[----:B------:R-:W2:Y:S04]  /*11e40*/  LDL.LU R24, [R1+0x5f4] ;  /* 0x0005f40001187983 */ /* 0x000ea80000300800 */
[----:B---3--:R-:W-:Y:S04]  /*11e50*/  STS.U16 [R0+UR5+0x7100], R22 ;  /* 0x0071001600007988 */ /* 0x008fe80008000405 */
[----:B------:R-:W3:Y:S04]  /*11e60*/  LDL.LU R25, [R1+0x5f0] ;  /* 0x0005f00001197983 */ /* 0x000ee80000300800 */
[----:B------:R-:W-:Y:S04]  /*11e70*/  STS.U16 [R0+UR5+0x7180], R21 ;  /* 0x0071801500007988 */ /* 0x000fe80008000405 */
[----:B------:R-:W3:Y:S04]  /*11e80*/  LDL.LU R26, [R1+0x5ec] ;  /* 0x0005ec00011a7983 */ /* 0x000ee80000300800 */
[----:B------:R-:W-:Y:S04]  /*11e90*/  STS.U16 [R0+UR5+0x7200], R20 ;  /* 0x0072001400007988 */ /* 0x000fe80008000405 */
[----:B------:R-:W3:Y:S04]  /*11ea0*/  LDL.LU R27, [R1+0x5e8] ;  /* 0x0005e800011b7983 */ /* 0x000ee80000300800 */
[----:B------:R-:W-:Y:S04]  /*11eb0*/  STS.U16 [R0+UR5+0x7280], R18 ;  /* 0x0072801200007988 */ /* 0x000fe80008000405 */
[----:B------:R-:W3:Y:S04]  /*11ec0*/  LDL.LU R29, [R1+0x5e4] ;  /* 0x0005e400011d7983 */ /* 0x000ee80000300800 */
[----:B------:R-:W-:Y:S04]  /*11ed0*/  STS.U16 [R0+UR5+0x7300], R16 ;  /* 0x0073001000007988 */ /* 0x000fe80008000405 */
[----:B------:R-:W3:Y:S01]  /*11ee0*/  LDL.LU R28, [R1+0x5e0] ;  /* 0x0005e000011c7983 */ /* 0x000ee20000300800 */
[----:B------:R-:W-:-:S03]  /*11ef0*/  LOP3.LUT R17, R2, 0x50, RZ, 0x3c, !PT ;  /* 0x0000005002117812 */ /* 0x000fc600078e3cff */
[----:B------:R0:W-:Y:S04]  /*11f00*/  STS.U16 [R0+UR5+0x7380], R15 ;  /* 0x0073800f00007988 */ /* 0x0001e80008000405 */
[----:B----4-:R1:W-:Y:S04]  /*11f10*/  STS.U16 [R17+UR5+0x1400], R14 ;  /* 0x0014000e11007988 */ /* 0x0103e80008000405 */
[----:B0-----:R-:W4:Y:S04]  /*11f20*/  LDL.LU R15, [R1+0x5fc] ;  /* 0x0005fc00010f7983 */ /* 0x001f280000300800 */
[----:B------:R-:W3:Y:S04]  /*11f30*/  LDL.LU R8, [R1+0x500] ;  /* 0x0005000001087983 */ /* 0x000ee80000300800 */
[----:B------:R-:W3:Y:S04]  /*11f40*/  LDL.LU R9, [R1+0x4fc] ;  /* 0x0004fc0001097983 */ /* 0x000ee80000300800 */
[----:B------:R-:W3:Y:S04]  /*11f50*/  LDL.LU R10, [R1+0x4f8] ;  /* 0x0004f800010a7983 */ /* 0x000ee80000300800 */
[----:B------:R-:W3:Y:S04]  /*11f60*/  LDL.LU R11, [R1+0x4f4] ;  /* 0x0004f400010b7983 */ /* 0x000ee80000300800 */
[----:B-1----:R-:W3:Y:S04]  /*11f70*/  LDL.LU R14, [R1+0x4f0] ;  /* 0x0004f000010e7983 */ /* 0x002ee80000300800 */
[----:B------:R-:W3:Y:S04]  /*11f80*/  LDL.LU R2, [R1+0x4ec] ;  /* 0x0004ec0001027983 */ /* 0x000ee80000300800 */
[----:B------:R-:W3:Y:S04]  /*11f90*/  LDL.LU R3, [R1+0x4e8] ;  /* 0x0004e80001037983 */ /* 0x000ee80000300800 */
[----:B------:R-:W3:Y:S04]  /*11fa0*/  LDL.LU R0, [R1+0x4e4] ;  /* 0x0004e40001007983 */ /* 0x000ee80000300800 */
[----:B--2---:R0:W-:Y:S04]  /*11fb0*/  STS.U16 [R17+UR5+0x1480], R4 ;  /* 0x0014800411007988 */ /* 0x0041e80008000405 */
[----:B0-----:R-:W2:Y:S04]  /*11fc0*/  LDL.LU R4, [R1+0x1a44] ;  /* 0x001a440001047983 */ /* 0x001ea80000300800 */
[----:B--2---:R0:W-:Y:S04]  /*11fd0*/  STS.U16 [R17+UR5+0x1500], R4 ;  /* 0x0015000411007988 */ /* 0x0041e80008000405 */
[----:B------:R1:W-:Y:S04]  /*11fe0*/  STS.U16 [R17+UR5+0x1580], R12 ;  /* 0x0015800c11007988 */ /* 0x0003e80008000405 */
[----:B------:R2:W-:Y:S04]  /*11ff0*/  STS.U16 [R17+UR5+0x1600], R13 ;  /* 0x0016000d11007988 */ /* 0x0005e80008000405 */
[----:B------:R0:W-:Y:S04]  /*12000*/  STS.U16 [R17+UR5+0x1680], R5 ;  /* 0x0016800511007988 */ /* 0x0001e80008000405 */
[----:B------:R1:W-:Y:S04]  /*12010*/  STS.U16 [R17+UR5+0x1700], R6 ;  /* 0x0017000611007988 */ /* 0x0003e80008000405 */
[----:B------:R2:W-:Y:S04]  /*12020*/  STS.U16 [R17+UR5+0x1780], R7 ;  /* 0x0017800711007988 */ /* 0x0005e80008000405 */
[----:B0-----:R-:W3:Y:S04]  /*12030*/  LDL.LU R4, [R1+0x1a40] ;  /* 0x001a400001047983 */ /* 0x001ee80000300800 */
[----:B-1----:R-:W3:Y:S04]  /*12040*/  LDL.LU R12, [R1+0x1a3c] ;  /* 0x001a3c00010c7983 */ /* 0x002ee80000300800 */
[----:B--2---:R-:W2:Y:S04]  /*12050*/  LDL.LU R13, [R1+0x1a38] ;  /* 0x001a3800010d7983 */ /* 0x004ea80000300800 */
[----:B------:R-:W2:Y:S04]  /*12060*/  LDL.LU R5, [R1+0x1a34] ;  /* 0x001a340001057983 */ /* 0x000ea80000300800 */
[----:B------:R-:W2:Y:S04]  /*12070*/  LDL.LU R6, [R1+0x1a30] ;  /* 0x001a300001067983 */ /* 0x000ea80000300800 */
[----:B------:R-:W2:Y:S04]  /*12080*/  LDL.LU R7, [R1+0x1a2c] ;  /* 0x001a2c0001077983 */ /* 0x000ea80000300800 */
[----:B----4-:R0:W-:Y:S04]  /*12090*/  STS.U16 [R17+UR5+0x3400], R15 ;  /* 0x0034000f11007988 */ /* 0x0101e80008000405 */
[----:B------:R1:W-:Y:S04]  /*120a0*/  STS.U16 [R17+UR5+0x3480], R19 ;  /* 0x0034801311007988 */ /* 0x0003e80008000405 */
[----:B------:R4:W-:Y:S04]  /*120b0*/  STS.U16 [R17+UR5+0x3500], R24 ;  /* 0x0035001811007988 */ /* 0x0009e80008000405 */
[----:B---3--:R3:W-:Y:S04]  /*120c0*/  STS.U16 [R17+UR5+0x3580], R25 ;  /* 0x0035801911007988 */ /* 0x0087e80008000405 */
[----:B------:R1:W-:Y:S04]  /*120d0*/  STS.U16 [R17+UR5+0x3600], R26 ;  /* 0x0036001a11007988 */ /* 0x0003e80008000405 */
[----:B------:R3:W-:Y:S04]  /*120e0*/  STS.U16 [R17+UR5+0x3680], R27 ;  /* 0x0036801b11007988 */ /* 0x0007e80008000405 */
[----:B0-----:R-:W2:Y:S04]  /*120f0*/  LDL.LU R15, [R1+0x6fc] ;  /* 0x0006fc00010f7983 */ /* 0x001ea80000300800 */
[----:B-1----:R-:W2:Y:S04]  /*12100*/  LDL.LU R19, [R1+0x6f8] ;  /* 0x0006f80001137983 */ /* 0x002ea80000300800 */
[----:B----4-:R-:W4:Y:S04]  /*12110*/  LDL.LU R24, [R1+0x6f4] ;  /* 0x0006f40001187983 */ /* 0x010f280000300800 */
[----:B---3--:R-:W3:Y:S04]  /*12120*/  LDL.LU R25, [R1+0x6f0] ;  /* 0x0006f00001197983 */ /* 0x008ee80000300800 */
[----:B------:R-:W2:Y:S04]  /*12130*/  LDL.LU R26, [R1+0x6ec] ;  /* 0x0006ec00011a7983 */ /* 0x000ea80000300800 */
[----:B------:R0:W-:Y:S04]  /*12140*/  STS.U16 [R17+UR5+0x3700], R29 ;  /* 0x0037001d11007988 */ /* 0x0001e80008000405 */
[----:B------:R-:W2:Y:S04]  /*12150*/  LDL.LU R27, [R1+0x6e8] ;  /* 0x0006e800011b7983 */ /* 0x000ea80000300800 */
[----:B------:R1:W-:Y:S04]  /*12160*/  STS.U16 [R17+UR5+0x3780], R28 ;  /* 0x0037801c11007988 */ /* 0x0003e80008000405 */
[----:B------:R0:W-:Y:S04]  /*12170*/  STS.U16 [R17+UR5+0x5400], R8 ;  /* 0x0054000811007988 */ /* 0x0001e80008000405 */
[----:B------:R0:W-:Y:S04]  /*12180*/  STS.U16 [R17+UR5+0x5480], R9 ;  /* 0x0054800911007988 */ /* 0x0001e80008000405 */
[----:B------:R1:W-:Y:S04]  /*12190*/  STS.U16 [R17+UR5+0x5500], R10 ;  /* 0x0055000a11007988 */ /* 0x0003e80008000405 */
[----:B------:R1:W-:Y:S04]  /*121a0*/  STS.U16 [R17+UR5+0x5580], R11 ;  /* 0x0055800b11007988 */ /* 0x0003e80008000405 */
[----:B0-----:R-:W2:Y:S04]  /*121b0*/  LDL.LU R29, [R1+0x6e4] ;  /* 0x0006e400011d7983 */ /* 0x001ea80000300800 */
[----:B-1----:R-:W2:Y:S04]  /*121c0*/  LDL.LU R28, [R1+0x6e0] ;  /* 0x0006e000011c7983 */ /* 0x002ea80000300800 */
[----:B------:R-:W2:Y:S04]  /*121d0*/  LDL.LU R8, [R1+0x1a28] ;  /* 0x001a280001087983 */ /* 0x000ea80000300800 */
[----:B------:R-:W2:Y:S04]  /*121e0*/  LDL.LU R9, [R1+0x1a24] ;  /* 0x001a240001097983 */ /* 0x000ea80000300800 */
[----:B------:R-:W2:Y:S04]  /*121f0*/  LDL.LU R10, [R1+0x1a20] ;  /* 0x001a2000010a7983 */ /* 0x000ea80000300800 */
[----:B------:R-:W2:Y:S04]  /*12200*/  LDL.LU R11, [R1+0x1a1c] ;  /* 0x001a1c00010b7983 */ /* 0x000ea80000300800 */
[----:B------:R0:W-:Y:S04]  /*12210*/  STS.U16 [R17+UR5+0x5600], R14 ;  /* 0x0056000e11007988 */ /* 0x0001e80008000405 */
[----:B0-----:R-:W2:Y:S04]  /*12220*/  LDL.LU R14, [R1+0x1a18] ;  /* 0x001a1800010e7983 */ /* 0x001ea80000300800 */
[----:B------:R0:W-:Y:S02]  /*12230*/  STS.U16 [R17+UR5+0x5680], R2 ;  /* 0x0056800211007988 */ /* 0x0001e40008000405 */
[----:B0-----:R-:W0:Y:S02]  /*12240*/  S2R R2, SR_TID.X ;  /* 0x0000000000027919 */ /* 0x001e240000002100 */
[----:B------:R1:W-:Y:S04]  /*12250*/  STS.U16 [R17+UR5+0x5700], R3 ;  /* 0x0057000311007988 */ /* 0x0003e80008000405 */
[----:B------:R1:W-:Y:S04]  /*12260*/  STS.U16 [R17+UR5+0x5780], R0 ;  /* 0x0057800011007988 */ /* 0x0003e80008000405 */
[----:B-1----:R-:W3:Y:S04]  /*12270*/  LDL R3, [R1+0xf84] ;  /* 0x000f840001037983 */ /* 0x002ee80000100800 */
[----:B------:R-:W3:Y:S01]  /*12280*/  LDL R0, [R1+0xfc8] ;  /* 0x000fc80001007983 */ /* 0x000ee20000100800 */
[----:B0-----:R-:W-:-:S05]  /*12290*/  LOP3.LUT R2, R2, 0x3f, RZ, 0xc0, !PT ;  /* 0x0000003f02027812 */ /* 0x001fca00078ec0ff */
[----:B------:R-:W-:Y:S01]  /*122a0*/  IMAD.SHL.U32 R2, R2, 0x2, RZ ;  /* 0x0000000202027824 */ /* 0x000fe200078e00ff */
[----:B--2---:R0:W-:Y:S04]  /*122b0*/  STS.U16 [R17+UR5+0x7400], R14 ;  /* 0x0074000e11007988 */ /* 0x0041e80008000405 */
[C---:B0-----:R-:W-:Y:S02]  /*122c0*/  LOP3.LUT R14, R2.reuse, 0x50, RZ, 0x3c, !PT ;  /* 0x00000050020e7812 */ /* 0x041fe400078e3cff */
[----:B------:R-:W-:-:S03]  /*122d0*/  LOP3.LUT R17, R2, 0x60, RZ, 0x3c, !PT ;  /* 0x0000006002117812 */ /* 0x000fc600078e3cff */
[----:B------:R0:W-:Y:S04]  /*122e0*/  STS.U16 [R14+UR5+0x7480], R11 ;  /* 0x0074800b0e007988 */ /* 0x0001e80008000405 */
[----:B------:R-:W-:Y:S04]  /*122f0*/  STS.U16 [R14+UR5+0x7500], R10 ;  /* 0x0075000a0e007988 */ /* 0x000fe80008000405 */
[----:B------:R-:W-:Y:S04]  /*12300*/  STS.U16 [R14+UR5+0x7580], R9 ;  /* 0x007580090e007988 */ /* 0x000fe80008000405 */
[----:B------:R1:W-:Y:S04]  /*12310*/  STS.U16 [R14+UR5+0x7600], R8 ;  /* 0x007600080e007988 */ /* 0x0003e80008000405 */
[----:B------:R-:W-:Y:S04]  /*12320*/  STS.U16 [R14+UR5+0x7680], R7 ;  /* 0x007680070e007988 */ /* 0x000fe80008000405 */
[----:B------:R-:W-:Y:S04]  /*12330*/  STS.U16 [R14+UR5+0x7700], R6 ;  /* 0x007700060e007988 */ /* 0x000fe80008000405 */
[----:B------:R2:W-:Y:S04]  /*12340*/  STS.U16 [R14+UR5+0x7780], R5 ;  /* 0x007780050e007988 */ /* 0x0005e80008000405 */
[----:B------:R2:W-:Y:S01]  /*12350*/  STS.U16 [R17+UR5+0x1800], R15 ;  /* 0x0018000f11007988 */ /* 0x0005e20008000405 */
[----:B------:R-:W-:-:S02]  /*12360*/  PRMT R13, RZ, 0x7610, R13 ;  /* 0x00007610ff0d7816 */ /* 0x000fc4000000000d */
[----:B------:R-:W-:Y:S01]  /*12370*/  PRMT R4, RZ, 0x7610, R4 ;  /* 0x00007610ff047816 */ /* 0x000fe20000000004 */
[----:B0-----:R-:W4:Y:S04]  /*12380*/  LDL R11, [R1+0xfbc] ;  /* 0x000fbc00010b7983 */ /* 0x001f280000100800 */
[----:B-1----:R-:W4:Y:S04]  /*12390*/  LDL R8, [R1+0xfe0] ;  /* 0x000fe00001087983 */ /* 0x002f280000100800 */
[----:B------:R-:W4:Y:S04]  /*123a0*/  LDL R9, [R1+0xfb8] ;  /* 0x000fb80001097983 */ /* 0x000f280000100800 */
[----:B------:R-:W4:Y:S04]  /*123b0*/  LDL R10, [R1+0xfe8] ;  /* 0x000fe800010a7983 */ /* 0x000f280000100800 */
[----:B--2---:R-:W2:Y:S04]  /*123c0*/  LDL R14, [R1+0xfd8] ;  /* 0x000fd800010e7983 */ /* 0x004ea80000100800 */
[----:B------:R-:W4:Y:S01]  /*123d0*/  LDL R15, [R1+0xfb4] ;  /* 0x000fb400010f7983 */ /* 0x000f220000100800 */
[----:B---3--:R-:W-:-:S02]  /*123e0*/  @!P0 IMAD.MOV.U32 R6, RZ, RZ, R0 ;  /* 0x000000ffff068224 */ /* 0x008fc400078e0000 */
[----:B------:R-:W-:Y:S01]  /*123f0*/  @!P0 IMAD.MOV.U32 R7, RZ, RZ, R3 ;  /* 0x000000ffff078224 */ /* 0x000fe200078e0003 */
[----:B------:R-:W3:Y:S04]  /*12400*/  LDL R0, [R1+0xff0] ;  /* 0x000ff00001007983 */ /* 0x000ee80000100800 */
[----:B------:R-:W3:Y:S04]  /*12410*/  LDL R3, [R1+0xfc0] ;  /* 0x000fc00001037983 */ /* 0x000ee80000100800 */
[----:B------:R2:W3:Y:S02]  /*12420*/  @!P0 LDG.E.U16 R13, desc[UR38][R6.64] ;  /* 0x00000026060d8981 */ /* 0x0004e4000c1e1500 */
[----:B--2---:R-:W-:-:S02]  /*12430*/  @!P0 IMAD.MOV.U32 R6, RZ, RZ, R14 ;  /* 0x000000ffff068224 */ /* 0x004fc400078e000e */
[----:B----4-:R-:W-:-:S05]  /*12440*/  @!P0 IMAD.MOV.U32 R7, RZ, RZ, R15 ;  /* 0x000000ffff078224 */ /* 0x010fca00078e000f */
[----:B------:R0:W2:Y:S04]  /*12450*/  @!P0 LDG.E.U16 R4, desc[UR38][R6.64] ;  /* 0x0000002606048981 */ /* 0x0000a8000c1e1500 */
[----:B---3--:R1:W-:Y:S04]  /*12460*/  STL [R1+0x19d4], R13 ;  /* 0x0019d40d01007387 */ /* 0x0083e80000100800 */
[----:B------:R-:W3:Y:S04]  /*12470*/  LDL R15, [R1+0xfc4] ;  /* 0x000fc400010f7983 */ /* 0x000ee80000100800 */
[----:B------:R-:W4:Y:S01]  /*12480*/  LDL R14, [R1+0xff8] ;  /* 0x000ff800010e7983 */ /* 0x000f220000100800 */
[----:B------:R-:W-:-:S02]  /*12490*/  PRMT R5, RZ, 0x7610, R5 ;  /* 0x00007610ff057816 */ /* 0x000fc40000000005 */
[----:B0-----:R-:W-:-:S04]  /*124a0*/  PRMT R6, RZ, 0x7610, R6 ;  /* 0x00007610ff067816 */ /* 0x001fc80000000006 */
[----:B------:R0:W3:Y:S01]  /*124b0*/  @!P0 LDG.E.U16 R5, desc[UR38][R8.64] ;  /* 0x0000002608058981 */ /* 0x0000e2000c1e1500 */
[----:B------:R-:W-:Y:S01]  /*124c0*/  PRMT R7, RZ, 0x7610, R7 ;  /* 0x00007610ff077816 */ /* 0x000fe20000000007 */
[----:B0-----:R-:W-:Y:S02]  /*124d0*/  @!P0 IMAD.MOV.U32 R8, RZ, RZ, R10 ;  /* 0x000000ffff088224 */ /* 0x001fe400078e000a */
[----:B------:R-:W-:Y:S01]  /*124e0*/  @!P0 IMAD.MOV.U32 R9, RZ, RZ, R11 ;  /* 0x000000ffff098224 */ /* 0x000fe200078e000b */
[----:B--2---:R0:W-:Y:S04]  /*124f0*/  STL [R1+0x19d8], R4 ;  /* 0x0019d80401007387 */ /* 0x0041e80000100800 */
[----:B-1----:R-:W2:Y:S04]  /*12500*/  LDL R13, [R1+0xfcc] ;  /* 0x000fcc00010d7983 */ /* 0x002ea80000100800 */
[----:B------:R1:W2:Y:S04]  /*12510*/  @!P0 LDG.E.U16 R6, desc[UR38][R8.64] ;  /* 0x0000002608068981 */ /* 0x0002a8000c1e1500 */
[----:B0-----:R-:W2:Y:S01]  /*12520*/  LDL R4, [R1+0x1000] ;  /* 0x0010000001047983 */ /* 0x001ea20000100800 */
[----:B------:R-:W-:-:S02]  /*12530*/  @!P0 IMAD.MOV.U32 R10, RZ, RZ, R0 ;  /* 0x000000ffff0a8224 */ /* 0x000fc400078e0000 */
[----:B------:R-:W-:Y:S01]  /*12540*/  @!P0 IMAD.MOV.U32 R11, RZ, RZ, R3 ;  /* 0x000000ffff0b8224 */ /* 0x000fe200078e0003 */
[----:B-1----:R-:W-:-:S04]  /*12550*/  PRMT R8, RZ, 0x7610, R8 ;  /* 0x00007610ff087816 */ /* 0x002fc80000000008 */
[----:B------:R4:W2:Y:S02]  /*12560*/  @!P0 LDG.E.U16 R7, desc[UR38][R10.64] ;  /* 0x000000260a078981 */ /* 0x0008a4000c1e1500 */
[----:B----4-:R-:W-:Y:S02]  /*12570*/  @!P0 IMAD.MOV.U32 R10, RZ, RZ, R14 ;  /* 0x000000ffff0a8224 */ /* 0x010fe400078e000e */
[----:B---3--:R-:W-:-:S05]  /*12580*/  @!P0 IMAD.MOV.U32 R11, RZ, RZ, R15 ;  /* 0x000000ffff0b8224 */ /* 0x008fca00078e000f */
[----:B------:R-:W3:Y:S01]  /*12590*/  @!P0 LDG.E.U16 R8, desc[UR38][R10.64] ;  /* 0x000000260a088981 */ /* 0x000ee2000c1e1500 */
[----:B------:R-:W-:Y:S01]  /*125a0*/  PRMT R9, RZ, 0x7610, R9 ;  /* 0x00007610ff097816 */ /* 0x000fe20000000009 */
[----:B--2---:R-:W-:Y:S02]  /*125b0*/  @!P0 IMAD.MOV.U32 R15, RZ, RZ, R13 ;  /* 0x000000ffff0f8224 */ /* 0x004fe400078e000d */
[----:B------:R-:W-:-:S05]  /*125c0*/  @!P0 IMAD.MOV.U32 R14, RZ, RZ, R4 ;  /* 0x000000ffff0e8224 */ /* 0x000fca00078e0004 */
[----:B------:R-:W2:Y:S04]  /*125d0*/  @!P0 LDG.E.U16 R9, desc[UR38][R14.64] ;  /* 0x000000260e098981 */ /* 0x000ea8000c1e1500 */
[----:B------:R-:W-:Y:S04]  /*125e0*/  STL [R1+0x19dc], R5 ;  /* 0x0019dc0501007387 */ /* 0x000fe80000100800 */
[----:B------:R0:W-:Y:S04]  /*125f0*/  STS.U16 [R17+UR5+0x1880], R19 ;  /* 0x0018801311007988 */ /* 0x0001e80008000405 */
[----:B------:R-:W-:Y:S04]  /*12600*/  STL [R1+0x19e0], R6 ;  /* 0x0019e00601007387 */ /* 0x000fe80000100800 */
[----:B------:R-:W-:Y:S04]  /*12610*/  STS.U16 [R17+UR5+0x1900], R24 ;  /* 0x0019001811007988 */ /* 0x000fe80008000405 */
[----:B------:R-:W4:Y:S04]  /*12620*/  LDL R3, [R1+0xfd0] ;  /* 0x000fd00001037983 */ /* 0x000f280000100800 */
[----:B------:R-:W4:Y:S04]  /*12630*/  LDL R0, [R1+0x1008] ;  /* 0x0010080001007983 */ /* 0x000f280000100800 */
[----:B------:R-:W-:Y:S04]  /*12640*/  STS.U16 [R17+UR5+0x1980], R25 ;  /* 0x0019801911007988 */ /* 0x000fe80008000405 */
[----:B------:R-:W-:Y:S04]  /*12650*/  STS.U16 [R17+UR5+0x1a00], R26 ;  /* 0x001a001a11007988 */ /* 0x000fe80008000405 */
[----:B------:R-:W-:Y:S04]  /*12660*/  STS.U16 [R17+UR5+0x1a80], R27 ;  /* 0x001a801b11007988 */ /* 0x000fe80008000405 */
[----:B------:R-:W-:Y:S04]  /*12670*/  STS.U16 [R17+UR5+0x1b00], R29 ;  /* 0x001b001d11007988 */ /* 0x000fe80008000405 */
[----:B------:R1:W-:Y:S04]  /*12680*/  STS.U16 [R17+UR5+0x1b80], R28 ;  /* 0x001b801c11007988 */ /* 0x0003e80008000405 */
[----:B------:R3:W-:Y:S04]  /*12690*/  STL [R1+0x19e4], R7 ;  /* 0x0019e40701007387 */ /* 0x0007e80000100800 */
[----:B0-----:R-:W4:Y:S04]  /*126a0*/  LDL R19, [R1+0xfd4] ;  /* 0x000fd40001137983 */ /* 0x001f280000100800 */
[----:B-1----:R-:W4:Y:S04]  /*126b0*/  LDL R17, [R1+0x1010] ;  /* 0x0010100001117983 */ /* 0x002f280000100800 */
[----:B---3--:R0:W-:Y:S04]  /*126c0*/  STL [R1+0x19e8], R8 ;  /* 0x0019e80801007387 */ /* 0x0081e80000100800 */
[----:B------:R-:W3:Y:S04]  /*126d0*/  LDL R13, [R1+0xfdc] ;  /* 0x000fdc00010d7983 */ /* 0x000ee80000100800 */
[----:B------:R-:W3:Y:S04]  /*126e0*/  LDL R7, [R1+0xff4] ;  /* 0x000ff40001077983 */ /* 0x000ee80000100800 */
[----:B------:R-:W3:Y:S04]  /*126f0*/  LDL R6, [R1+0x1020] ;  /* 0x0010200001067983 */ /* 0x000ee80000100800 */
[----:B0-----:R-:W3:Y:S04]  /*12700*/  LDL R8, [R1+0x102c] ;  /* 0x00102c0001087983 */ /* 0x001ee80000100800 */
[----:B--2---:R-:W-:Y:S04]  /*12710*/  STL [R1+0x19ec], R9 ;  /* 0x0019ec0901007387 */ /* 0x004fe80000100800 */
[----:B------:R-:W2:Y:S04]  /*12720*/  LDL R5, [R1+0xfe4] ;  /* 0x000fe40001057983 */ /* 0x000ea80000100800 */
[----:B------:R-:W2:Y:S01]  /*12730*/  LDL R4, [R1+0x1028] ;  /* 0x0010280001047983 */ /* 0x000ea20000100800 */
[----:B------:R-:W-:Y:S01]  /*12740*/  PRMT R10, RZ, 0x7610, R10 ;  /* 0x00007610ff0a7816 */ /* 0x000fe2000000000a */
[----:B----4-:R-:W-:-:S02]  /*12750*/  @!P0 IMAD.MOV.U32 R15, RZ, RZ, R3 ;  /* 0x000000ffff0f8224 */ /* 0x010fc400078e0003 */
[----:B------:R-:W-:Y:S01]  /*12760*/  @!P0 IMAD.MOV.U32 R14, RZ, RZ, R0 ;  /* 0x000000ffff0e8224 */ /* 0x000fe200078e0000 */
[----:B------:R-:W-:Y:S02]  /*12770*/  PRMT R11, RZ, 0x7610, R11 ;  /* 0x00007610ff0b7816 */ /* 0x000fe4000000000b */
[----:B------:R-:W-:Y:S02]  /*12780*/  PRMT R12, RZ, 0x7610, R12 ;  /* 0x00007610ff0c7816 */ /* 0x000fe4000000000c */
[----:B------:R-:W-:Y:S02]  /*12790*/  PRMT R16, RZ, 0x7610, R16 ;  /* 0x00007610ff107816 */ /* 0x000fe40000000010 */
[----:B------:R-:W-:Y:S01]  /*127a0*/  PRMT R18, RZ, 0x7610, R18 ;  /* 0x00007610ff127816 */ /* 0x000fe20000000012 */
[----:B------:R0:W4:Y:S04]  /*127b0*/  @!P0 LDG.E.U16 R10, desc[UR38][R14.64] ;  /* 0x000000260e0a8981 */ /* 0x000128000c1e1500 */
[----:B------:R-:W4:Y:S04]  /*127c0*/  LDL R3, [R1+0xffc] ;  /* 0x000ffc0001037983 */ /* 0x000f280000100800 */
[----:B------:R-:W4:Y:S01]  /*127d0*/  LDL R0, [R1+0x101c] ;  /* 0x00101c0001007983 */ /* 0x000f220000100800 */
[----:B0-----:R-:W-:-:S02]  /*127e0*/  @!P0 IMAD.MOV.U32 R14, RZ, RZ, R17 ;  /* 0x000000ffff0e8224 */ /* 0x001fc400078e0011 */
[----:B------:R-:W-:-:S05]  /*127f0*/  @!P0 IMAD.MOV.U32 R15, RZ, RZ, R19 ;  /* 0x000000ffff0f8224 */ /* 0x000fca00078e0013 */
[----:B------:R3:W4:Y:S02]  /*12800*/  @!P0 LDG.E.U16 R11, desc[UR38][R14.64] ;  /* 0x000000260e0b8981 */ /* 0x000724000c1e1500 */
[----:B---3--:R-:W-:Y:S02]  /*12810*/  @!P0 IMAD.MOV.U32 R14, RZ, RZ, R8 ;  /* 0x000000ffff0e8224 */ /* 0x008fe400078e0008 */
[----:B------:R-:W-:-:S05]  /*12820*/  @!P0 IMAD.MOV.U32 R15, RZ, RZ, R13 ;  /* 0x000000ffff0f8224 */ /* 0x000fca00078e000d */
[----:B------:R0:W3:Y:S02]  /*12830*/  @!P0 LDG.E.U16 R12, desc[UR38][R14.64] ;  /* 0x000000260e0c8981 */ /* 0x0000e4000c1e1500 */
[----:B0-----:R-:W-:Y:S02]  /*12840*/  @!P0 IMAD.MOV.U32 R14, RZ, RZ, R6 ;  /* 0x000000ffff0e8224 */ /* 0x001fe400078e0006 */
[----:B------:R-:W-:-:S05]  /*12850*/  @!P0 IMAD.MOV.U32 R15, RZ, RZ, R7 ;  /* 0x000000ffff0f8224 */ /* 0x000fca00078e0007 */
[----:B------:R2:W3:Y:S02]  /*12860*/  @!P0 LDG.E.U16 R16, desc[UR38][R14.64] ;  /* 0x000000260e108981 */ /* 0x0004e4000c1e1500 */
[----:B--2---:R-:W-:Y:S02]  /*12870*/  @!P0 IMAD.MOV.U32 R15, RZ, RZ, R5 ;  /* 0x000000ffff0f8224 */ /* 0x004fe400078e0005 */
[----:B------:R-:W-:-:S05]  /*12880*/  @!P0 IMAD.MOV.U32 R14, RZ, RZ, R4 ;  /* 0x000000ffff0e8224 */ /* 0x000fca00078e0004 */
[----:B------:R-:W2:Y:S04]  /*12890*/  @!P0 LDG.E.U16 R18, desc[UR38][R14.64] ;  /* 0x000000260e128981 */ /* 0x000ea8000c1e1500 */
[----:B----4-:R-:W-:Y:S04]  /*128a0*/  STL [R1+0x19f0], R10 ;  /* 0x0019f00a01007387 */ /* 0x010fe80000100800 */
[----:B------:R-:W-:Y:S04]  /*128b0*/  STL [R1+0x19f4], R11 ;  /* 0x0019f40b01007387 */ /* 0x000fe80000100800 */
[----:B---3--:R-:W-:Y:S04]  /*128c0*/  STL [R1+0x19f8], R12 ;  /* 0x0019f80c01007387 */ /* 0x008fe80000100800 */
[----:B------:R0:W-:Y:S04]  /*128d0*/  STL [R1+0x19fc], R16 ;  /* 0x0019fc1001007387 */ /* 0x0001e80000100800 */
[----:B--2---:R1:W-:Y:S04]  /*128e0*/  STL [R1+0x1a00], R18 ;  /* 0x001a001201007387 */ /* 0x0043e80000100800 */
[----:B------:R-:W2:Y:S04]  /*128f0*/  LDL R29, [R1+0x1004] ;  /* 0x00100400011d7983 */ /* 0x000ea80000100800 */
[----:B------:R-:W3:Y:S04]  /*12900*/  LDL R28, [R1+0x1018] ;  /* 0x00101800011c7983 */ /* 0x000ee80000100800 */
[----:B0-----:R-:W4:Y:S04]  /*12910*/  LDL R16, [R1+0x1024] ;  /* 0x0010240001107983 */ /* 0x001f280000100800 */
[----:B------:R-:W4:Y:S04]  /*12920*/  LDL R12, [R1+0x100c] ;  /* 0x00100c00010c7983 */ /* 0x000f280000100800 */
[----:B------:R-:W4:Y:S04]  /*12930*/  LDL R11, [R1+0x1014] ;  /* 0x00101400010b7983 */ /* 0x000f280000100800 */
[----:B-1----:R-:W4:Y:S01]  /*12940*/  LDL R18, [R1+0xfec] ;  /* 0x000fec0001127983 */ /* 0x002f220000100800 */
[----:B------:R-:W-:Y:S01]  /*12950*/  PRMT R20, RZ, 0x7610, R20 ;  /* 0x00007610ff147816 */ /* 0x000fe20000000014 */
[----:B------:R-:W-:-:S02]  /*12960*/  @!P0 IMAD.MOV.U32 R14, RZ, RZ, R0 ;  /* 0x000000ffff0e8224 */ /* 0x000fc400078e0000 */
[----:B------:R-:W-:Y:S01]  /*12970*/  @!P0 IMAD.MOV.U32 R15, RZ, RZ, R3 ;  /* 0x000000ffff0f8224 */ /* 0x000fe200078e0003 */
[----:B------:R-:W-:Y:S02]  /*12980*/  PRMT R21, RZ, 0x7610, R21 ;  /* 0x00007610ff157816 */ /* 0x000fe40000000015 */
[----:B------:R-:W-:Y:S02]  /*12990*/  PRMT R22, RZ, 0x7610, R22 ;  /* 0x00007610ff167816 */ /* 0x000fe40000000016 */
[----:B------:R-:W-:Y:S01]  /*129a0*/  PRMT R23, RZ, 0x7610, R23 ;  /* 0x00007610ff177816 */ /* 0x000fe20000000017 */
[----:B------:R-:W4:Y:S04]  /*129b0*/  LDL.LU R10, [R1+0x678] ;  /* 0x00067800010a7983 */ /* 0x000f280000300800 */
[----:B------:R2:W4:Y:S04]  /*129c0*/  @!P0 LDG.E.U16 R20, desc[UR38][R14.64] ;  /* 0x000000260e148981 */ /* 0x000528000c1e1500 */
        /* <DEDUP_REMOVED lines=15> */
[----:B--2---:R-:W-:-:S02]  /*12ac0*/  @!P0 IMAD.MOV.U32 R15, RZ, RZ, R29 ;  /* 0x000000ffff0f8224 */ /* 0x004fc400078e001d */
[----:B---3--:R-:W-:-:S05]  /*12ad0*/  @!P0 IMAD.MOV.U32 R14, RZ, RZ, R28 ;  /* 0x000000ffff0e8224 */ /* 0x008fca00078e001c */
[----:B------:R4:W2:Y:S02]  /*12ae0*/  @!P0 LDG.E.U16 R21, desc[UR38][R14.64] ;  /* 0x000000260e158981 */ /* 0x0008a4000c1e1500 */
[----:B----4-:R-:W-:Y:S02]  /*12af0*/  @!P0 IMAD.MOV.U32 R14, RZ, RZ, R16 ;  /* 0x000000ffff0e8224 */ /* 0x010fe400078e0010 */
[----:B------:R-:W-:-:S05]  /*12b00*/  @!P0 IMAD.MOV.U32 R15, RZ, RZ, R18 ;  /* 0x000000ffff0f8224 */ /* 0x000fca00078e0012 */
[----:B------:R0:W3:Y:S02]  /*12b10*/  @!P0 LDG.E.U16 R22, desc[UR38][R14.64] ;  /* 0x000000260e168981 */ /* 0x0000e4000c1e1500 */
[----:B0-----:R-:W-:Y:S02]  /*12b20*/  @!P0 IMAD.MOV.U32 R14, RZ, RZ, R11 ;  /* 0x000000ffff0e8224 */ /* 0x001fe400078e000b */
[----:B------:R-:W-:-:S05]  /*12b30*/  @!P0 IMAD.MOV.U32 R15, RZ, RZ, R12 ;  /* 0x000000ffff0f8224 */ /* 0x000fca00078e000c */
[----:B------:R-:W4:Y:S04]  /*12b40*/  @!P0 LDG.E.U16 R23, desc[UR38][R14.64] ;  /* 0x000000260e178981 */ /* 0x000f28000c1e1500 */
[----:B------:R-:W-:Y:S04]  /*12b50*/  STL [R1+0x1a04], R20 ;  /* 0x001a041401007387 */ /* 0x000fe80000100800 */
[----:B------:R-:W4:Y:S04]  /*12b60*/  LDL.LU R29, [R1+0x3c] ;  /* 0x00003c00011d7983 */ /* 0x000f280000300800 */
[----:B------:R-:W4:Y:S04]  /*12b70*/  LDL.LU R28, [R1+0x34] ;  /* 0x00003400011c7983 */ /* 0x000f280000300800 */
[----:B--2---:R0:W-:Y:S02]  /*12b80*/  STL [R1+0x1a08], R21 ;  /* 0x001a081501007387 */ /* 0x0041e40000100800 */
[----:B0-----:R-:W-:-:S02]  /*12b90*/  LOP3.LUT R21, R2, 0x60, RZ, 0x3c, !PT ;  /* 0x0000006002157812 */ /* 0x001fc400078e3cff */
[----:B---3--:R-:W-:Y:S04]  /*12ba0*/  STL [R1+0x1a0c], R22 ;  /* 0x001a0c1601007387 */ /* 0x008fe80000100800 */
[----:B----4-:R-:W-:Y:S04]  /*12bb0*/  STL [R1+0x1a10], R23 ;  /* 0x001a101701007387 */ /* 0x010fe80000100800 */
[----:B------:R-:W2:Y:S04]  /*12bc0*/  LDL.LU R2, [R1+0x24] ;  /* 0x0000240001027983 */ /* 0x000ea80000300800 */
        /* <DEDUP_REMOVED lines=11> */
[----:B------:R-:W3:Y:S04]  /*12c80*/  LDL.LU R14, [R1+0x1c] ;  /* 0x00001c00010e7983 */ /* 0x000ee80000300800 */
[----:B------:R-:W4:Y:S04]  /*12c90*/  LDL.LU R23, [R1+0x14] ;  /* 0x0000140001177983 */ /* 0x000f280000300800 */
        /* <DEDUP_REMOVED lines=14> */
[----:B------:R0:W-:Y:S04]  /*12d80*/  STS.U16 [R21+UR5+0x5880], R0 ;  /* 0x0058800015007988 */ /* 0x0001e80008000405 */
[----:B------:R-:W3:Y:S04]  /*12d90*/  LDL.LU R3, [R1+0x618] ;  /* 0x0006180001037983 */ /* 0x000ee80000300800 */
[----:B------:R1:W-:Y:S04]  /*12da0*/  STS.U16 [R21+UR5+0x5900], R17 ;  /* 0x0059001115007988 */ /* 0x0003e80008000405 */
[----:B------:R0:W-:Y:S04]  /*12db0*/  STS.U16 [R21+UR5+0x5980], R19 ;  /* 0x0059801315007988 */ /* 0x0001e80008000405 */
[----:B------:R0:W-:Y:S04]  /*12dc0*/  STS.U16 [R21+UR5+0x5a00], R24 ;  /* 0x005a001815007988 */ /* 0x0001e80008000405 */
[----:B------:R1:W-:Y:S04]  /*12dd0*/  STS.U16 [R21+UR5+0x5a80], R25 ;  /* 0x005a801915007988 */ /* 0x0003e80008000405 */
[----:B------:R1:W-:Y:S04]  /*12de0*/  STS.U16 [R21+UR5+0x5b00], R26 ;  /* 0x005b001a15007988 */ /* 0x0003e80008000405 */
[----:B0-----:R-:W3:Y:S04]  /*12df0*/  LDL.LU R0, [R1+0x610] ;  /* 0x0006100001007983 */ /* 0x001ee80000300800 */
[----:B-1----:R-:W3:Y:S04]  /*12e00*/  LDL.LU R17, [R1+0x608] ;  /* 0x0006080001117983 */ /* 0x002ee80000300800 */
[----:B------:R-:W3:Y:S04]  /*12e10*/  LDL.LU R19, [R1+0x600] ;  /* 0x0006000001137983 */ /* 0x000ee80000300800 */
[----:B------:R-:W3:Y:S04]  /*12e20*/  LDL.LU R24, [R1+0x538] ;  /* 0x0005380001187983 */ /* 0x000ee80000300800 */
[----:B------:R-:W3:Y:S04]  /*12e30*/  LDL.LU R25, [R1+0x530] ;  /* 0x0005300001197983 */ /* 0x000ee80000300800 */
[----:B------:R0:W-:Y:S04]  /*12e40*/  STS.U16 [R21+UR5+0x5b80], R27 ;  /* 0x005b801b15007988 */ /* 0x0001e80008000405 */
[----:B------:R-:W3:Y:S04]  /*12e50*/  LDL.LU R26, [R1+0x528] ;  /* 0x00052800011a7983 */ /* 0x000ee80000300800 */
[----:B------:R1:W-:Y:S04]  /*12e60*/  STS.U16 [R21+UR5+0x7800], R29 ;  /* 0x0078001d15007988 */ /* 0x0003e80008000405 */
[----:B------:R1:W-:Y:S04]  /*12e70*/  STS.U16 [R21+UR5+0x7880], R28 ;  /* 0x0078801c15007988 */ /* 0x0003e80008000405 */
[----:B0-----:R-:W3:Y:S04]  /*12e80*/  LDL.LU R27, [R1+0x520] ;  /* 0x00052000011b7983 */ /* 0x001ee80000300800 */
[----:B-1----:R-:W3:Y:S04]  /*12e90*/  LDL.LU R29, [R1+0x518] ;  /* 0x00051800011d7983 */ /* 0x002ee80000300800 */
[----:B------:R-:W3:Y:S04]  /*12ea0*/  LDL.LU R28, [R1+0x510] ;  /* 0x00051000011c7983 */ /* 0x000ee80000300800 */
[----:B------:R-:W3:Y:S04]  /*12eb0*/  LDL.LU R15, [R1+0x48] ;  /* 0x00004800010f7983 */ /* 0x000ee80000300800 */
[----:B--2---:R0:W-:Y:S04]  /*12ec0*/  STS.U16 [R21+UR5+0x7900], R2 ;  /* 0x0079000215007988 */ /* 0x0041e80008000405 */
[----:B0-----:R-:W2:Y:S04]  /*12ed0*/  LDL.LU R2, [R1+0x1a14] ;  /* 0x001a140001027983 */ /* 0x001ea80000300800 */
[----:B--2---:R0:W-:Y:S02]  /*12ee0*/  STS.U16 [R21+UR5+0x7980], R2 ;  /* 0x0079800215007988 */ /* 0x0041e40008000405 */
[----:B0-----:R-:W0:Y:S02]  /*12ef0*/  S2R R2, SR_TID.X ;  /* 0x0000000000027919 */ /* 0x001e240000002100 */
[----:B---3--:R1:W-:Y:S04]  /*12f00*/  STS.U16 [R21+UR5+0x7a00], R14 ;  /* 0x007a000e15007988 */ /* 0x0083e80008000405 */
[----:B----4-:R2:W-:Y:S04]  /*12f10*/  STS.U16 [R21+UR5+0x7a80], R23 ;  /* 0x007a801715007988 */ /* 0x0105e80008000405 */
[----:B------:R3:W-:Y:S04]  /*12f20*/  STS.U16 [R21+UR5+0x7b00], R22 ;  /* 0x007b001615007988 */ /* 0x0007e80008000405 */
[----:B------:R4:W-:Y:S01]  /*12f30*/  STS.U16 [R21+UR5+0x7b80], R20 ;  /* 0x007b801415007988 */ /* 0x0009e20008000405 */
[----:B0-----:R-:W-:-:S05]  /*12f40*/  LOP3.LUT R2, R2, 0x3f, RZ, 0xc0, !PT ;  /* 0x0000003f02027812 */ /* 0x001fca00078ec0ff */
[----:B------:R-:W-:-:S05]  /*12f50*/  IMAD.SHL.U32 R2, R2, 0x2, RZ ;  /* 0x0000000202027824 */ /* 0x000fca00078e00ff */
[----:B-1----:R-:W-:Y:S02]  /*12f60*/  LOP3.LUT R14, R2, 0x70, RZ, 0x3c, !PT ;  /* 0x00000070020e7812 */ /* 0x002fe400078e3cff */
[----:B------:R-:W4:Y:S04]  /*12f70*/  LDL.LU R2, [R1+0x508] ;  /* 0x0005080001027983 */ /* 0x000f280000300800 */
[----:B--2---:R-:W2:Y:S04]  /*12f80*/  LDL.LU R23, [R1+0x1a10] ;  /* 0x001a100001177983 */ /* 0x004ea80000300800 */
[----:B---3--:R-:W3:Y:S04]  /*12f90*/  LDL.LU R22, [R1+0x1a0c] ;  /* 0x001a0c0001167983 */ /* 0x008ee80000300800 */
[----:B----4-:R-:W4:Y:S04]  /*12fa0*/  LDL.LU R21, [R1+0x1a08] ;  /* 0x001a080001157983 */ /* 0x010f280000300800 */
[----:B------:R-:W2:Y:S04]  /*12fb0*/  LDL.LU R20, [R1+0x1a04] ;  /* 0x001a040001147983 */ /* 0x000ea80000300800 */
[----:B------:R0:W-:Y:S04]  /*12fc0*/  STS.U16 [R14+UR5+0x1c00], R18 ;  /* 0x001c00120e007988 */ /* 0x0001e80008000405 */
        /* <DEDUP_REMOVED lines=43> */
[----:B------:R-:W-:Y:S04]  /*13280*/  STS.U16 [R14+UR5+0x5f00], R2 ;  /* 0x005f00020e007988 */ /* 0x000fe80008000405 */
[----:B------:R-:W-:Y:S04]  /*13290*/  STS.U16 [R14+UR5+0x5f80], R15 ;  /* 0x005f800f0e007988 */ /* 0x000fe80008000405 */
[----:B--2---:R0:W-:Y:S04]  /*132a0*/  STS.U16 [R14+UR5+0x7c00], R28 ;  /* 0x007c001c0e007988 */ /* 0x0041e80008000405 */
[----:B0-----:R-:W2:Y:S01]  /*132b0*/  LDL.LU R28, [R1+0x19a8] ;  /* 0x0019a800011c7983 */ /* 0x001ea20000300800 */
[----:B------:R-:W0:Y:S01]  /*132c0*/  S2R R2, SR_TID.X ;  /* 0x0000000000027919 */ /* 0x000e220000002100 */
[----:B------:R-:W1:Y:S02]  /*132d0*/  S2R R15, SR_TID.X ;  /* 0x00000000000f7919 */ /* 0x000e640000002100 */
[----:B------:R-:W-:Y:S04]  /*132e0*/  STS.U16 [R14+UR5+0x7c80], R29 ;  /* 0x007c801d0e007988 */ /* 0x000fe80008000405 */
[----:B------:R-:W-:Y:S04]  /*132f0*/  STS.U16 [R14+UR5+0x7d00], R27 ;  /* 0x007d001b0e007988 */ /* 0x000fe80008000405 */
[----:B------:R-:W-:Y:S04]  /*13300*/  STS.U16 [R14+UR5+0x7d80], R26 ;  /* 0x007d801a0e007988 */ /* 0x000fe80008000405 */
[----:B------:R-:W-:Y:S04]  /*13310*/  STS.U16 [R14+UR5+0x7e00], R25 ;  /* 0x007e00190e007988 */ /* 0x000fe80008000405 */
[----:B------:R-:W-:Y:S04]  /*13320*/  STS.U16 [R14+UR5+0x7e80], R24 ;  /* 0x007e80180e007988 */ /* 0x000fe80008000405 */
[----:B------:R-:W-:Y:S04]  /*13330*/  STS.U16 [R14+UR5+0x7f00], R19 ;  /* 0x007f00130e007988 */ /* 0x000fe80008000405 */
[----:B------:R-:W-:Y:S01]  /*13340*/  STS.U16 [R14+UR5+0x7f80], R17 ;  /* 0x007f80110e007988 */ /* 0x000fe20008000405 */
[----:B0-----:R-:W-:-:S05]  /*13350*/  LOP3.LUT R2, R2, 0x3f, RZ, 0xc0, !PT ;  /* 0x0000003f02027812 */ /* 0x001fca00078ec0ff */
[----:B------:R-:W-:-:S05]  /*13360*/  IMAD.SHL.U32 R2, R2, 0x2, RZ ;  /* 0x0000000202027824 */ /* 0x000fca00078e00ff */
[----:B------:R-:W-:Y:S04]  /*13370*/  STS.U16 [R2+UR5+0x8000], R13 ;  /* 0x0080000d02007988 */ /* 0x000fe80008000405 */
[----:B------:R-:W-:Y:S04]  /*13380*/  STS.U16 [R2+UR5+0x8200], R7 ;  /* 0x0082000702007988 */ /* 0x000fe80008000405 */
[----:B------:R-:W-:Y:S04]  /*13390*/  STS.U16 [R2+UR5+0x8400], R11 ;  /* 0x0084000b02007988 */ /* 0x000fe80008000405 */
[----:B------:R-:W-:Y:S04]  /*133a0*/  STS.U16 [R2+UR5+0x8600], R16 ;  /* 0x0086001002007988 */ /* 0x000fe80008000405 */
[----:B------:R-:W-:Y:S04]  /*133b0*/  STS.U16 [R0+UR5+0x8080], R4 ;  /* 0x0080800400007988 */ /* 0x000fe80008000405 */
[----:B------:R-:W-:Y:S04]  /*133c0*/  STS.U16 [R0+UR5+0x8280], R8 ;  /* 0x0082800800007988 */ /* 0x000fe80008000405 */
[----:B------:R-:W-:Y:S04]  /*133d0*/  STS.U16 [R0+UR5+0x8480], R12 ;  /* 0x0084800c00007988 */ /* 0x000fe80008000405 */
[----:B------:R0:W-:Y:S01]  /*133e0*/  STS.U16 [R0+UR5+0x8680], R20 ;  /* 0x0086801400007988 */ /* 0x0001e20008000405 */
[----:B-1----:R-:W-:Y:S01]  /*133f0*/  LOP3.LUT R15, R15, 0x3f, RZ, 0xc0, !PT ;  /* 0x0000003f0f0f7812 */ /* 0x002fe200078ec0ff */
[----:B0-----:R-:W0:Y:S04]  /*13400*/  S2R R0, SR_TID.X ;  /* 0x0000000000007919 */ /* 0x001e280000002100 */
[----:B------:R-:W-:-:S05]  /*13410*/  IMAD.SHL.U32 R15, R15, 0x2, RZ ;  /* 0x000000020f0f7824 */ /* 0x000fca00078e00ff */
[----:B------:R-:W-:-:S05]  /*13420*/  LOP3.LUT R15, R15, 0x20, RZ, 0x3c, !PT ;  /* 0x000000200f0f7812 */ /* 0x000fca00078e3cff */
[----:B------:R-:W-:Y:S04]  /*13430*/  STS.U16 [R15+UR5+0x8100], R5 ;  /* 0x008100050f007988 */ /* 0x000fe80008000405 */
[----:B------:R-:W-:Y:S04]  /*13440*/  STS.U16 [R15+UR5+0x8300], R9 ;  /* 0x008300090f007988 */ /* 0x000fe80008000405 */
[----:B------:R-:W-:Y:S04]  /*13450*/  STS.U16 [R15+UR5+0x8500], R18 ;  /* 0x008500120f007988 */ /* 0x000fe80008000405 */
[----:B----4-:R0:W-:Y:S04]  /*13460*/  STS.U16 [R15+UR5+0x8700], R21 ;  /* 0x008700150f007988 */ /* 0x0101e80008000405 */
[----:B------:R-:W-:Y:S04]  /*13470*/  STS.U16 [R3+UR5+0x8180], R6 ;  /* 0x0081800603007988 */ /* 0x000fe80008000405 */
[----:B------:R-:W-:Y:S04]  /*13480*/  STS.U16 [R3+UR5+0x8380], R10 ;  /* 0x0083800a03007988 */ /* 0x000fe80008000405 */
[----:B---3--:R-:W-:Y:S04]  /*13490*/  STS.U16 [R3+UR5+0x8580], R22 ;  /* 0x0085801603007988 */ /* 0x008fe80008000405 */
[----:B------:R-:W-:Y:S01]  /*134a0*/  STS.U16 [R3+UR5+0x8780], R23 ;  /* 0x0087801703007988 */ /* 0x000fe20008000405 */
[----:B------:R-:W-:Y:S01]  /*134b0*/  BAR.SYNC.DEFER_BLOCKING 0x0 ;  /* 0x0000000000007b1d */ /* 0x000fe20000010000 */
[----:B0-----:R-:W-:-:S05]  /*134c0*/  IMAD.SHL.U32 R15, R0, 0x8, RZ ;  /* 0x00000008000f7824 */ /* 0x001fca00078e00ff */
[----:B------:R-:W-:Y:S01]  /*134d0*/  LOP3.LUT R14, R15, 0x30, RZ, 0xc0, !PT ;  /* 0x000000300f0e7812 */ /* 0x000fe200078ec0ff */
[C---:B------:R-:W-:Y:S01]  /*134e0*/  IMAD.SHL.U32 R15, R0.reuse, 0x2, RZ ;  /* 0x00000002000f7824 */ /* 0x040fe200078e00ff */
[----:B------:R-:W-:-:S05]  /*134f0*/  LOP3.LUT R0, R0, 0x7, RZ, 0xc0, !PT ;  /* 0x0000000700007812 */ /* 0x000fca00078ec0ff */
[----:B------:R-:W-:-:S05]  /*13500*/  IMAD R0, R0, 0x40, R14 ;  /* 0x0000004000007824 */ /* 0x000fca00078e020e */
[----:B------:R-:W-:-:S05]  /*13510*/  LOP3.LUT R0, R0, 0x30, R15, 0x78, !PT ;  /* 0x0000003000007812 */ /* 0x000fca00078e780f */
[----:B------:R-:W0:Y:S04]  /*13520*/  LDSM.16.M88.4 R4, [R0+UR5+0x8000] ;  /* 0x008000050004783b */ /* 0x000e280008000200 */
[----:B------:R-:W-:Y:S04]  /*13530*/  LDSM.16.M88.4 R12, [R0+UR5+0x8400] ;  /* 0x00840005000c783b */ /* 0x000fe80008000200 */
[----:B------:R-:W-:Y:S04]  /*13540*/  LDSM.16.M88.4 R16, [R0+UR5+0x8600] ;  /* 0x008600050010783b */ /* 0x000fe80008000200 */
[----:B0-----:R-:W-:Y:S04]  /*13550*/  STL [R1+0x15ac], R6 ;  /* 0x0015ac0601007387 */ /* 0x001fe80000100800 */
[----:B--2---:R-:W0:Y:S04]  /*13560*/  LDSM.16.MT88.4 R8, [R28+UR5] ;  /* 0x000000051c08783b */ /* 0x004e280008004200 */
[----:B------:R-:W1:Y:S04]  /*13570*/  LDSM.16.MT88.4 R20, [R28+UR5+0x80] ;  /* 0x000080051c14783b */ /* 0x000e680008004200 */
[----:B------:R-:W-:Y:S04]  /*13580*/  LDSM.16.MT88.4 R24, [R28+UR5+0x180] ;  /* 0x000180051c18783b */ /* 0x000fe80008004200 */
[----:B0-----:R-:W-:Y:S04]  /*13590*/  STL.64 [R1+0x20], R8 ;  /* 0x0000200801007387 */ /* 0x001fe80000100a00 */
[----:B------:R-:W-:Y:S04]  /*135a0*/  STL.64 [R1+0x28], R10 ;  /* 0x0000280a01007387 */ /* 0x000fe80000100a00 */
[----:B------:R-:W0:Y:S04]  /*135b0*/  LDSM.16.M88.4 R8, [R0+UR5+0x8200] ;  /* 0x008200050008783b */ /* 0x000e280008000200 */
[----:B------:R-:W-:Y:S01]  /*135c0*/  STL [R1+0x15a8], R7 ;  /* 0x0015a80701007387 */ /* 0x000fe20000100800 */
[----:B-1----:R-:W-:-:S02]  /*135d0*/  IMAD.MOV.U32 R3, RZ, RZ, R22 ;  /* 0x000000ffff037224 */ /* 0x002fc400078e0016 */
[----:B------:R-:W-:Y:S01]  /*135e0*/  IMAD.MOV.U32 R2, RZ, RZ, R23 ;  /* 0x000000ffff027224 */ /* 0x000fe200078e0017 */
[----:B0-----:R0:W-:Y:S04]  /*135f0*/  STL [R1+0x15a4], R10 ;  /* 0x0015a40a01007387 */ /* 0x0011e80000100800 */
[----:B------:R1:W-:Y:S01]  /*13600*/  STL [R1+0x15a0], R11 ;  /* 0x0015a00b01007387 */ /* 0x0003e20000100800 */
[----:B0-----:R-:W-:Y:S02]  /*13610*/  IMAD.MOV.U32 R10, RZ, RZ, R21 ;  /* 0x000000ffff0a7224 */ /* 0x001fe400078e0015 */
[----:B-1----:R-:W-:Y:S02]  /*13620*/  IMAD.MOV.U32 R11, RZ, RZ, R20 ;  /* 0x000000ffff0b7224 */ /* 0x002fe400078e0014 */
[----:B------:R-:W0:Y:S04]  /*13630*/  LDSM.16.MT88.4 R20, [R28+UR5+0x100] ;  /* 0x000100051c14783b */ /* 0x000e280008004200 */
[----:B------:R-:W-:Y:S04]  /*13640*/  STL [R1+0x1824], R14 ;  /* 0x0018240e01007387 */ /* 0x000fe80000100800 */
[----:B------:R-:W-:Y:S04]  /*13650*/  STL [R1+0x1820], R15 ;  /* 0x0018200f01007387 */ /* 0x000fe80000100800 */
[----:B------:R-:W-:Y:S04]  /*13660*/  STL [R1+0x1994], R16 ;  /* 0x0019941001007387 */ /* 0x000fe80000100800 */
[----:B------:R-:W-:Y:S04]  /*13670*/  STL [R1+0x1990], R17 ;  /* 0x0019901101007387 */ /* 0x000fe80000100800 */
[----:B------:R-:W-:Y:S04]  /*13680*/  STL [R1+0x198c], R18 ;  /* 0x00198c1201007387 */ /* 0x000fe80000100800 */
[----:B------:R0:W-:Y:S04]  /*13690*/  STL [R1+0x1988], R19 ;  /* 0x0019881301007387 */ /* 0x0001e80000100800 */
[----:B------:R-:W-:Y:S01]  /*136a0*/  STL.64 [R1+0x19a0], R10 ;  /* 0x0019a00a01007387 */ /* 0x000fe20000100a00 */
[----:B0-----:R-:W-:-:S02]  /*136b0*/  IMAD.MOV.U32 R19, RZ, RZ, R20 ;  /* 0x000000ffff137224 */ /* 0x001fc400078e0014 */
[----:B------:R-:W-:Y:S02]  /*136c0*/  IMAD.MOV.U32 R29, RZ, RZ, R21 ;  /* 0x000000ffff1d7224 */ /* 0x000fe400078e0015 */
[----:B------:R-:W-:Y:S02]  /*136d0*/  IMAD.MOV.U32 R15, RZ, RZ, R22 ;  /* 0x000000ffff0f7224 */ /* 0x000fe400078e0016 */
[----:B------:R-:W-:Y:S02]  /*136e0*/  IMAD.MOV.U32 R14, RZ, RZ, R23 ;  /* 0x000000ffff0e7224 */ /* 0x000fe400078e0017 */
[----:B------:R-:W0:Y:S04]  /*136f0*/  LDSM.16.MT88.4 R20, [R28+UR5+0x200] ;  /* 0x000200051c14783b */ /* 0x000e280008004200 */
[----:B------:R1:W-:Y:S04]  /*13700*/  STL.64 [R1+0x1998], R8 ;  /* 0x0019980801007387 */ /* 0x0003e80000100a00 */
[----:B-1----:R-:W2:Y:S04]  /*13710*/  LDL.LU.64 R8, [R1+0x20] ;  /* 0x0000200001087983 */ /* 0x002ea80000300a00 */
[----:B------:R-:W3:Y:S04]  /*13720*/  LDL.LU.64 R10, [R1+0x28] ;  /* 0x00002800010a7983 */ /* 0x000ee80000300a00 */
[----:B------:R-:W-:Y:S04]  /*13730*/  STL.64 [R1+0x1928], R26 ;  /* 0x0019281a01007387 */ /* 0x000fe80000100a00 */
[----:B------:R1:W-:Y:S04]  /*13740*/  STL.64 [R1+0x1920], R24 ;  /* 0x0019201801007387 */ /* 0x0003e80000100a00 */
[----:B-1----:R-:W4:Y:S04]  /*13750*/  LDL.LU.64 R24, [R1+0x3c0] ;  /* 0x0003c00001187983 */ /* 0x002f280000300a00 */
[----:B------:R-:W4:Y:S04]  /*13760*/  LDL.LU.64 R26, [R1+0x3c8] ;  /* 0x0003c800011a7983 */ /* 0x000f280000300a00 */
[----:B0-----:R-:W-:Y:S04]  /*13770*/  STL.64 [R1+0x18f0], R22 ;  /* 0x0018f01601007387 */ /* 0x001fe80000100a00 */
[----:B------:R0:W-:Y:S04]  /*13780*/  STL.64 [R1+0x18e8], R20 ;  /* 0x0018e81401007387 */ /* 0x0001e80000100a00 */
[----:B0-----:R-:W4:Y:S04]  /*13790*/  LDL.LU.64 R20, [R1+0x3e0] ;  /* 0x0003e00001147983 */ /* 0x001f280000300a00 */
[----:B------:R-:W4:Y:S01]  /*137a0*/  LDL.LU.64 R22, [R1+0x3e8] ;  /* 0x0003e80001167983 */ /* 0x000f220000300a00 */
[----:B--2---:R-:W-:-:S02]  /*137b0*/  IMAD.MOV.U32 R16, RZ, RZ, R8 ;  /* 0x000000ffff107224 */ /* 0x004fc400078e0008 */
[----:B------:R-:W-:Y:S02]  /*137c0*/  IMAD.MOV.U32 R17, RZ, RZ, R9 ;  /* 0x000000ffff117224 */ /* 0x000fe400078e0009 */
[----:B---3--:R-:W-:Y:S01]  /*137d0*/  IMAD.MOV.U32 R18, RZ, RZ, R10 ;  /* 0x000000ffff127224 */ /* 0x008fe200078e000a */
[----:B----4-:R-:W-:-:S15]  /*137e0*/  HMMA.16816.F32 R20, R8, R4, R20 ;  /* 0x000000040814723c */ /* 0x010fde0000001814 */
[----:B------:R-:W-:-:S04]  /*137f0*/  NOP ;  /* 0x0000000000007918 */ /* 0x000fc80000000000 */
[----:B------:R-:W-:Y:S04]  /*13800*/  STL.64 [R1+0x3e0], R20 ;  /* 0x0003e01401007387 */ /* 0x000fe80000100a00 */
[----:B------:R0:W-:Y:S02]  /*13810*/  STL.64 [R1+0x3e8], R22 ;  /* 0x0003e81601007387 */ /* 0x0001e40000100a00 */
[----:B0-----:R-:W-:Y:S02]  /*13820*/  IMAD.MOV.U32 R23, RZ, RZ, R11 ;  /* 0x000000ffff177224 */ /* 0x001fe400078e000b */
[----:B------:R-:W0:Y:S04]  /*13830*/  LDSM.16.MT88.4 R8, [R28+UR5+0x280] ;  /* 0x000280051c08783b */ /* 0x000e280008004200 */
[----:B------:R1:W-:Y:S04]  /*13840*/  STL.64 [R1+0x1980], R4 ;  /* 0x0019800401007387 */ /* 0x0003e80000100a00 */
[----:B-1----:R-:W2:Y:S04]  /*13850*/  LDL.LU.64 R4, [R1+0x3d0] ;  /* 0x0003d00001047983 */ /* 0x002ea80000300a00 */
[----:B------:R-:W2:Y:S01]  /*13860*/  LDL.LU.64 R6, [R1+0x3d8] ;  /* 0x0003d80001067983 */ /* 0x000ea20000300a00 */
[----:B0-----:R-:W-:-:S02]  /*13870*/  IMAD.MOV.U32 R20, RZ, RZ, R10 ;  /* 0x000000ffff147224 */ /* 0x001fc400078e000a */
[----:B------:R-:W-:Y:S02]  /*13880*/  IMAD.MOV.U32 R0, RZ, RZ, R11 ;  /* 0x000000ffff007224 */ /* 0x000fe400078e000b */
[----:B------:R-:W-:Y:S02]  /*13890*/  IMAD.MOV.U32 R22, RZ, RZ, R8 ;  /* 0x000000ffff167224 */ /* 0x000fe400078e0008 */
[----:B------:R-:W-:Y:S01]  /*138a0*/  IMAD.MOV.U32 R21, RZ, RZ, R9 ;  /* 0x000000ffff157224 */ /* 0x000fe200078e0009 */
[----:B------:R-:W3:Y:S04]  /*138b0*/  LDL.LU.64 R10, [R1+0x19a0] ;  /* 0x0019a000010a7983 */ /* 0x000ee80000300a00 */
[----:B------:R-:W2:Y:S04]  /*138c0*/  LDL.LU.64 R8, [R1+0x1998] ;  /* 0x0019980001087983 */ /* 0x000ea80000300a00 */
[----:B------:R0:W-:Y:S04]  /*138d0*/  STL [R1+0x1900], R22 ;  /* 0x0019001601007387 */ /* 0x0001e80000100800 */
[----:B------:R1:W-:Y:S01]  /*138e0*/  STL.64 [R1+0x18f8], R20 ;  /* 0x0018f81401007387 */ /* 0x0003e20000100a00 */
[----:B0-----:R-:W-:-:S02]  /*138f0*/  IMAD.MOV.U32 R22, RZ, RZ, R18 ;  /* 0x000000ffff167224 */ /* 0x001fc400078e0012 */
[----:B-1----:R-:W-:Y:S02]  /*13900*/  IMAD.MOV.U32 R20, RZ, RZ, R16 ;  /* 0x000000ffff147224 */ /* 0x002fe400078e0010 */
[----:B------:R-:W-:Y:S01]  /*13910*/  IMAD.MOV.U32 R21, RZ, RZ, R17 ;  /* 0x000000ffff157224 */ /* 0x000fe200078e0011 */
[----:B------:R-:W4:Y:S04]  /*13920*/  LDL.LU R16, [R1+0x1994] ;  /* 0x0019940001107983 */ /* 0x000f280000300800 */
[----:B------:R-:W4:Y:S04]  /*13930*/  LDL.LU R17, [R1+0x1990] ;  /* 0x0019900001117983 */ /* 0x000f280000300800 */
[----:B------:R-:W3:Y:S01]  /*13940*/  LDL.LU R18, [R1+0x198c] ;  /* 0x00198c0001127983 */ /* 0x000ee20000300800 */
[C---:B------:R-:W-:Y:S08]  /*13950*/  HMMA.16816.F32 R24, R20.reuse, R12, R24 ;  /* 0x0000000c1418723c */ /* 0x040ff00000001818 */
[----:B--2---:R-:W-:-:S15]  /*13960*/  HMMA.16816.F32 R4, R20, R8, R4 ;  /* 0x000000081404723c */ /* 0x004fde0000001804 */
[----:B------:R-:W-:-:S04]  /*13970*/  NOP ;  /* 0x0000000000007918 */ /* 0x000fc80000000000 */
[----:B------:R0:W-:Y:S04]  /*13980*/  STL.64 [R1+0x3d0], R4 ;  /* 0x0003d00401007387 */ /* 0x0001e80000100a00 */
[----:B------:R1:W-:Y:S04]  /*13990*/  STL.64 [R1+0x3d8], R6 ;  /* 0x0003d80601007387 */ /* 0x0003e80000100a00 */
[----:B0-----:R-:W4:Y:S04]  /*139a0*/  LDL.LU.64 R4, [R1+0x360] ;  /* 0x0003600001047983 */ /* 0x001f280000300a00 */
[----:B-1----:R-:W4:Y:S04]  /*139b0*/  LDL.LU.64 R6, [R1+0x368] ;  /* 0x0003680001067983 */ /* 0x002f280000300a00 */
[----:B------:R0:W-:Y:S04]  /*139c0*/  STL.64 [R1+0x3c0], R24 ;  /* 0x0003c01801007387 */ /* 0x0001e80000100a00 */
[----:B------:R1:W-:Y:S04]  /*139d0*/  STL.64 [R1+0x3c8], R26 ;  /* 0x0003c81a01007387 */ /* 0x0003e80000100a00 */
[----:B------:R2:W-:Y:S01]  /*139e0*/  STL.64 [R1+0x1968], R12 ;  /* 0x0019680c01007387 */ /* 0x0005e20000100a00 */
[----:B0-----:R-:W-:-:S02]  /*139f0*/  IMAD.MOV.U32 R24, RZ, RZ, R19 ;  /* 0x000000ffff187224 */ /* 0x001fc400078e0013 */
[----:B-1----:R-:W-:Y:S01]  /*13a00*/  IMAD.MOV.U32 R26, RZ, RZ, R15 ;  /* 0x000000ffff1a7224 */ /* 0x002fe200078e000f */
[----:B------:R-:W3:Y:S01]  /*13a10*/  LDL.LU R19, [R1+0x1988] ;  /* 0x0019880001137983 */ /* 0x000ee20000300800 */
[----:B------:R-:W-:-:S03]  /*13a20*/  IMAD.MOV.U32 R27, RZ, RZ, R14 ;  /* 0x000000ffff1b7224 */ /* 0x000fc600078e000e */
[----:B--2---:R-:W2:Y:S04]  /*13a30*/  LDL.LU.64 R12, [R1+0x340] ;  /* 0x00034000010c7983 */ /* 0x004ea80000300a00 */
[----:B------:R-:W2:Y:S01]  /*13a40*/  LDL.LU.64 R14, [R1+0x348] ;  /* 0x00034800010e7983 */ /* 0x000ea20000300a00 */
[----:B------:R-:W-:Y:S01]  /*13a50*/  IMAD.MOV.U32 R25, RZ, RZ, R29 ;  /* 0x000000ffff197224 */ /* 0x000fe200078e001d */
[----:B----4-:R-:W-:Y:S02]  /*13a60*/  HMMA.16816.F32 R20, R20, R16, R4 ;  /* 0x000000101414723c */ /* 0x010fe40000001804 */
[----:B--2---:R-:W-:Y:S04]  /*13a70*/  STL.64 [R1+0x1978], R14 ;  /* 0x0019780e01007387 */ /* 0x004fe80000100a00 */
[----:B------:R0:W-:Y:S04]  /*13a80*/  STL.64 [R1+0x1970], R12 ;  /* 0x0019700c01007387 */ /* 0x0001e80000100a00 */
[----:B0-----:R-:W2:Y:S04]  /*13a90*/  LDL.LU.64 R12, [R1+0x350] ;  /* 0x00035000010c7983 */ /* 0x001ea80000300a00 */
[----:B------:R-:W2:Y:S04]  /*13aa0*/  LDL.LU.64 R14, [R1+0x358] ;  /* 0x00035800010e7983 */ /* 0x000ea80000300a00 */
[----:B------:R0:W-:Y:S04]  /*13ab0*/  STL.64 [R1+0x1958], R26 ;  /* 0x0019581a01007387 */ /* 0x0001e80000100a00 */
[----:B------:R3:W-:Y:S04]  /*13ac0*/  STL.64 [R1+0x1950], R24 ;  /* 0x0019501801007387 */ /* 0x0007e80000100a00 */
[----:B------:R-:W2:Y:S01]  /*13ad0*/  LDL.LU.64 R4, [R1+0x1980] ;  /* 0x0019800001047983 */ /* 0x000ea20000300a00 */
[----:B0-----:R-:W-:-:S02]  /*13ae0*/  IMAD.MOV.U32 R26, RZ, RZ, R3 ;  /* 0x000000ffff1a7224 */ /* 0x001fc400078e0003 */
[----:B---3--:R-:W-:Y:S02]  /*13af0*/  IMAD.MOV.U32 R24, RZ, RZ, R11 ;  /* 0x000000ffff187224 */ /* 0x008fe400078e000b */
[----:B------:R-:W-:Y:S02]  /*13b00*/  IMAD.MOV.U32 R25, RZ, RZ, R10 ;  /* 0x000000ffff197224 */ /* 0x000fe400078e000a */
[----:B------:R-:W-:Y:S02]  /*13b10*/  IMAD.MOV.U32 R27, RZ, RZ, R2 ;  /* 0x000000ffff1b7224 */ /* 0x000fe400078e0002 */
[----:B------:R-:W-:Y:S02]  /*13b20*/  IMAD.MOV.U32 R29, RZ, RZ, R23 ;  /* 0x000000ffff1d7224 */ /* 0x000fe400078e0017 */
[----:B------:R-:W-:Y:S02]  /*13b30*/  IMAD.MOV.U32 R11, RZ, RZ, R22 ;  /* 0x000000ffff0b7224 */ /* 0x000fe400078e0016 */
[----:B------:R-:W-:Y:S01]  /*13b40*/  IMAD.MOV.U32 R10, RZ, RZ, R21 ;  /* 0x000000ffff0a7224 */ /* 0x000fe200078e0015 */
[----:B------:R0:W-:Y:S04]  /*13b50*/  STL [R1+0x360], R20 ;  /* 0x0003601401007387 */ /* 0x0001e80000100800 */
[----:B0-----:R-:W3:Y:S04]  /*13b60*/  LDL.LU.64 R20, [R1+0x330] ;  /* 0x0003300001147983 */ /* 0x001ee80000300a00 */
[----:B------:R-:W3:Y:S04]  /*13b70*/  LDL.LU.64 R22, [R1+0x338] ;  /* 0x0003380001167983 */ /* 0x000ee80000300a00 */
[----:B------:R-:W-:Y:S04]  /*13b80*/  STL [R1+0x15b8], R29 ;  /* 0x0015b81d01007387 */ /* 0x000fe80000100800 */
[----:B------:R-:W-:Y:S04]  /*13b90*/  STL [R1+0x15b4], R11 ;  /* 0x0015b40b01007387 */ /* 0x000fe80000100800 */
[----:B------:R-:W-:Y:S01]  /*13ba0*/  STL [R1+0x15b0], R10 ;  /* 0x0015b00a01007387 */ /* 0x000fe20000100800 */
[----:B--2---:R-:W-:-:S15]  /*13bb0*/  HMMA.16816.F32 R12, R24, R4, R12 ;  /* 0x00000004180c723c */ /* 0x004fde000000180c */
[----:B------:R-:W-:-:S04]  /*13bc0*/  NOP ;  /* 0x0000000000007918 */ /* 0x000fc80000000000 */
[----:B------:R-:W-:Y:S01]  /*13bd0*/  IMAD.MOV.U32 R6, RZ, RZ, R14 ;  /* 0x000000ffff067224 */ /* 0x000fe200078e000e */
[----:B------:R0:W-:Y:S01]  /*13be0*/  STL.64 [R1+0x350], R12 ;  /* 0x0003500c01007387 */ /* 0x0001e20000100a00 */
[----:B------:R-:W-:-:S03]  /*13bf0*/  IMAD.MOV.U32 R7, RZ, RZ, R15 ;  /* 0x000000ffff077224 */ /* 0x000fc600078e000f */
[----:B------:R-:W2:Y:S04]  /*13c00*/  LDL.LU.64 R14, [R1+0x1978] ;  /* 0x00197800010e7983 */ /* 0x000ea80000300a00 */
[----:B0-----:R-:W2:Y:S04]  /*13c10*/  LDL.LU.64 R12, [R1+0x1970] ;  /* 0x00197000010c7983 */ /* 0x001ea80000300a00 */
[----:B------:R-:W-:Y:S04]  /*13c20*/  STL [R1+0x15c0], R7 ;  /* 0x0015c00701007387 */ /* 0x000fe80000100800 */
[----:B------:R-:W-:Y:S01]  /*13c30*/  STL [R1+0x15bc], R6 ;  /* 0x0015bc0601007387 */ /* 0x000fe20000100800 */
[----:B--2---:R-:W-:-:S15]  /*13c40*/  HMMA.16816.F32 R12, R24, R8, R12 ;  /* 0x00000008180c723c */ /* 0x004fde000000180c */
[----:B------:R-:W-:-:S04]  /*13c50*/  NOP ;  /* 0x0000000000007918 */ /* 0x000fc80000000000 */
[----:B------:R-:W-:Y:S01]  /*13c60*/  IMAD.MOV.U32 R29, RZ, RZ, R13 ;  /* 0x000000ffff1d7224 */ /* 0x000fe200078e000d */
[----:B------:R0:W-:Y:S01]  /*13c70*/  STL [R1+0x340], R12 ;  /* 0x0003400c01007387 */ /* 0x0001e20000100800 */
[----:B------:R-:W-:Y:S02]  /*13c80*/  IMAD.MOV.U32 R10, RZ, RZ, R15 ;  /* 0x000000ffff0a7224 */ /* 0x000fe400078e000f */
[----:B------:R-:W-:Y:S01]  /*13c90*/  IMAD.MOV.U32 R11, RZ, RZ, R14 ;  /* 0x000000ffff0b7224 */ /* 0x000fe200078e000e */
[----:B0-----:R-:W3:Y:S04]  /*13ca0*/  LDL.LU.64 R12, [R1+0x1968] ;  /* 0x00196800010c7983 */ /* 0x001ee80000300a00 */
[----:B------:R-:W-:Y:S04]  /*13cb0*/  STL [R1+0x15cc], R10 ;  /* 0x0015cc0a01007387 */ /* 0x000fe80000100800 */
[----:B------:R-:W-:Y:S04]  /*13cc0*/  STL [R1+0x15c8], R11 ;  /* 0x0015c80b01007387 */ /* 0x000fe80000100800 */
[----:B------:R0:W-:Y:S04]  /*13cd0*/  STL.64 [R1+0x1960], R8 ;  /* 0x0019600801007387 */ /* 0x0001e80000100a00 */
[----:B0-----:R-:W2:Y:S04]  /*13ce0*/  LDL.LU.64 R8, [R1+0x2e0] ;  /* 0x0002e00001087983 */ /* 0x001ea80000300a00 */
[----:B------:R-:W2:Y:S04]  /*13cf0*/  LDL.LU.64 R10, [R1+0x2e8] ;  /* 0x0002e800010a7983 */ /* 0x000ea80000300a00 */
[----:B------:R-:W-:Y:S01]  /*13d00*/  STL [R1+0x15c4], R29 ;  /* 0x0015c41d01007387 */ /* 0x000fe20000100800 */
[C---:B---3--:R-:W-:Y:S08]  /*13d10*/  HMMA.16816.F32 R20, R24.reuse, R12, R20 ;  /* 0x0000000c1814723c */ /* 0x048ff00000001814 */
[----:B--2---:R-:W-:Y:S11]  /*13d20*/  HMMA.16816.F32 R24, R24, R16, R8 ;  /* 0x000000101818723c */ /* 0x004ff60000001808 */
[----:B------:R-:W-:-:S02]  /*13d30*/  IMAD.MOV.U32 R6, RZ, RZ, R23 ;  /* 0x000000ffff067224 */ /* 0x000fc400078e0017 */
[----:B------:R-:W-:Y:S01]  /*13d40*/  IMAD.MOV.U32 R7, RZ, RZ, R22 ;  /* 0x000000ffff077224 */ /* 0x000fe200078e0016 */
[----:B------:R0:W-:Y:S04]  /*13d50*/  STL.64 [R1+0x330], R20 ;  /* 0x0003301401007387 */ /* 0x0001e80000100a00 */
[----:B0-----:R-:W2:Y:S04]  /*13d60*/  LDL.LU.64 R20, [R1+0x2c0] ;  /* 0x0002c00001147983 */ /* 0x001ea80000300a00 */
[----:B------:R-:W2:Y:S04]  /*13d70*/  LDL.LU.64 R22, [R1+0x2c8] ;  /* 0x0002c80001167983 */ /* 0x000ea80000300a00 */
[----:B------:R-:W-:Y:S04]  /*13d80*/  STL [R1+0x15d4], R6 ;  /* 0x0015d40601007387 */ /* 0x000fe80000100800 */
[----:B------:R-:W-:Y:S04]  /*13d90*/  STL [R1+0x15d0], R7 ;  /* 0x0015d00701007387 */ /* 0x000fe80000100800 */
[----:B------:R-:W2:Y:S01]  /*13da0*/  LDL.LU.64 R8, [R1+0x1960] ;  /* 0x0019600001087983 */ /* 0x000ea20000300a00 */
[----:B------:R-:W-:-:S03]  /*13db0*/  IMAD.MOV.U32 R11, RZ, RZ, R26 ;  /* 0x000000ffff0b7224 */ /* 0x000fc600078e001a */
[----:B------:R0:W-:Y:S01]  /*13dc0*/  STL [R1+0x2e0], R24 ;  /* 0x0002e01801007387 */ /* 0x0001e20000100800 */
[----:B------:R-:W-:Y:S02]  /*13dd0*/  IMAD.MOV.U32 R29, RZ, RZ, R27 ;  /* 0x000000ffff1d7224 */ /* 0x000fe400078e001b */
[----:B------:R-:W-:Y:S01]  /*13de0*/  IMAD.MOV.U32 R10, RZ, RZ, R25 ;  /* 0x000000ffff0a7224 */ /* 0x000fe200078e0019 */
[----:B------:R-:W2:Y:S04]  /*13df0*/  LDL.LU.64 R26, [R1+0x1958] ;  /* 0x00195800011a7983 */ /* 0x000ea80000300a00 */
[----:B0-----:R-:W2:Y:S04]  /*13e00*/  LDL.LU.64 R24, [R1+0x1950] ;  /* 0x0019500001187983 */ /* 0x001ea80000300a00 */
[----:B------:R-:W-:Y:S04]  /*13e10*/  STL.64 [R1+0x1948], R18 ;  /* 0x0019481201007387 */ /* 0x000fe80000100a00 */
[----:B------:R0:W-:Y:S04]  /*13e20*/  STL.64 [R1+0x1940], R16 ;  /* 0x0019401001007387 */ /* 0x0001e80000100a00 */
[----:B0-----:R-:W3:Y:S04]  /*13e30*/  LDL.LU.64 R16, [R1+0x2d0] ;  /* 0x0002d00001107983 */ /* 0x001ee80000300a00 */
[----:B------:R-:W3:Y:S04]  /*13e40*/  LDL.LU.64 R18, [R1+0x2d8] ;  /* 0x0002d80001127983 */ /* 0x000ee80000300a00 */
[----:B------:R-:W-:Y:S04]  /*13e50*/  STL [R1+0x15e0], R29 ;  /* 0x0015e01d01007387 */ /* 0x000fe80000100800 */
[----:B------:R-:W-:Y:S04]  /*13e60*/  STL [R1+0x15dc], R11 ;  /* 0x0015dc0b01007387 */ /* 0x000fe80000100800 */
[----:B------:R-:W-:Y:S01]  /*13e70*/  STL [R1+0x15d8], R10 ;  /* 0x0015d80a01007387 */ /* 0x000fe20000100800 */
[C---:B--2---:R-:W-:Y:S08]  /*13e80*/  HMMA.16816.F32 R20, R24.reuse, R8, R20 ;  /* 0x000000081814723c */ /* 0x044ff00000001814 */
[----:B---3--:R-:W-:-:S15]  /*13e90*/  HMMA.16816.F32 R16, R24, R4, R16 ;  /* 0x000000041810723c */ /* 0x008fde0000001810 */
[----:B------:R-:W-:-:S04]  /*13ea0*/  NOP ;  /* 0x0000000000007918 */ /* 0x000fc80000000000 */
[----:B------:R-:W-:Y:S02]  /*13eb0*/  IMAD.MOV.U32 R7, RZ, RZ, R19 ;  /* 0x000000ffff077224 */ /* 0x000fe400078e0013 */
[----:B------:R-:W-:Y:S01]  /*13ec0*/  IMAD.MOV.U32 R6, RZ, RZ, R18 ;  /* 0x000000ffff067224 */ /* 0x000fe200078e0012 */
[----:B------:R0:W-:Y:S04]  /*13ed0*/  STL.64 [R1+0x2d0], R16 ;  /* 0x0002d01001007387 */ /* 0x0001e80000100a00 */
[----:B0-----:R-:W2:Y:S04]  /*13ee0*/  LDL.LU.64 R16, [R1+0x2b0] ;  /* 0x0002b00001107983 */ /* 0x001ea80000300a00 */
[----:B------:R-:W2:Y:S04]  /*13ef0*/  LDL.LU.64 R18, [R1+0x2b8] ;  /* 0x0002b80001127983 */ /* 0x000ea80000300a00 */
[----:B------:R-:W-:Y:S04]  /*13f00*/  STL [R1+0x15e8], R7 ;  /* 0x0015e80701007387 */ /* 0x000fe80000100800 */
[----:B------:R-:W-:Y:S04]  /*13f10*/  STL [R1+0x15e4], R6 ;  /* 0x0015e40601007387 */ /* 0x000fe80000100800 */
[----:B------:R0:W-:Y:S04]  /*13f20*/  STL.64 [R1+0x1918], R8 ;  /* 0x0019180801007387 */ /* 0x0001e80000100a00 */
[----:B0-----:R-:W3:Y:S04]  /*13f30*/  LDL.LU.64 R8, [R1+0x240] ;  /* 0x0002400001087983 */ /* 0x001ee80000300a00 */
[----:B------:R-:W-:Y:S04]  /*13f40*/  STL.64 [R1+0x2c0], R20 ;  /* 0x0002c01401007387 */ /* 0x000fe80000100a00 */
[----:B------:R-:W-:Y:S04]  /*13f50*/  STL.64 [R1+0x2c8], R22 ;  /* 0x0002c81601007387 */ /* 0x000fe80000100a00 */
[----:B------:R-:W4:Y:S04]  /*13f60*/  LDL.LU.64 R10, [R1+0x248] ;  /* 0x00024800010a7983 */ /* 0x000f280000300a00 */
[----:B----4-:R-:W-:Y:S04]  /*13f70*/  STL.64 [R1+0x1938], R10 ;  /* 0x0019380a01007387 */ /* 0x010fe80000100a00 */
[----:B---3--:R0:W-:Y:S04]  /*13f80*/  STL.64 [R1+0x1930], R8 ;  /* 0x0019300801007387 */ /* 0x0081e80000100a00 */
[----:B0-----:R-:W3:Y:S04]  /*13f90*/  LDL.LU.64 R8, [R1+0x250] ;  /* 0x0002500001087983 */ /* 0x001ee80000300a00 */
[----:B------:R-:W3:Y:S04]  /*13fa0*/  LDL.LU.64 R10, [R1+0x258] ;  /* 0x00025800010a7983 */ /* 0x000ee80000300a00 */
[----:B------:R-:W4:Y:S04]  /*13fb0*/  LDL.LU.64 R20, [R1+0x1d0] ;  /* 0x0001d00001147983 */ /* 0x000f280000300a00 */
[----:B------:R-:W3:Y:S01]  /*13fc0*/  LDL.LU.64 R22, [R1+0x1d8] ;  /* 0x0001d80001167983 */ /* 0x000ee20000300a00 */
[----:B--2---:R-:W-:-:S15]  /*13fd0*/  HMMA.16816.F32 R16, R24, R12, R16 ;  /* 0x0000000c1810723c */ /* 0x004fde0000001810 */
[----:B------:R-:W-:-:S04]  /*13fe0*/  NOP ;  /* 0x0000000000007918 */ /* 0x000fc80000000000 */
[----:B------:R-:W-:Y:S01]  /*13ff0*/  IMAD.MOV.U32 R7, RZ, RZ, R19 ;  /* 0x000000ffff077224 */ /* 0x000fe200078e0013 */
[----:B---3--:R-:W-:Y:S04]  /*14000*/  STL.64 [R1+0x1910], R22 ;  /* 0x0019101601007387 */ /* 0x008fe80000100a00 */
[----:B----4-:R0:W-:Y:S04]  /*14010*/  STL.64 [R1+0x1908], R20 ;  /* 0x0019081401007387 */ /* 0x0101e80000100a00 */
[----:B0-----:R-:W2:Y:S04]  /*14020*/  LDL.LU.64 R20, [R1+0x230] ;  /* 0x0002300001147983 */ /* 0x001ea80000300a00 */
[----:B------:R-:W2:Y:S04]  /*14030*/  LDL.LU.64 R22, [R1+0x238] ;  /* 0x0002380001167983 */ /* 0x000ea80000300a00 */
[----:B------:R-:W-:Y:S04]  /*14040*/  STL.64 [R1+0x2b0], R16 ;  /* 0x0002b01001007387 */ /* 0x000fe80000100a00 */
[----:B------:R0:W-:Y:S04]  /*14050*/  STL [R1+0x2b8], R18 ;  /* 0x0002b81201007387 */ /* 0x0001e80000100800 */
[----:B0-----:R-:W3:Y:S04]  /*14060*/  LDL.LU.64 R18, [R1+0x1948] ;  /* 0x0019480001127983 */ /* 0x001ee80000300a00 */
[----:B------:R-:W4:Y:S04]  /*14070*/  LDL.LU.64 R16, [R1+0x1940] ;  /* 0x0019400001107983 */ /* 0x000f280000300a00 */
[----:B------:R-:W-:Y:S01]  /*14080*/  STL [R1+0x15ec], R7 ;  /* 0x0015ec0701007387 */ /* 0x000fe20000100800 */
[----:B----4-:R-:W-:Y:S03]  /*14090*/  HMMA.16816.F32 R24, R24, R16, R8 ;  /* 0x000000101818723c */ /* 0x010fe60000001808 */
[----:B------:R-:W4:Y:S04]  /*140a0*/  LDL.LU.64 R10, [R1+0x1938] ;  /* 0x00193800010a7983 */ /* 0x000f280000300a00 */
[----:B------:R-:W4:-:S12]  /*140b0*/  LDL.LU.64 R8, [R1+0x1930] ;  /* 0x0019300001087983 */ /* 0x000f180000300a00 */
[----:B------:R-:W-:Y:S04]  /*140c0*/  STL.64 [R1+0x250], R24 ;  /* 0x0002501801007387 */ /* 0x000fe80000100a00 */
[----:B------:R-:W-:Y:S04]  /*140d0*/  STL.64 [R1+0x258], R26 ;  /* 0x0002581a01007387 */ /* 0x000fe80000100a00 */
[----:B------:R-:W0:Y:S02]  /*140e0*/  LDSM.16.MT88.4 R24, [R28+UR5+0x300] ;  /* 0x000300051c18783b */ /* 0x000e240008004200 */
[----:B0-----:R-:W-:-:S02]  /*140f0*/  IMAD.MOV.U32 R3, RZ, RZ, R26 ;  /* 0x000000ffff037224 */ /* 0x001fc400078e001a */
[----:B------:R0:W-:Y:S01]  /*14100*/  STL.64 [R1+0x50], R24 ;  /* 0x0000501801007387 */ /* 0x0001e20000100a00 */
[----:B------:R-:W-:-:S03]  /*14110*/  IMAD.MOV.U32 R2, RZ, RZ, R27 ;  /* 0x000000ffff027224 */ /* 0x000fc600078e001b */
[----:B------:R-:W4:Y:S04]  /*14120*/  LDL.LU.64 R26, [R1+0x1928] ;  /* 0x00192800011a7983 */ /* 0x000f280000300a00 */
[----:B0-----:R-:W4:Y:S02]  /*14130*/  LDL.LU.64 R24, [R1+0x1920] ;  /* 0x0019200001187983 */ /* 0x001f240000300a00 */
[----:B----4-:R-:W-:-:S15]  /*14140*/  HMMA.16816.F32 R8, R24, R4, R8 ;  /* 0x000000041808723c */ /* 0x010fde0000001808 */
[----:B------:R-:W-:-:S04]  /*14150*/  NOP ;  /* 0x0000000000007918 */ /* 0x000fc80000000000 */
[----:B------:R0:W-:Y:S04]  /*14160*/  STL.64 [R1+0x240], R8 ;  /* 0x0002400801007387 */ /* 0x0001e80000100a00 */
[----:B------:R-:W-:Y:S04]  /*14170*/  STL.64 [R1+0x248], R10 ;  /* 0x0002480a01007387 */ /* 0x000fe80000100a00 */
[----:B0-----:R-:W2:Y:S02]  /*14180*/  LDL.LU.64 R8, [R1+0x1918] ;  /* 0x0019180001087983 */ /* 0x001ea40000300a00 */
[----:B--2---:R-:W-:-:S15]  /*14190*/  HMMA.16816.F32 R20, R24, R8, R20 ;  /* 0x000000081814723c */ /* 0x004fde0000001814 */
[----:B------:R-:W-:-:S04]  /*141a0*/  NOP ;  /* 0x0000000000007918 */ /* 0x000fc80000000000 */
[----:B------:R-:W-:Y:S04]  /*141b0*/  STL.64 [R1+0x230], R20 ;  /* 0x0002301401007387 */ /* 0x000fe80000100a00 */
[----:B------:R0:W-:Y:S04]  /*141c0*/  STL.64 [R1+0x238], R22 ;  /* 0x0002381601007387 */ /* 0x0001e80000100a00 */
[----:B0-----:R-:W2:Y:S04]  /*141d0*/  LDL.LU.64 R22, [R1+0x1910] ;  /* 0x0019100001167983 */ /* 0x001ea80000300a00 */
[----:B------:R-:W2:Y:S04]  /*141e0*/  LDL.LU.64 R20, [R1+0x1908] ;  /* 0x0019080001147983 */ /* 0x000ea80000300a00 */
[----:B------:R0:W-:Y:S04]  /*141f0*/  STL.64 [R1+0x18e0], R8 ;  /* 0x0018e00801007387 */ /* 0x0001e80000100a00 */
[----:B0-----:R-:W4:Y:S04]  /*14200*/  LDL.LU.64 R8, [R1+0x220] ;  /* 0x0002200001087983 */ /* 0x001f280000300a00 */
[----:B------:R-:W4:Y:S02]  /*14210*/  LDL.LU.64 R10, [R1+0x228] ;  /* 0x00022800010a7983 */ /* 0x000f240000300a00 */
[C---:B----4-:R-:W-:Y:S08]  /*14220*/  HMMA.16816.F32 R8, R24.reuse, R12, R8 ;  /* 0x0000000c1808723c */ /* 0x050ff00000001808 */
[----:B--2---:R-:W-:Y:S11]  /*14230*/  HMMA.16816.F32 R24, R24, R16, R20 ;  /* 0x000000101818723c */ /* 0x004ff60000001814 */
[----:B------:R0:W-:Y:S04]  /*14240*/  STL.64 [R1+0x220], R8 ;  /* 0x0002200801007387 */ /* 0x0001e80000100a00 */
[----:B------:R1:W-:Y:S04]  /*14250*/  STL.64 [R1+0x228], R10 ;  /* 0x0002280a01007387 */ /* 0x0003e80000100a00 */
[----:B0-----:R-:W2:Y:S04]  /*14260*/  LDL.LU.64 R8, [R1+0x1c0] ;  /* 0x0001c00001087983 */ /* 0x001ea80000300a00 */
[----:B-1----:R-:W2:Y:S04]  /*14270*/  LDL.LU.64 R10, [R1+0x1c8] ;  /* 0x0001c800010a7983 */ /* 0x002ea80000300a00 */
[----:B------:R0:W-:Y:S04]  /*14280*/  STL.64 [R1+0x18d8], R12 ;  /* 0x0018d80c01007387 */ /* 0x0001e80000100a00 */
[----:B0-----:R-:W4:Y:S04]  /*14290*/  LDL.LU.64 R12, [R1+0x1b0] ;  /* 0x0001b000010c7983 */ /* 0x001f280000300a00 */
[----:B------:R-:W4:Y:S04]  /*142a0*/  LDL.LU.64 R14, [R1+0x1b8] ;  /* 0x0001b800010e7983 */ /* 0x000f280000300a00 */
[----:B------:R-:W2:Y:S04]  /*142b0*/  LDL.LU R22, [R1+0x1900] ;  /* 0x0019000001167983 */ /* 0x000ea80000300800 */
[----:B------:R-:W4:Y:S04]  /*142c0*/  LDL.LU.64 R20, [R1+0x18f8] ;  /* 0x0018f80001147983 */ /* 0x000f280000300a00 */
[----:B---3--:R-:W-:Y:S04]  /*142d0*/  STL.64 [R1+0x18d0], R18 ;  /* 0x0018d01201007387 */ /* 0x008fe80000100a00 */
[----:B------:R0:W-:Y:S04]  /*142e0*/  STL.64 [R1+0x18c8], R16 ;  /* 0x0018c81001007387 */ /* 0x0001e80000100a00 */
[----:B------:R-:W-:Y:S04]  /*142f0*/  STL.64 [R1+0x1d0], R24 ;  /* 0x0001d01801007387 */ /* 0x000fe80000100a00 */
[----:B------:R1:W-:Y:S04]  /*14300*/  STL.64 [R1+0x1d8], R26 ;  /* 0x0001d81a01007387 */ /* 0x0003e80000100a00 */
[----:B0-----:R-:W3:Y:S04]  /*14310*/  LDL.LU.64 R16, [R1+0x1a0] ;  /* 0x0001a00001107983 */ /* 0x001ee80000300a00 */
[----:B------:R-:W3:Y:S01]  /*14320*/  LDL.LU.64 R18, [R1+0x1a8] ;  /* 0x0001a80001127983 */ /* 0x000ee20000300a00 */
[----:B-1----:R-:W-:-:S02]  /*14330*/  IMAD.MOV.U32 R27, RZ, RZ, R0 ;  /* 0x000000ffff1b7224 */ /* 0x002fc400078e0000 */
[----:B--2---:R-:W-:Y:S02]  /*14340*/  IMAD.MOV.U32 R24, RZ, RZ, R22 ;  /* 0x000000ffff187224 */ /* 0x004fe400078e0016 */
[----:B----4-:R-:W-:Y:S02]  /*14350*/  IMAD.MOV.U32 R25, RZ, RZ, R21 ;  /* 0x000000ffff197224 */ /* 0x010fe400078e0015 */
[----:B------:R-:W-:Y:S02]  /*14360*/  IMAD.MOV.U32 R26, RZ, RZ, R20 ;  /* 0x000000ffff1a7224 */ /* 0x000fe400078e0014 */
[----:B------:R-:W0:Y:S04]  /*14370*/  LDSM.16.MT88.4 R20, [R28+UR5+0x380] ;  /* 0x000380051c14783b */ /* 0x000e280008004200 */
[----:B------:R-:W-:Y:S04]  /*14380*/  STL.64 [R1+0x18c0], R26 ;  /* 0x0018c01a01007387 */ /* 0x000fe80000100a00 */
[----:B------:R1:W-:Y:S04]  /*14390*/  STL.64 [R1+0x18b8], R24 ;  /* 0x0018b81801007387 */ /* 0x0003e80000100a00 */
[----:B-1----:R-:W2:Y:S04]  /*143a0*/  LDL.LU.64 R24, [R1+0x140] ;  /* 0x0001400001187983 */ /* 0x002ea80000300a00 */
[----:B------:R-:W2:Y:S04]  /*143b0*/  LDL.LU.64 R26, [R1+0x148] ;  /* 0x00014800011a7983 */ /* 0x000ea80000300a00 */
[----:B0-----:R-:W-:Y:S04]  /*143c0*/  STL.64 [R1+0x40], R20 ;  /* 0x0000401401007387 */ /* 0x001fe80000100a00 */
[----:B------:R0:W-:Y:S04]  /*143d0*/  STL.64 [R1+0x48], R22 ;  /* 0x0000481601007387 */ /* 0x0001e80000100a00 */
[----:B0-----:R-:W4:Y:S04]  /*143e0*/  LDL.LU.64 R22, [R1+0x18f0] ;  /* 0x0018f00001167983 */ /* 0x001f280000300a00 */
[----:B------:R-:W4:Y:S02]  /*143f0*/  LDL.LU.64 R20, [R1+0x18e8] ;  /* 0x0018e80001147983 */ /* 0x000f240000300a00 */
[----:B----4-:R-:W-:-:S15]  /*14400*/  HMMA.16816.F32 R8, R20, R4, R8 ;  /* 0x000000041408723c */ /* 0x010fde0000001808 */
[----:B------:R-:W-:-:S04]  /*14410*/  NOP ;  /* 0x0000000000007918 */ /* 0x000fc80000000000 */
[----:B------:R0:W-:Y:S04]  /*14420*/  STL.64 [R1+0x1c0], R8 ;  /* 0x0001c00801007387 */ /* 0x0001e80000100a00 */
[----:B------:R-:W-:Y:S04]  /*14430*/  STL.64 [R1+0x1c8], R10 ;  /* 0x0001c80a01007387 */ /* 0x000fe80000100a00 */
[----:B0-----:R-:W4:Y:S02]  /*14440*/  LDL.LU.64 R8, [R1+0x18e0] ;  /* 0x0018e00001087983 */ /* 0x001f240000300a00 */
[----:B----4-:R-:W-:-:S15]  /*14450*/  HMMA.16816.F32 R12, R20, R8, R12 ;  /* 0x00000008140c723c */ /* 0x010fde000000180c */
[----:B------:R-:W-:-:S04]  /*14460*/  NOP ;  /* 0x0000000000007918 */ /* 0x000fc80000000000 */
[----:B------:R0:W-:Y:S04]  /*14470*/  STL.64 [R1+0x1b0], R12 ;  /* 0x0001b00c01007387 */ /* 0x0001e80000100a00 */
[----:B------:R-:W-:Y:S04]  /*14480*/  STL.64 [R1+0x1b8], R14 ;  /* 0x0001b80e01007387 */ /* 0x000fe80000100a00 */
[----:B0-----:R-:W3:Y:S04]  /*14490*/  LDL.LU.64 R12, [R1+0x18d8] ;  /* 0x0018d800010c7983 */ /* 0x001ee80000300a00 */
[----:B------:R0:W-:Y:S04]  /*144a0*/  STL.64 [R1+0x18b0], R8 ;  /* 0x0018b00801007387 */ /* 0x0001e80000100a00 */
[----:B0-----:R-:W4:Y:S04]  /*144b0*/  LDL.LU.64 R8, [R1+0x130] ;  /* 0x0001300001087983 */ /* 0x001f280000300a00 */
[----:B------:R-:W4:Y:S01]  /*144c0*/  LDL.LU.64 R10, [R1+0x138] ;  /* 0x00013800010a7983 */ /* 0x000f220000300a00 */
[----:B---3--:R-:W-:-:S15]  /*144d0*/  HMMA.16816.F32 R16, R20, R12, R16 ;  /* 0x0000000c1410723c */ /* 0x008fde0000001810 */
[----:B------:R-:W-:-:S04]  /*144e0*/  NOP ;  /* 0x0000000000007918 */ /* 0x000fc80000000000 */
[----:B------:R-:W-:Y:S04]  /*144f0*/  STL.64 [R1+0x1a0], R16 ;  /* 0x0001a01001007387 */ /* 0x000fe80000100a00 */
[----:B------:R0:W-:Y:S04]  /*14500*/  STL.64 [R1+0x1a8], R18 ;  /* 0x0001a81201007387 */ /* 0x0001e80000100a00 */
[----:B0-----:R-:W3:Y:S04]  /*14510*/  LDL.LU.64 R18, [R1+0x18d0] ;  /* 0x0018d00001127983 */ /* 0x001ee80000300a00 */
[----:B------:R-:W2:Y:S02]  /*14520*/  LDL.LU.64 R16, [R1+0x18c8] ;  /* 0x0018c80001107983 */ /* 0x000ea40000300a00 */
[----:B--2---:R-:W-:Y:S02]  /*14530*/  HMMA.16816.F32 R20, R20, R16, R24 ;  /* 0x000000101414723c */ /* 0x004fe40000001818 */
[----:B------:R-:W4:Y:S04]  /*14540*/  LDL.LU.64 R26, [R1+0x18c0] ;  /* 0x0018c000011a7983 */ /* 0x000f280000300a00 */
[----:B------:R-:W4:-:S13]  /*14550*/  LDL.LU.64 R24, [R1+0x18b8] ;  /* 0x0018b80001187983 */ /* 0x000f1a0000300a00 */
[----:B------:R0:W-:Y:S04]  /*14560*/  STL.64 [R1+0x140], R20 ;  /* 0x0001401401007387 */ /* 0x0001e80000100a00 */
[----:B------:R1:W-:Y:S04]  /*14570*/  STL.64 [R1+0x148], R22 ;  /* 0x0001481601007387 */ /* 0x0003e80000100a00 */
[----:B0-----:R-:W2:Y:S04]  /*14580*/  LDL.LU.64 R20, [R1+0x110] ;  /* 0x0001100001147983 */ /* 0x001ea80000300a00 */
[----:B-1----:R-:W2:Y:S04]  /*14590*/  LDL.LU.64 R22, [R1+0x118] ;  /* 0x0001180001167983 */ /* 0x002ea80000300a00 */
[----:B---3--:R-:W-:Y:S04]  /*145a0*/  STL.64 [R1+0x18a8], R18 ;  /* 0x0018a81201007387 */ /* 0x008fe80000100a00 */
[----:B------:R0:W-:Y:S04]  /*145b0*/  STL.64 [R1+0x18a0], R16 ;  /* 0x0018a01001007387 */ /* 0x0001e80000100a00 */
[----:B0-----:R-:W3:Y:S04]  /*145c0*/  LDL.LU.64 R16, [R1+0x120] ;  /* 0x0001200001107983 */ /* 0x001ee80000300a00 */
[----:B------:R-:W3:Y:S04]  /*145d0*/  LDL.LU.64 R18, [R1+0x128] ;  /* 0x0001280001127983 */ /* 0x000ee80000300a00 */
[----:B------:R-:W-:Y:S01]  /*145e0*/  STL [R1+0x1828], R28 ;  /* 0x0018281c01007387 */ /* 0x000fe20000100800 */
[----:B----4-:R-:W-:-:S15]  /*145f0*/  HMMA.16816.F32 R8, R24, R4, R8 ;  /* 0x000000041808723c */ /* 0x010fde0000001808 */
[----:B------:R-:W-:-:S04]  /*14600*/  NOP ;  /* 0x0000000000007918 */ /* 0x000fc80000000000 */
[----:B------:R0:W-:Y:S04]  /*14610*/  STL.64 [R1+0x130], R8 ;  /* 0x0001300801007387 */ /* 0x0001e80000100a00 */
[----:B------:R-:W-:Y:S04]  /*14620*/  STL.64 [R1+0x138], R10 ;  /* 0x0001380a01007387 */ /* 0x000fe80000100a00 */
[----:B0-----:R-:W3:Y:S01]  /*14630*/  LDL.LU.64 R8, [R1+0x18b0] ;  /* 0x0018b00001087983 */ /* 0x001ee20000300a00 */
[----:B------:R-:W-:Y:S01]  /*14640*/  LOP3.LUT R0, R28, 0x40, RZ, 0x3c, !PT ;  /* 0x000000401c007812 */ /* 0x000fe200078e3cff */
[----:B---3--:R-:W-:-:S15]  /*14650*/  HMMA.16816.F32 R16, R24, R8, R16 ;  /* 0x000000081810723c */ /* 0x008fde0000001810 */
[----:B------:R-:W-:-:S04]  /*14660*/  NOP ;  /* 0x0000000000007918 */ /* 0x000fc80000000000 */
[----:B------:R-:W-:Y:S04]  /*14670*/  STL.64 [R1+0x120], R16 ;  /* 0x0001201001007387 */ /* 0x000fe80000100a00 */
[----:B------:R2:W-:Y:S02]  /*14680*/  STL.64 [R1+0x128], R18 ;  /* 0x0001281201007387 */ /* 0x0005e40000100a00 */
[----:B--2---:R-:W-:Y:S02]  /*14690*/  HMMA.16816.F32 R16, R24, R12, R20 ;  /* 0x0000000c1810723c */ /* 0x004fe40000001814 */
[----:B------:R-:W2:Y:S04]  /*146a0*/  LDL.LU.64 R20, [R1+0x4b0] ;  /* 0x0004b00001147983 */ /* 0x000ea80000300a00 */
[----:B------:R-:W2:-:S13]  /*146b0*/  LDL.LU.64 R22, [R1+0x4b8] ;  /* 0x0004b80001167983 */ /* 0x000e9a0000300a00 */
[----:B------:R-:W-:Y:S04]  /*146c0*/  STL.64 [R1+0x110], R16 ;  /* 0x0001101001007387 */ /* 0x000fe80000100a00 */
[----:B------:R-:W-:Y:S04]  /*146d0*/  STL.64 [R1+0x118], R18 ;  /* 0x0001181201007387 */ /* 0x000fe80000100a00 */
[----:B------:R-:W0:Y:S02]  /*146e0*/  LDSM.16.MT88.4 R16, [R0+UR5] ;  /* 0x000000050010783b */ /* 0x000e240008004200 */
[----:B0-----:R-:W-:-:S02]  /*146f0*/  IMAD.MOV.U32 R11, RZ, RZ, R16 ;  /* 0x000000ffff0b7224 */ /* 0x001fc400078e0010 */
[----:B------:R-:W-:Y:S02]  /*14700*/  IMAD.MOV.U32 R10, RZ, RZ, R17 ;  /* 0x000000ffff0a7224 */ /* 0x000fe400078e0011 */
[----:B------:R-:W-:Y:S02]  /*14710*/  IMAD.MOV.U32 R7, RZ, RZ, R18 ;  /* 0x000000ffff077224 */ /* 0x000fe400078e0012 */
[----:B------:R-:W-:Y:S02]  /*14720*/  IMAD.MOV.U32 R6, RZ, RZ, R19 ;  /* 0x000000ffff067224 */ /* 0x000fe400078e0013 */
[----:B------:R-:W0:Y:S04]  /*14730*/  LDSM.16.MT88.4 R16, [R0+UR5+0x80] ;  /* 0x000080050010783b */ /* 0x000e280008004200 */
[----:B------:R-:W-:Y:S04]  /*14740*/  STL [R1+0x1838], R6 ;  /* 0x0018380601007387 */ /* 0x000fe80000100800 */
[----:B------:R-:W-:Y:S04]  /*14750*/  STL [R1+0x1834], R7 ;  /* 0x0018340701007387 */ /* 0x000fe80000100800 */
[----:B------:R-:W-:Y:S04]  /*14760*/  STL [R1+0x1830], R10 ;  /* 0x0018300a01007387 */ /* 0x000fe80000100800 */
[----:B------:R-:W-:Y:S01]  /*14770*/  STL [R1+0x182c], R11 ;  /* 0x00182c0b01007387 */ /* 0x000fe20000100800 */
[----:B0-----:R-:W-:-:S02]  /*14780*/  IMAD.MOV.U32 R15, RZ, RZ, R18 ;  /* 0x000000ffff0f7224 */ /* 0x001fc400078e0012 */
[----:B------:R-:W-:Y:S02]  /*14790*/  IMAD.MOV.U32 R29, RZ, RZ, R19 ;  /* 0x000000ffff1d7224 */ /* 0x000fe400078e0013 */
[----:B------:R-:W-:Y:S02]  /*147a0*/  IMAD.MOV.U32 R28, RZ, RZ, R16 ;  /* 0x000000ffff1c7224 */ /* 0x000fe400078e0010 */
[----:B------:R-:W-:Y:S01]  /*147b0*/  IMAD.MOV.U32 R14, RZ, RZ, R17 ;  /* 0x000000ffff0e7224 */ /* 0x000fe200078e0011 */
[----:B------:R-:W3:Y:S04]  /*147c0*/  LDL.LU.64 R18, [R1+0x18a8] ;  /* 0x0018a80001127983 */ /* 0x000ee80000300a00 */
[----:B------:R-:W2:Y:S04]  /*147d0*/  LDL.LU.64 R16, [R1+0x18a0] ;  /* 0x0018a00001107983 */ /* 0x000ea80000300a00 */
[----:B------:R-:W-:Y:S04]  /*147e0*/  STL [R1+0x1848], R29 ;  /* 0x0018481d01007387 */ /* 0x000fe80000100800 */
[----:B------:R-:W-:Y:S04]  /*147f0*/  STL [R1+0x1844], R15 ;  /* 0x0018440f01007387 */ /* 0x000fe80000100800 */
[----:B------:R-:W-:Y:S04]  /*14800*/  STL [R1+0x1840], R14 ;  /* 0x0018400e01007387 */ /* 0x000fe80000100800 */
[----:B------:R-:W-:Y:S01]  /*14810*/  STL [R1+0x183c], R28 ;  /* 0x00183c1c01007387 */ /* 0x000fe20000100800 */
[----:B--2---:R-:W-:Y:S03]  /*14820*/  HMMA.16816.F32 R20, R24, R16, R20 ;  /* 0x000000101814723c */ /* 0x004fe60000001814 */
[----:B---3--:R-:W-:Y:S04]  /*14830*/  STL.64 [R1+0x1878], R18 ;  /* 0x0018781201007387 */ /* 0x008fe80000100a00 */
[----:B------:R-:W-:-:S12]  /*14840*/  STL.64 [R1+0x1870], R16 ;  /* 0x0018701001007387 */ /* 0x000fd80000100a00 */
[----:B------:R-:W-:Y:S04]  /*14850*/  STL.64 [R1+0x60], R20 ;  /* 0x0000601401007387 */ /* 0x000fe80000100a00 */
[----:B------:R-:W-:Y:S04]  /*14860*/  STL.64 [R1+0x68], R22 ;  /* 0x0000681601007387 */ /* 0x000fe80000100a00 */
[----:B------:R-:W0:Y:S02]  /*14870*/  LDSM.16.MT88.4 R20, [R0+UR5+0x100] ;  /* 0x000100050014783b */ /* 0x000e240008004200 */
[----:B0-----:R-:W-:-:S02]  /*14880*/  IMAD.MOV.U32 R6, RZ, RZ, R20 ;  /* 0x000000ffff067224 */ /* 0x001fc400078e0014 */
[----:B------:R-:W-:Y:S02]  /*14890*/  IMAD.MOV.U32 R7, RZ, RZ, R21 ;  /* 0x000000ffff077224 */ /* 0x000fe400078e0015 */
[----:B------:R-:W-:-:S03]  /*148a0*/  IMAD.MOV.U32 R10, RZ, RZ, R22 ;  /* 0x000000ffff0a7224 */ /* 0x000fc600078e0016 */
[----:B------:R-:W-:Y:S04]  /*148b0*/  STL.64 [R1+0x1898], R6 ;  /* 0x0018980601007387 */ /* 0x000fe80000100a00 */
[----:B------:R-:W-:Y:S04]  /*148c0*/  STL.64 [R1+0x1890], R4 ;  /* 0x0018900401007387 */ /* 0x000fe80000100a00 */
[----:B------:R-:W2:Y:S04]  /*148d0*/  LDL.LU.64 R24, [R1+0x150] ;  /* 0x0001500001187983 */ /* 0x000ea80000300a00 */
[----:B------:R-:W2:Y:S01]  /*148e0*/  LDL.LU.64 R26, [R1+0x158] ;  /* 0x00015800011a7983 */ /* 0x000ea20000300a00 */
[----:B------:R-:W-:-:S03]  /*148f0*/  IMAD.MOV.U32 R11, RZ, RZ, R23 ;  /* 0x000000ffff0b7224 */ /* 0x000fc600078e0017 */
[----:B------:R-:W3:Y:S04]  /*14900*/  LDL.LU.64 R20, [R1+0x460] ;  /* 0x0004600001147983 */ /* 0x000ee80000300a00 */
[----:B------:R-:W4:Y:S04]  /*14910*/  LDL.LU.64 R22, [R1+0x468] ;  /* 0x0004680001167983 */ /* 0x000f280000300a00 */
[----:B------:R-:W0:Y:S04]  /*14920*/  LDSM.16.MT88.4 R4, [R0+UR5+0x180] ;  /* 0x000180050004783b */ /* 0x000e280008004200 */
[----:B----4-:R-:W-:Y:S04]  /*14930*/  STL.64 [R1+0x1858], R22 ;  /* 0x0018581601007387 */ /* 0x010fe80000100a00 */
[----:B---3--:R1:W-:Y:S04]  /*14940*/  STL.64 [R1+0x1850], R20 ;  /* 0x0018501401007387 */ /* 0x0083e80000100a00 */
[----:B-1----:R-:W2:Y:S04]  /*14950*/  LDL.LU R20, [R1+0x50] ;  /* 0x0000500001147983 */ /* 0x002ea80000300800 */
[----:B------:R-:W2:Y:S04]  /*14960*/  LDL.LU R21, [R1+0x54] ;  /* 0x0000540001157983 */ /* 0x000ea80000300800 */
[----:B------:R-:W3:Y:S04]  /*14970*/  LDL.LU.64 R16, [R1+0x370] ;  /* 0x0003700001107983 */ /* 0x000ee80000300a00 */
[----:B------:R-:W4:Y:S01]  /*14980*/  LDL.LU.64 R18, [R1+0x378] ;  /* 0x0003780001127983 */ /* 0x000f220000300a00 */
[----:B0-----:R-:W-:-:S02]  /*14990*/  IMAD.MOV.U32 R14, RZ, RZ, R6 ;  /* 0x000000ffff0e7224 */ /* 0x001fc400078e0006 */
[----:B------:R-:W-:Y:S02]  /*149a0*/  IMAD.MOV.U32 R28, RZ, RZ, R7 ;  /* 0x000000ffff1c7224 */ /* 0x000fe400078e0007 */
[----:B------:R-:W-:Y:S02]  /*149b0*/  IMAD.MOV.U32 R29, RZ, RZ, R4 ;  /* 0x000000ffff1d7224 */ /* 0x000fe400078e0004 */
[----:B------:R-:W-:Y:S01]  /*149c0*/  IMAD.MOV.U32 R15, RZ, RZ, R5 ;  /* 0x000000ffff0f7224 */ /* 0x000fe200078e0005 */
[----:B----4-:R-:W-:Y:S04]  /*149d0*/  STL.64 [R1+0x1888], R18 ;  /* 0x0018881201007387 */ /* 0x010fe80000100a00 */
[----:B---3--:R0:W-:Y:S04]  /*149e0*/  STL.64 [R1+0x1880], R16 ;  /* 0x0018801001007387 */ /* 0x0081e80000100a00 */
[----:B0-----:R-:W3:Y:S04]  /*149f0*/  LDL.LU.64 R16, [R1+0x260] ;  /* 0x0002600001107983 */ /* 0x001ee80000300a00 */
[----:B------:R-:W3:Y:S04]  /*14a00*/  LDL.LU.64 R18, [R1+0x268] ;  /* 0x0002680001127983 */ /* 0x000ee80000300a00 */
[----:B------:R-:W4:Y:S04]  /*14a10*/  LDL.LU.64 R6, [R1+0x1898] ;  /* 0x0018980001067983 */ /* 0x000f280000300a00 */
[----:B------:R-:W2:Y:S01]  /*14a20*/  LDL.LU.64 R4, [R1+0x1890] ;  /* 0x0018900001047983 */ /* 0x000ea20000300a00 */
[----:B------:R-:W-:-:S02]  /*14a30*/  IMAD.MOV.U32 R22, RZ, RZ, R3 ;  /* 0x000000ffff167224 */ /* 0x000fc400078e0003 */
[----:B------:R-:W-:-:S07]  /*14a40*/  IMAD.MOV.U32 R23, RZ, RZ, R2 ;  /* 0x000000ffff177224 */ /* 0x000fce00078e0002 */
[----:B--2---:R-:W-:Y:S01]  /*14a50*/  HMMA.16816.F32 R24, R20, R4, R24 ;  /* 0x000000041418723c */ /* 0x004fe20000001818 */
[----:B----4-:R-:W-:Y:S04]  /*14a60*/  STL.64 [R1+0x1868], R6 ;  /* 0x0018680601007387 */ /* 0x010fe80000100a00 */
[----:B------:R0:W-:-:S14]  /*14a70*/  STL.64 [R1+0x1860], R4 ;  /* 0x0018600401007387 */ /* 0x0001dc0000100a00 */
[----:B------:R-:W-:Y:S04]  /*14a80*/  STL.64 [R1+0x150], R24 ;  /* 0x0001501801007387 */ /* 0x000fe80000100a00 */
[----:B------:R-:W-:Y:S04]  /*14a90*/  STL.64 [R1+0x158], R26 ;  /* 0x0001581a01007387 */ /* 0x000fe80000100a00 */
[----:B------:R-:W1:Y:S01]  /*14aa0*/  LDSM.16.MT88.4 R24, [R0+UR5+0x200] ;  /* 0x000200050018783b */ /* 0x000e620008004200 */
[C---:B---3--:R-:W-:Y:S03]  /*14ab0*/  HMMA.16816.F32 R16, R20.reuse, R8, R16 ;  /* 0x000000081410723c */ /* 0x048fe60000001810 */
[----:B0-----:R-:W2:Y:S04]  /*14ac0*/  LDL.LU.64 R4, [R1+0x400] ;  /* 0x0004000001047983 */ /* 0x001ea80000300a00 */
[----:B------:R-:W2:Y:S04]  /*14ad0*/  LDL.LU.64 R6, [R1+0x408] ;  /* 0x0004080001067983 */ /* 0x000ea80000300a00 */
[----:B-1----:R-:W-:Y:S04]  /*14ae0*/  STL.64 [R1+0x16d8], R26 ;  /* 0x0016d81a01007387 */ /* 0x002fe80000100a00 */
[----:B------:R0:W-:Y:S04]  /*14af0*/  STL.64 [R1+0x16d0], R24 ;  /* 0x0016d01801007387 */ /* 0x0001e80000100a00 */
[----:B0-----:R-:W3:Y:S04]  /*14b00*/  LDL.LU.64 R24, [R1+0x40] ;  /* 0x0000400001187983 */ /* 0x001ee80000300a00 */
[----:B------:R-:W4:Y:S04]  /*14b10*/  LDL.LU.64 R26, [R1+0x48] ;  /* 0x00004800011a7983 */ /* 0x000f280000300a00 */
[----:B------:R-:W-:Y:S04]  /*14b20*/  STL.64 [R1+0x260], R16 ;  /* 0x0002601001007387 */ /* 0x000fe80000100a00 */
[----:B------:R0:W-:Y:S04]  /*14b30*/  STL.64 [R1+0x268], R18 ;  /* 0x0002681201007387 */ /* 0x0001e80000100a00 */
[----:B0-----:R-:W2:Y:S04]  /*14b40*/  LDL.LU.64 R18, [R1+0x1888] ;  /* 0x0018880001127983 */ /* 0x001ea80000300a00 */
[----:B------:R-:W2:Y:S02]  /*14b50*/  LDL.LU.64 R16, [R1+0x1880] ;  /* 0x0018800001107983 */ /* 0x000ea40000300a00 */
[----:B--2---:R-:W-:-:S15]  /*14b60*/  HMMA.16816.F32 R16, R20, R12, R16 ;  /* 0x0000000c1410723c */ /* 0x004fde0000001810 */
[----:B------:R-:W-:-:S04]  /*14b70*/  NOP ;  /* 0x0000000000007918 */ /* 0x000fc80000000000 */
[----:B------:R-:W-:Y:S04]  /*14b80*/  STL.64 [R1+0x370], R16 ;  /* 0x0003701001007387 */ /* 0x000fe80000100a00 */
[----:B------:R0:W-:Y:S04]  /*14b90*/  STL.64 [R1+0x378], R18 ;  /* 0x0003781201007387 */ /* 0x0001e80000100a00 */
[----:B0-----:R-:W2:Y:S04]  /*14ba0*/  LDL.LU.64 R18, [R1+0x1878] ;  /* 0x0018780001127983 */ /* 0x001ea80000300a00 */
[----:B------:R-:W2:Y:S02]  /*14bb0*/  LDL.LU.64 R16, [R1+0x1870] ;  /* 0x0018700001107983 */ /* 0x000ea40000300a00 */
[----:B--2---:R-:W-:Y:S02]  /*14bc0*/  HMMA.16816.F32 R20, R20, R16, R4 ;  /* 0x000000101414723c */ /* 0x004fe40000001804 */
[----:B------:R-:W2:Y:S04]  /*14bd0*/  LDL.LU.64 R6, [R1+0x1868] ;  /* 0x0018680001067983 */ /* 0x000ea80000300a00 */
[----:B------:R-:W3:-:S13]  /*14be0*/  LDL.LU.64 R4, [R1+0x1860] ;  /* 0x0018600001047983 */ /* 0x000eda0000300a00 */
[----:B------:R-:W-:Y:S04]  /*14bf0*/  STL.64 [R1+0x400], R20 ;  /* 0x0004001401007387 */ /* 0x000fe80000100a00 */
[----:B------:R0:W-:Y:S04]  /*14c00*/  STL.64 [R1+0x408], R22 ;  /* 0x0004081601007387 */ /* 0x0001e80000100a00 */
[----:B0-----:R-:W3:Y:S04]  /*14c10*/  LDL.LU.64 R22, [R1+0x1858] ;  /* 0x0018580001167983 */ /* 0x001ee80000300a00 */
[----:B------:R-:W3:Y:S04]  /*14c20*/  LDL.LU.64 R20, [R1+0x1850] ;  /* 0x0018500001147983 */ /* 0x000ee80000300a00 */
[----:B------:R-:W-:Y:S04]  /*14c30*/  STL.64 [R1+0x1818], R18 ;  /* 0x0018181201007387 */ /* 0x000fe80000100a00 */
[----:B------:R0:W-:Y:S04]  /*14c40*/  STL.64 [R1+0x1810], R16 ;  /* 0x0018101001007387 */ /* 0x0001e80000100a00 */
[----:B0-----:R-:W2:Y:S04]  /*14c50*/  LDL.LU.64 R16, [R1+0x450] ;  /* 0x0004500001107983 */ /* 0x001ea80000300a00 */
[----:B------:R-:W2:Y:S01]  /*14c60*/  LDL.LU.64 R18, [R1+0x458] ;  /* 0x0004580001127983 */ /* 0x000ea20000300a00 */
[----:B----4-:R-:W-:-:S02]  /*14c70*/  IMAD.MOV.U32 R3, RZ, RZ, R26 ;  /* 0x000000ffff037224 */ /* 0x010fc400078e001a */
[----:B------:R-:W-:Y:S01]  /*14c80*/  IMAD.MOV.U32 R2, RZ, RZ, R27 ;  /* 0x000000ffff027224 */ /* 0x000fe200078e001b */
[----:B---3--:R-:W-:-:S15]  /*14c90*/  HMMA.16816.F32 R20, R24, R4, R20 ;  /* 0x000000041814723c */ /* 0x008fde0000001814 */
[----:B------:R-:W-:-:S04]  /*14ca0*/  NOP ;  /* 0x0000000000007918 */ /* 0x000fc80000000000 */
[----:B------:R-:W-:Y:S04]  /*14cb0*/  STL.64 [R1+0x460], R20 ;  /* 0x0004601401007387 */ /* 0x000fe80000100a00 */
[----:B------:R-:W-:Y:S04]  /*14cc0*/  STL.64 [R1+0x468], R22 ;  /* 0x0004681601007387 */ /* 0x000fe80000100a00 */
[----:B------:R-:W0:Y:S04]  /*14cd0*/  LDSM.16.MT88.4 R20, [R0+UR5+0x280] ;  /* 0x000280050014783b */ /* 0x000e280008004200 */
[----:B0-----:R-:W-:Y:S04]  /*14ce0*/  STL.64 [R1+0x1698], R22 ;  /* 0x0016981601007387 */ /* 0x001fe80000100a00 */
[----:B------:R2:W-:Y:S02]  /*14cf0*/  STL.64 [R1+0x1690], R20 ;  /* 0x0016901401007387 */ /* 0x0005e40000100a00 */
[----:B--2---:R-:W-:Y:S01]  /*14d00*/  HMMA.16816.F32 R20, R24, R8, R16 ;  /* 0x000000081814723c */ /* 0x004fe20000001810 */
[----:B------:R-:W-:-:S02]  /*14d10*/  IMAD.MOV.U32 R17, RZ, RZ, R24 ;  /* 0x000000ffff117224 */ /* 0x000fc400078e0018 */
[----:B------:R-:W-:Y:S02]  /*14d20*/  IMAD.MOV.U32 R16, RZ, RZ, R25 ;  /* 0x000000ffff107224 */ /* 0x000fe400078e0019 */
[----:B------:R-:W-:Y:S02]  /*14d30*/  IMAD.MOV.U32 R24, RZ, RZ, R29 ;  /* 0x000000ffff187224 */ /* 0x000fe400078e001d */
[----:B------:R-:W-:Y:S02]  /*14d40*/  IMAD.MOV.U32 R26, RZ, RZ, R14 ;  /* 0x000000ffff1a7224 */ /* 0x000fe400078e000e */
[----:B------:R-:W-:Y:S02]  /*14d50*/  IMAD.MOV.U32 R27, RZ, RZ, R28 ;  /* 0x000000ffff1b7224 */ /* 0x000fe400078e001c */
[----:B------:R-:W-:-:S08]  /*14d60*/  IMAD.MOV.U32 R25, RZ, RZ, R15 ;  /* 0x000000ffff197224 */ /* 0x000fd000078e000f */
[----:B------:R-:W-:Y:S04]  /*14d70*/  STL.64 [R1+0x450], R20 ;  /* 0x0004501401007387 */ /* 0x000fe80000100a00 */
[----:B------:R-:W-:Y:S04]  /*14d80*/  STL.64 [R1+0x458], R22 ;  /* 0x0004581601007387 */ /* 0x000fe80000100a00 */
[----:B------:R-:W2:Y:S04]  /*14d90*/  LDL.LU R29, [R1+0x1848] ;  /* 0x00184800011d7983 */ /* 0x000ea80000300800 */
[----:B------:R-:W3:Y:S04]  /*14da0*/  LDL.LU R15, [R1+0x1844] ;  /* 0x00184400010f7983 */ /* 0x000ee80000300800 */
[----:B------:R-:W4:Y:S04]  /*14db0*/  LDL.LU R14, [R1+0x1840] ;  /* 0x00184000010e7983 */ /* 0x000f280000300800 */
[----:B------:R-:W4:Y:S04]  /*14dc0*/  LDL.LU R28, [R1+0x183c] ;  /* 0x00183c00011c7983 */ /* 0x000f280000300800 */
[----:B------:R-:W-:Y:S04]  /*14dd0*/  STL.64 [R1+0x1728], R26 ;  /* 0x0017281a01007387 */ /* 0x000fe80000100a00 */
[----:B------:R0:W-:Y:S04]  /*14de0*/  STL.64 [R1+0x1720], R24 ;  /* 0x0017201801007387 */ /* 0x0001e80000100a00 */
[----:B------:R-:W1:Y:S01]  /*14df0*/  LDSM.16.MT88.4 R20, [R0+UR5+0x300] ;  /* 0x000300050014783b */ /* 0x000e620008004200 */
[----:B0-----:R-:W-:-:S02]  /*14e00*/  IMAD.MOV.U32 R24, RZ, RZ, R6 ;  /* 0x000000ffff187224 */ /* 0x001fc400078e0006 */
[----:B------:R-:W-:Y:S01]  /*14e10*/  IMAD.MOV.U32 R25, RZ, RZ, R7 ;  /* 0x000000ffff197224 */ /* 0x000fe200078e0007 */
[----:B------:R-:W4:Y:S04]  /*14e20*/  LDL.LU R6, [R1+0x1838] ;  /* 0x0018380001067983 */ /* 0x000f280000300800 */
[----:B------:R-:W4:Y:S01]  /*14e30*/  LDL.LU R7, [R1+0x1834] ;  /* 0x0018340001077983 */ /* 0x000f220000300800 */
[----:B------:R-:W-:Y:S02]  /*14e40*/  IMAD.MOV.U32 R26, RZ, RZ, R10 ;  /* 0x000000ffff1a7224 */ /* 0x000fe400078e000a */
[----:B------:R-:W-:Y:S01]  /*14e50*/  IMAD.MOV.U32 R27, RZ, RZ, R11 ;  /* 0x000000ffff1b7224 */ /* 0x000fe200078e000b */
[----:B------:R-:W4:Y:S04]  /*14e60*/  LDL.LU R10, [R1+0x1830] ;  /* 0x00183000010a7983 */ /* 0x000f280000300800 */
[----:B------:R-:W4:Y:S04]  /*14e70*/  LDL.LU R11, [R1+0x182c] ;  /* 0x00182c00010b7983 */ /* 0x000f280000300800 */
[----:B------:R2:W-:Y:S04]  /*14e80*/  STL.64 [R1+0x1758], R26 ;  /* 0x0017581a01007387 */ /* 0x0005e80000100a00 */
[----:B------:R4:W-:Y:S01]  /*14e90*/  STL.64 [R1+0x1750], R24 ;  /* 0x0017501801007387 */ /* 0x0009e20000100a00 */
[----:B--2---:R-:W-:-:S02]  /*14ea0*/  IMAD.MOV.U32 R27, RZ, RZ, R29 ;  /* 0x000000ffff1b7224 */ /* 0x004fc400078e001d */
[----:B---3--:R-:W-:Y:S02]  /*14eb0*/  IMAD.MOV.U32 R26, RZ, RZ, R15 ;  /* 0x000000ffff1a7224 */ /* 0x008fe400078e000f */
[----:B----4-:R-:W-:Y:S02]  /*14ec0*/  IMAD.MOV.U32 R25, RZ, RZ, R14 ;  /* 0x000000ffff197224 */ /* 0x010fe400078e000e */
[----:B------:R-:W-:Y:S02]  /*14ed0*/  IMAD.MOV.U32 R24, RZ, RZ, R28 ;  /* 0x000000ffff187224 */ /* 0x000fe400078e001c */
[----:B------:R-:W2:Y:S04]  /*14ee0*/  LDL.LU R28, [R1+0x1828] ;  /* 0x00182800011c7983 */ /* 0x000ea80000300800 */
[----:B------:R-:W3:Y:S04]  /*14ef0*/  LDL.LU R14, [R1+0x1824] ;  /* 0x00182400010e7983 */ /* 0x000ee80000300800 */
[----:B------:R-:W3:Y:S04]  /*14f00*/  LDL.LU R15, [R1+0x1820] ;  /* 0x00182000010f7983 */ /* 0x000ee80000300800 */
[----:B------:R0:W-:Y:S04]  /*14f10*/  STL.64 [R1+0x17a8], R26 ;  /* 0x0017a81a01007387 */ /* 0x0001e80000100a00 */
[----:B------:R4:W-:Y:S01]  /*14f20*/  STL.64 [R1+0x17a0], R24 ;  /* 0x0017a01801007387 */ /* 0x0009e20000100a00 */
[----:B0-----:R-:W-:-:S02]  /*14f30*/  IMAD.MOV.U32 R26, RZ, RZ, R7 ;  /* 0x000000ffff1a7224 */ /* 0x001fc400078e0007 */
[----:B------:R-:W-:Y:S02]  /*14f40*/  IMAD.MOV.U32 R27, RZ, RZ, R6 ;  /* 0x000000ffff1b7224 */ /* 0x000fe400078e0006 */
[----:B-1----:R-:W-:Y:S02]  /*14f50*/  IMAD.MOV.U32 R7, RZ, RZ, R22 ;  /* 0x000000ffff077224 */ /* 0x002fe400078e0016 */
[----:B----4-:R-:W-:Y:S02]  /*14f60*/  IMAD.MOV.U32 R25, RZ, RZ, R10 ;  /* 0x000000ffff197224 */ /* 0x010fe400078e000a */
[----:B------:R-:W-:Y:S02]  /*14f70*/  IMAD.MOV.U32 R24, RZ, RZ, R11 ;  /* 0x000000ffff187224 */ /* 0x000fe400078e000b */
[----:B------:R-:W-:Y:S01]  /*14f80*/  IMAD.MOV.U32 R6, RZ, RZ, R23 ;  /* 0x000000ffff067224 */ /* 0x000fe200078e0017 */
[----:B------:R-:W-:Y:S04]  /*14f90*/  STL.64 [R1+0x17f8], R26 ;  /* 0x0017f81a01007387 */ /* 0x000fe80000100a00 */
[----:B------:R0:W-:Y:S01]  /*14fa0*/  STL.64 [R1+0x17f0], R24 ;  /* 0x0017f01801007387 */ /* 0x0001e20000100a00 */
[----:B------:R-:W-:-:S02]  /*14fb0*/  IMAD.MOV.U32 R11, RZ, RZ, R20 ;  /* 0x000000ffff0b7224 */ /* 0x000fc400078e0014 */
[----:B------:R-:W-:Y:S01]  /*14fc0*/  IMAD.MOV.U32 R10, RZ, RZ, R21 ;  /* 0x000000ffff0a7224 */ /* 0x000fe200078e0015 */
[----:B------:R-:W-:Y:S04]  /*14fd0*/  STL.64 [R1+0x1808], R6 ;  /* 0x0018080601007387 */ /* 0x000fe80000100a00 */
[----:B------:R1:W-:Y:S01]  /*14fe0*/  STL.64 [R1+0x1800], R4 ;  /* 0x0018000401007387 */ /* 0x0003e20000100a00 */
[----:B0-----:R-:W-:Y:S02]  /*14ff0*/  IMAD.MOV.U32 R24, RZ, RZ, R17 ;  /* 0x000000ffff187224 */ /* 0x001fe400078e0011 */
[----:B------:R-:W-:Y:S02]  /*15000*/  IMAD.MOV.U32 R25, RZ, RZ, R16 ;  /* 0x000000ffff197224 */ /* 0x000fe400078e0010 */
[----:B------:R-:W4:Y:S04]  /*15010*/  LDL.LU.64 R16, [R1+0x440] ;  /* 0x0004400001107983 */ /* 0x000f280000300a00 */
[----:B------:R-:W4:Y:S04]  /*15020*/  LDL.LU.64 R18, [R1+0x448] ;  /* 0x0004480001127983 */ /* 0x000f280000300a00 */
[----:B-1----:R-:W2:Y:S04]  /*15030*/  LDL.LU.64 R4, [R1+0x3f0] ;  /* 0x0003f00001047983 */ /* 0x002ea80000300a00 */
[----:B------:R-:W2:Y:S04]  /*15040*/  LDL.LU.64 R6, [R1+0x3f8] ;  /* 0x0003f80001067983 */ /* 0x000ea80000300a00 */
[----:B------:R-:W-:Y:S04]  /*15050*/  STL.64 [R1+0x17e8], R10 ;  /* 0x0017e80a01007387 */ /* 0x000fe80000100a00 */
[----:B------:R0:W-:Y:S04]  /*15060*/  STL.64 [R1+0x17e0], R8 ;  /* 0x0017e00801007387 */ /* 0x0001e80000100a00 */
[----:B0-----:R-:W2:Y:S04]  /*15070*/  LDL.LU.64 R8, [R1+0x430] ;  /* 0x0004300001087983 */ /* 0x001ea80000300a00 */
[----:B------:R-:W2:Y:S04]  /*15080*/  LDL.LU.64 R10, [R1+0x438] ;  /* 0x00043800010a7983 */ /* 0x000ea80000300a00 */
[----:B------:R-:W2:Y:S04]  /*15090*/  LDL.LU.64 R20, [R1+0x2f0] ;  /* 0x0002f00001147983 */ /* 0x000ea80000300a00 */
[----:B------:R-:W2:Y:S04]  /*150a0*/  LDL.LU.64 R22, [R1+0x2f8] ;  /* 0x0002f80001167983 */ /* 0x000ea80000300a00 */
[----:B--2---:R-:W-:Y:S04]  /*150b0*/  STL.64 [R1+0x1748], R22 ;  /* 0x0017481601007387 */ /* 0x004fe80000100a00 */
[----:B------:R0:W-:Y:S04]  /*150c0*/  STL.64 [R1+0x1740], R20 ;  /* 0x0017401401007387 */ /* 0x0001e80000100a00 */
[----:B0-----:R-:W2:Y:S04]  /*150d0*/  LDL.LU.64 R20, [R1+0x310] ;  /* 0x0003100001147983 */ /* 0x001ea80000300a00 */
        /* <DEDUP_REMOVED lines=20> */
[----:B------:R-:W2:Y:S01]  /*15220*/  LDL.LU.64 R22, [R1+0x3b8] ;  /* 0x0003b80001167983 */ /* 0x000ea20000300a00 */
[----:B------:R-:W-:-:S02]  /*15230*/  IMAD.MOV.U32 R26, RZ, RZ, R3 ;  /* 0x000000ffff1a7224 */ /* 0x000fc400078e0003 */
[----:B------:R-:W-:-:S07]  /*15240*/  IMAD.MOV.U32 R27, RZ, RZ, R2 ;  /* 0x000000ffff1b7224 */ /* 0x000fce00078e0002 */
[C---:B----4-:R-:W-:Y:S01]  /*15250*/  HMMA.16816.F32 R16, R24.reuse, R12, R16 ;  /* 0x0000000c1810723c */ /* 0x050fe20000001810 */
[----:B--2---:R-:W-:Y:S04]  /*15260*/  STL.64 [R1+0x17c8], R22 ;  /* 0x0017c81601007387 */ /* 0x004fe80000100a00 */
[----:B------:R0:W-:Y:S04]  /*15270*/  STL.64 [R1+0x17c0], R20 ;  /* 0x0017c01401007387 */ /* 0x0001e80000100a00 */
[----:B0-----:R-:W2:Y:S04]  /*15280*/  LDL.LU.64 R20, [R1+0x410] ;  /* 0x0004100001147983 */ /* 0x001ea80000300a00 */
[----:B------:R-:W4:Y:S04]  /*15290*/  LDL.LU.64 R22, [R1+0x418] ;  /* 0x0004180001167983 */ /* 0x000f280000300a00 */
[----:B----4-:R-:W-:Y:S04]  /*152a0*/  STL.64 [R1+0x17d8], R22 ;  /* 0x0017d81601007387 */ /* 0x010fe80000100a00 */
[----:B--2---:R0:W-:Y:S04]  /*152b0*/  STL.64 [R1+0x17d0], R20 ;  /* 0x0017d01401007387 */ /* 0x0041e80000100a00 */
[----:B0-----:R-:W2:Y:S04]  /*152c0*/  LDL.LU.64 R20, [R1+0x420] ;  /* 0x0004200001147983 */ /* 0x001ea80000300a00 */
[----:B------:R-:W2:Y:S04]  /*152d0*/  LDL.LU.64 R22, [R1+0x428] ;  /* 0x0004280001167983 */ /* 0x000ea80000300a00 */
[----:B------:R-:W-:Y:S04]  /*152e0*/  STL.64 [R1+0x440], R16 ;  /* 0x0004401001007387 */ /* 0x000fe80000100a00 */
[----:B------:R0:W-:Y:S04]  /*152f0*/  STL.64 [R1+0x448], R18 ;  /* 0x0004481201007387 */ /* 0x0001e80000100a00 */
[----:B0-----:R-:W4:Y:S04]  /*15300*/  LDL.LU.64 R18, [R1+0x1818] ;  /* 0x0018180001127983 */ /* 0x001f280000300a00 */
[----:B------:R-:W2:Y:S02]  /*15310*/  LDL.LU.64 R16, [R1+0x1810] ;  /* 0x0018100001107983 */ /* 0x000ea40000300a00 */
[----:B--2---:R-:W-:Y:S02]  /*15320*/  HMMA.16816.F32 R24, R24, R16, R4 ;  /* 0x000000101818723c */ /* 0x004fe40000001804 */
[----:B------:R-:W2:Y:S04]  /*15330*/  LDL.LU.64 R6, [R1+0x1808] ;  /* 0x0018080001067983 */ /* 0x000ea80000300a00 */
[----:B------:R-:W2:-:S13]  /*15340*/  LDL.LU.64 R4, [R1+0x1800] ;  /* 0x0018000001047983 */ /* 0x000e9a0000300a00 */
        /* <DEDUP_REMOVED lines=59> */
[----:B------:R-:W2:Y:S04]  /*15700*/  LDL.LU.64 R20, [R1+0x1740] ;  /* 0x0017400001147983 */ /* 0x000ea80000300a00 */
[----:B------:R-:W-:Y:S04]  /*15710*/  STL.64 [R1+0x1738], R6 ;  /* 0x0017380601007387 */ /* 0x000fe80000100a00 */
[----:B------:R0:W-:Y:S04]  /*15720*/  STL.64 [R1+0x1730], R4 ;  /* 0x0017300401007387 */ /* 0x0001e80000100a00 */
[----:B0-----:R-:W2:Y:S04]  /*15730*/  LDL.LU.64 R4, [R1+0x300] ;  /* 0x0003000001047983 */ /* 0x001ea80000300a00 */
[----:B------:R-:W2:Y:S04]  /*15740*/  LDL.LU.64 R6, [R1+0x308] ;  /* 0x0003080001067983 */ /* 0x000ea80000300a00 */
[----:B------:R-:W-:Y:S04]  /*15750*/  STL.64 [R1+0x1718], R10 ;  /* 0x0017180a01007387 */ /* 0x000fe80000100a00 */
[----:B------:R0:W-:Y:S01]  /*15760*/  STL.64 [R1+0x1710], R8 ;  /* 0x0017100801007387 */ /* 0x0001e20000100a00 */
[C---:B--2---:R-:W-:Y:S08]  /*15770*/  HMMA.16816.F32 R4, R24.reuse, R8, R4 ;  /* 0x000000081804723c */ /* 0x044ff00000001804 */
[C---:B0-----:R-:W-:Y:S11]  /*15780*/  HMMA.16816.F32 R8, R24.reuse, R12, R20 ;  /* 0x0000000c1808723c */ /* 0x041ff60000001814 */
[----:B------:R0:W-:Y:S04]  /*15790*/  STL.64 [R1+0x300], R4 ;  /* 0x0003000401007387 */ /* 0x0001e80000100a00 */
[----:B------:R1:W-:Y:S04]  /*157a0*/  STL.64 [R1+0x308], R6 ;  /* 0x0003080601007387 */ /* 0x0003e80000100a00 */
[----:B0-----:R-:W2:Y:S04]  /*157b0*/  LDL.LU.64 R4, [R1+0x2a0] ;  /* 0x0002a00001047983 */ /* 0x001ea80000300a00 */
[----:B-1----:R-:W2:Y:S04]  /*157c0*/  LDL.LU.64 R6, [R1+0x2a8] ;  /* 0x0002a80001067983 */ /* 0x002ea80000300a00 */
        /* <DEDUP_REMOVED lines=22> */
[----:B------:R-:W-:Y:S03]  /*15930*/  HMMA.16816.F32 R24, R24, R16, R4 ;  /* 0x000000101818723c */ /* 0x000fe60000001804 */
        /* <DEDUP_REMOVED lines=8> */
[----:B------:R-:W2:Y:S04]  /*159c0*/  LDL.LU.64 R6, [R1+0x1738] ;  /* 0x0017380001067983 */ /* 0x000ea80000300a00 */
[----:B------:R-:W2:Y:S04]  /*159d0*/  LDL.LU.64 R4, [R1+0x1730] ;  /* 0x0017300001047983 */ /* 0x000ea80000300a00 */
        /* <DEDUP_REMOVED lines=9> */
[----:B------:R-:W3:Y:S02]  /*15a70*/  LDL.LU.64 R8, [R1+0x1710] ;  /* 0x0017100001087983 */ /* 0x000ee40000300a00 */
[----:B---3--:R-:W-:-:S15]  /*15a80*/  HMMA.16816.F32 R12, R24, R8, R12 ;  /* 0x00000008180c723c */ /* 0x008fde000000180c */
[----:B------:R-:W-:-:S04]  /*15a90*/  NOP ;  /* 0x0000000000007918 */ /* 0x000fc80000000000 */
[----:B------:R-:W-:Y:S04]  /*15aa0*/  STL.64 [R1+0x280], R12 ;  /* 0x0002800c01007387 */ /* 0x000fe80000100a00 */
[----:B------:R0:W-:Y:S04]  /*15ab0*/  STL.64 [R1+0x288], R14 ;  /* 0x0002880e01007387 */ /* 0x0001e80000100a00 */
[----:B0-----:R-:W3:Y:S04]  /*15ac0*/  LDL.LU.64 R14, [R1+0x1708] ;  /* 0x00170800010e7983 */ /* 0x001ee80000300a00 */
        /* <DEDUP_REMOVED lines=28> */
[----:B0-----:R-:W3:Y:S04]  /*15c90*/  LDL.LU.64 R8, [R1+0x180] ;  /* 0x0001800001087983 */ /* 0x001ee80000300a00 */
[----:B------:R-:W3:Y:S01]  /*15ca0*/  LDL.LU.64 R10, [R1+0x188] ;  /* 0x00018800010a7983 */ /* 0x000ee20000300a00 */
[----:B--2---:R-:W-:-:S15]  /*15cb0*/  HMMA.16816.F32 R20, R24, R12, R20 ;  /* 0x0000000c1814723c */ /* 0x004fde0000001814 */
[----:B------:R-:W-:-:S04]  /*15cc0*/  NOP ;  /* 0x0000000000007918 */ /* 0x000fc80000000000 */
[----:B------:R-:W-:Y:S04]  /*15cd0*/  STL.64 [R1+0x1e0], R20 ;  /* 0x0001e01401007387 */ /* 0x000fe80000100a00 */
[----:B------:R0:W-:Y:S04]  /*15ce0*/  STL.64 [R1+0x1e8], R22 ;  /* 0x0001e81601007387 */ /* 0x0001e80000100a00 */
[----:B0-----:R-:W2:Y:S04]  /*15cf0*/  LDL.LU.64 R22, [R1+0x16a8] ;  /* 0x0016a80001167983 */ /* 0x001ea80000300a00 */
[----:B------:R-:W2:Y:S04]  /*15d00*/  LDL.LU.64 R20, [R1+0x16a0] ;  /* 0x0016a00001147983 */ /* 0x000ea80000300a00 */
[----:B---3--:R-:W-:Y:S04]  /*15d10*/  STL.64 [R1+0x1678], R14 ;  /* 0x0016780e01007387 */ /* 0x008fe80000100a00 */
[----:B------:R0:W-:Y:S04]  /*15d20*/  STL.64 [R1+0x1670], R12 ;  /* 0x0016700c01007387 */ /* 0x0001e80000100a00 */
[----:B0-----:R-:W3:Y:S04]  /*15d30*/  LDL.LU.64 R12, [R1+0x170] ;  /* 0x00017000010c7983 */ /* 0x001ee80000300a00 */
[----:B------:R-:W3:Y:S04]  /*15d40*/  LDL.LU.64 R14, [R1+0x178] ;  /* 0x00017800010e7983 */ /* 0x000ee80000300a00 */
[----:B----4-:R-:W-:Y:S04]  /*15d50*/  STL.64 [R1+0x1668], R18 ;  /* 0x0016681201007387 */ /* 0x010fe80000100a00 */
[----:B------:R0:W-:Y:S01]  /*15d60*/  STL.64 [R1+0x1660], R16 ;  /* 0x0016601001007387 */ /* 0x0001e20000100a00 */
[----:B--2---:R-:W-:-:S15]  /*15d70*/  HMMA.16816.F32 R20, R24, R16, R20 ;  /* 0x000000101814723c */ /* 0x004fde0000001814 */
[----:B------:R-:W-:-:S04]  /*15d80*/  NOP ;  /* 0x0000000000007918 */ /* 0x000fc80000000000 */
[----:B------:R-:W-:Y:S04]  /*15d90*/  STL.64 [R1+0x190], R20 ;  /* 0x0001901401007387 */ /* 0x000fe80000100a00 */
[----:B------:R-:W-:Y:S04]  /*15da0*/  STL.64 [R1+0x198], R22 ;  /* 0x0001981601007387 */ /* 0x000fe80000100a00 */
[----:B------:R-:W1:Y:S04]  /*15db0*/  LDSM.16.MT88.4 R20, [R0+UR5+0x380] ;  /* 0x000380050014783b */ /* 0x000e680008004200 */
[----:B0-----:R-:W2:Y:S04]  /*15dc0*/  LDL.LU.64 R16, [R1+0x160] ;  /* 0x0001600001107983 */ /* 0x001ea80000300a00 */
[----:B------:R-:W2:Y:S04]  /*15dd0*/  LDL.LU.64 R18, [R1+0x168] ;  /* 0x0001680001127983 */ /* 0x000ea80000300a00 */
[----:B------:R-:W4:Y:S04]  /*15de0*/  LDL.LU.64 R24, [R1+0xf0] ;  /* 0x0000f00001187983 */ /* 0x000f280000300a00 */
[----:B------:R-:W4:Y:S01]  /*15df0*/  LDL.LU.64 R26, [R1+0xf8] ;  /* 0x0000f800011a7983 */ /* 0x000f220000300a00 */
[----:B-1----:R-:W-:-:S03]  /*15e00*/  IMAD.MOV.U32 R2, RZ, RZ, R22 ;  /* 0x000000ffff027224 */ /* 0x002fc600078e0016 */
[----:B------:R0:W-:Y:S01]  /*15e10*/  STL [R1+0x40], R20 ;  /* 0x0000401401007387 */ /* 0x0001e20000100800 */
[----:B------:R-:W-:Y:S02]  /*15e20*/  IMAD.MOV.U32 R0, RZ, RZ, R23 ;  /* 0x000000ffff007224 */ /* 0x000fe400078e0017 */
[----:B------:R-:W-:Y:S01]  /*15e30*/  IMAD.MOV.U32 R3, RZ, RZ, R21 ;  /* 0x000000ffff037224 */ /* 0x000fe200078e0015 */
[----:B------:R-:W2:Y:S04]  /*15e40*/  LDL.LU.64 R22, [R1+0x1698] ;  /* 0x0016980001167983 */ /* 0x000ea80000300a00 */
[----:B0-----:R-:W2:Y:S02]  /*15e50*/  LDL.LU.64 R20, [R1+0x1690] ;  /* 0x0016900001147983 */ /* 0x001ea40000300a00 */
        /* <DEDUP_REMOVED lines=20> */
[----:B0-----:R-:W2:Y:S04]  /*15fa0*/  LDL.LU.64 R12, [R1+0x70] ;  /* 0x00007000010c7983 */ /* 0x001ea80000300a00 */
[----:B------:R-:W2:Y:S02]  /*15fb0*/  LDL.LU.64 R14, [R1+0x78] ;  /* 0x00007800010e7983 */ /* 0x000ea40000300a00 */
[----:B--2---:R-:W-:Y:S02]  /*15fc0*/  HMMA.16816.F32 R20, R20, R16, R12 ;  /* 0x000000101414723c */ /* 0x004fe4000000180c */
[----:B------:R-:W2:Y:S04]  /*15fd0*/  LDL.LU.64 R12, [R1+0xe0] ;  /* 0x0000e000010c7983 */ /* 0x000ea80000300a00 */
[----:B------:R-:W2:-:S13]  /*15fe0*/  LDL.LU.64 R14, [R1+0xe8] ;  /* 0x0000e800010e7983 */ /* 0x000e9a0000300a00 */
[----:B------:R0:W-:Y:S04]  /*15ff0*/  STL.64 [R1+0x100], R20 ;  /* 0x0001001401007387 */ /* 0x0001e80000100a00 */
[----:B------:R1:W-:Y:S01]  /*16000*/  STL.64 [R1+0x108], R22 ;  /* 0x0001081601007387 */ /* 0x0003e20000100a00 */
[----:B0-----:R-:W-:Y:S02]  /*16010*/  IMAD.MOV.U32 R20, RZ, RZ, R11 ;  /* 0x000000ffff147224 */ /* 0x001fe400078e000b */
[----:B------:R-:W-:Y:S02]  /*16020*/  IMAD.MOV.U32 R21, RZ, RZ, R10 ;  /* 0x000000ffff157224 */ /* 0x000fe400078e000a */
[----:B-1----:R-:W-:Y:S02]  /*16030*/  IMAD.MOV.U32 R22, RZ, RZ, R7 ;  /* 0x000000ffff167224 */ /* 0x002fe400078e0007 */
[----:B------:R-:W-:-:S07]  /*16040*/  IMAD.MOV.U32 R23, RZ, RZ, R6 ;  /* 0x000000ffff177224 */ /* 0x000fce00078e0006 */
[----:B----4-:R-:W-:-:S15]  /*16050*/  HMMA.16816.F32 R24, R20, R4, R24 ;  /* 0x000000041418723c */ /* 0x010fde0000001818 */
[----:B------:R-:W-:-:S04]  /*16060*/  NOP ;  /* 0x0000000000007918 */ /* 0x000fc80000000000 */
[----:B------:R-:W-:Y:S04]  /*16070*/  STL.64 [R1+0xf0], R24 ;  /* 0x0000f01801007387 */ /* 0x000fe80000100a00 */
[----:B------:R-:W-:Y:S04]  /*16080*/  STL.64 [R1+0xf8], R26 ;  /* 0x0000f81a01007387 */ /* 0x000fe80000100a00 */
[----:B------:R-:W0:Y:S02]  /*16090*/  LDSM.16.MT88.4 R24, [R28+UR5+0x4000] ;  /* 0x004000051c18783b */ /* 0x000e240008004200 */
[----:B0-----:R-:W-:-:S02]  /*160a0*/  IMAD.MOV.U32 R10, RZ, RZ, R27 ;  /* 0x000000ffff0a7224 */ /* 0x001fc400078e001b */
[----:B------:R-:W-:Y:S02]  /*160b0*/  IMAD.MOV.U32 R11, RZ, RZ, R26 ;  /* 0x000000ffff0b7224 */ /* 0x000fe400078e001a */
[----:B------:R-:W-:Y:S02]  /*160c0*/  IMAD.MOV.U32 R6, RZ, RZ, R24 ;  /* 0x000000ffff067224 */ /* 0x000fe400078e0018 */
[----:B------:R-:W-:Y:S02]  /*160d0*/  IMAD.MOV.U32 R29, RZ, RZ, R25 ;  /* 0x000000ffff1d7224 */ /* 0x000fe400078e0019 */
[----:B------:R-:W3:Y:S04]  /*160e0*/  LDL.LU.64 R24, [R1+0xd0] ;  /* 0x0000d00001187983 */ /* 0x000ee80000300a00 */
[----:B------:R-:W3:Y:S04]  /*160f0*/  LDL.LU.64 R26, [R1+0xd8] ;  /* 0x0000d800011a7983 */ /* 0x000ee80000300a00 */
[----:B------:R-:W-:Y:S04]  /*16100*/  STL [R1+0x15fc], R10 ;  /* 0x0015fc0a01007387 */ /* 0x000fe80000100800 */
[----:B------:R-:W-:Y:S04]  /*16110*/  STL [R1+0x15f8], R11 ;  /* 0x0015f80b01007387 */ /* 0x000fe80000100800 */
[----:B------:R-:W-:Y:S04]  /*16120*/  STL [R1+0x15f4], R29 ;  /* 0x0015f41d01007387 */ /* 0x000fe80000100800 */
[----:B------:R-:W-:Y:S01]  /*16130*/  STL [R1+0x15f0], R6 ;  /* 0x0015f00601007387 */ /* 0x000fe20000100800 */
[----:B--2---:R-:W-:-:S15]  /*16140*/  HMMA.16816.F32 R12, R20, R8, R12 ;  /* 0x00000008140c723c */ /* 0x004fde000000180c */
        /* <DEDUP_REMOVED lines=12> */
[----:B------:R-:W-:Y:S04]  /*16210*/  STL [R1+0x1600], R11 ;  /* 0x0016000b01007387 */ /* 0x000fe80000100800 */
[----:B0-----:R-:W-:Y:S04]  /*16220*/  STL.64 [R1+0x10], R12 ;  /* 0x0000100c01007387 */ /* 0x001fe80000100a00 */
[----:B------:R0:W-:Y:S01]  /*16230*/  STL [R1+0x18], R14 ;  /* 0x0000180e01007387 */ /* 0x0001e20000100800 */
[----:B------:R-:W-:-:S03]  /*16240*/  IMAD.MOV.U32 R10, RZ, RZ, R15 ;  /* 0x000000ffff0a7224 */ /* 0x000fc600078e000f */
[----:B0-----:R-:W2:Y:S04]  /*16250*/  LDL.LU.64 R14, [R1+0x1658] ;  /* 0x00165800010e7983 */ /* 0x001ea80000300a00 */
[----:B------:R-:W3:Y:S02]  /*16260*/  LDL.LU.64 R12, [R1+0x1650] ;  /* 0x00165000010c7983 */ /* 0x000ee40000300a00 */
[----:B---3--:R-:W-:Y:S02]  /*16270*/  HMMA.16816.F32 R24, R20, R12, R24 ;  /* 0x0000000c1418723c */ /* 0x008fe40000001818 */
[----:B--2---:R-:W-:Y:S04]  /*16280*/  STL.64 [R1+0x1628], R14 ;  /* 0x0016280e01007387 */ /* 0x004fe80000100a00 */
[----:B------:R-:W-:-:S13]  /*16290*/  STL.64 [R1+0x1620], R12 ;  /* 0x0016200c01007387 */ /* 0x000fda0000100a00 */
[----:B------:R-:W-:Y:S04]  /*162a0*/  STL.64 [R1+0xd0], R24 ;  /* 0x0000d01801007387 */ /* 0x000fe80000100a00 */
[----:B------:R-:W-:Y:S04]  /*162b0*/  STL.64 [R1+0xd8], R26 ;  /* 0x0000d81a01007387 */ /* 0x000fe80000100a00 */
[----:B------:R-:W0:Y:S02]  /*162c0*/  LDSM.16.MT88.4 R24, [R28+UR5+0x4180] ;  /* 0x004180051c18783b */ /* 0x000e240008004200 */
[----:B0-----:R-:W-:-:S02]  /*162d0*/  IMAD.MOV.U32 R7, RZ, RZ, R24 ;  /* 0x000000ffff077224 */ /* 0x001fc400078e0018 */
[----:B------:R-:W-:-:S05]  /*162e0*/  IMAD.MOV.U32 R6, RZ, RZ, R25 ;  /* 0x000000ffff067224 */ /* 0x000fca00078e0019 */
[----:B------:R-:W-:Y:S04]  /*162f0*/  STL.64 [R1+0x1648], R6 ;  /* 0x0016480601007387 */ /* 0x000fe80000100a00 */
[----:B------:R0:W-:Y:S04]  /*16300*/  STL.64 [R1+0x1640], R4 ;  /* 0x0016400401007387 */ /* 0x0001e80000100a00 */
[----:B0-----:R-:W2:Y:S04]  /*16310*/  LDL.LU.64 R4, [R1+0xc0] ;  /* 0x0000c00001047983 */ /* 0x001ea80000300a00 */
[----:B------:R-:W2:Y:S01]  /*16320*/  LDL.LU.64 R6, [R1+0xc8] ;  /* 0x0000c80001067983 */ /* 0x000ea20000300a00 */
[----:B------:R-:W-:-:S02]  /*16330*/  IMAD.MOV.U32 R29, RZ, RZ, R26 ;  /* 0x000000ffff1d7224 */ /* 0x000fc400078e001a */
[----:B------:R-:W-:Y:S02]  /*16340*/  IMAD.MOV.U32 R11, RZ, RZ, R27 ;  /* 0x000000ffff0b7224 */ /* 0x000fe400078e001b */
[----:B------:R-:W0:Y:S04]  /*16350*/  LDSM.16.MT88.4 R24, [R28+UR5+0x4200] ;  /* 0x004200051c18783b */ /* 0x000e280008004200 */
[----:B------:R-:W-:Y:S04]  /*16360*/  STL.64 [R1+0x1638], R10 ;  /* 0x0016380a01007387 */ /* 0x000fe80000100a00 */
[----:B------:R1:W-:Y:S04]  /*16370*/  STL.64 [R1+0x1630], R8 ;  /* 0x0016300801007387 */ /* 0x0003e80000100a00 */
[----:B-1----:R-:W3:Y:S04]  /*16380*/  LDL.LU.64 R8, [R1+0xb0] ;  /* 0x0000b00001087983 */ /* 0x002ee80000300a00 */
[----:B------:R-:W3:Y:S04]  /*16390*/  LDL.LU.64 R10, [R1+0xb8] ;  /* 0x0000b800010a7983 */ /* 0x000ee80000300a00 */
[----:B------:R-:W4:Y:S04]  /*163a0*/  LDL.LU.64 R12, [R1+0xa0] ;  /* 0x0000a000010c7983 */ /* 0x000f280000300a00 */
[----:B------:R-:W4:Y:S04]  /*163b0*/  LDL.LU.64 R14, [R1+0xa8] ;  /* 0x0000a800010e7983 */ /* 0x000f280000300a00 */
[----:B0-----:R-:W-:Y:S04]  /*163c0*/  STL.64 [R1+0x1478], R26 ;  /* 0x0014781a01007387 */ /* 0x001fe80000100a00 */
[----:B------:R0:W-:Y:S04]  /*163d0*/  STL.64 [R1+0x1470], R24 ;  /* 0x0014701801007387 */ /* 0x0001e80000100a00 */
[----:B0-----:R-:W3:Y:S01]  /*163e0*/  LDL.LU R24, [R1+0x40] ;  /* 0x0000400001187983 */ /* 0x001ee20000300800 */
[----:B--2---:R-:W-:Y:S03]  /*163f0*/  HMMA.16816.F32 R20, R20, R16, R4 ;  /* 0x000000101414723c */ /* 0x004fe60000001804 */
[----:B------:R-:W2:Y:S04]  /*16400*/  LDL.LU.64 R6, [R1+0x1648] ;  /* 0x0016480001067983 */ /* 0x000ea80000300a00 */
[----:B------:R-:W3:Y:S04]  /*16410*/  LDL.LU.64 R4, [R1+0x1640] ;  /* 0x0016400001047983 */ /* 0x000ee80000300a00 */
[----:B------:R-:W-:Y:S04]  /*16420*/  STL.64 [R1+0x1618], R18 ;  /* 0x0016181201007387 */ /* 0x000fe80000100a00 */
[----:B------:R0:W-:Y:S04]  /*16430*/  STL.64 [R1+0x1610], R16 ;  /* 0x0016101001007387 */ /* 0x0001e80000100a00 */
[----:B------:R-:W-:Y:S04]  /*16440*/  STL.64 [R1+0xc0], R20 ;  /* 0x0000c01401007387 */ /* 0x000fe80000100a00 */
[----:B------:R-:W-:Y:S04]  /*16450*/  STL.64 [R1+0xc8], R22 ;  /* 0x0000c81601007387 */ /* 0x000fe80000100a00 */
[----:B------:R-:W1:Y:S01]  /*16460*/  LDSM.16.MT88.4 R20, [R28+UR5+0x4280] ;  /* 0x004280051c14783b */ /* 0x000e620008004200 */
[----:B------:R-:W-:-:S02]  /*16470*/  IMAD.MOV.U32 R25, RZ, RZ, R3 ;  /* 0x000000ffff197224 */ /* 0x000fc400078e0003 */
[----:B------:R-:W-:Y:S02]  /*16480*/  IMAD.MOV.U32 R26, RZ, RZ, R2 ;  /* 0x000000ffff1a7224 */ /* 0x000fe400078e0002 */
[----:B------:R-:W-:Y:S01]  /*16490*/  IMAD.MOV.U32 R27, RZ, RZ, R0 ;  /* 0x000000ffff1b7224 */ /* 0x000fe200078e0000 */
[----:B0-----:R-:W2:Y:S04]  /*164a0*/  LDL.LU.64 R16, [R1+0x90] ;  /* 0x0000900001107983 */ /* 0x001ea80000300a00 */
[----:B------:R-:W2:Y:S04]  /*164b0*/  LDL.LU.64 R18, [R1+0x98] ;  /* 0x0000980001127983 */ /* 0x000ea80000300a00 */
[----:B-1----:R-:W-:Y:S04]  /*164c0*/  STL.64 [R1+0x1438], R22 ;  /* 0x0014381601007387 */ /* 0x002fe80000100a00 */
[----:B------:R0:W-:Y:S04]  /*164d0*/  STL.64 [R1+0x1430], R20 ;  /* 0x0014301401007387 */ /* 0x0001e80000100a00 */
[----:B0-----:R-:W2:Y:S04]  /*164e0*/  LDL.LU.64 R20, [R1+0x80] ;  /* 0x0000800001147983 */ /* 0x001ea80000300a00 */
[----:B------:R-:W2:Y:S01]  /*164f0*/  LDL.LU.64 R22, [R1+0x88] ;  /* 0x0000880001167983 */ /* 0x000ea20000300a00 */
[----:B---3--:R-:W-:-:S15]  /*16500*/  HMMA.16816.F32 R8, R24, R4, R8 ;  /* 0x000000041808723c */ /* 0x008fde0000001808 */
[----:B------:R-:W-:-:S04]  /*16510*/  NOP ;  /* 0x0000000000007918 */ /* 0x000fc80000000000 */
[----:B------:R-:W-:Y:S04]  /*16520*/  STL.64 [R1+0xb0], R8 ;  /* 0x0000b00801007387 */ /* 0x000fe80000100a00 */
[----:B------:R0:W-:Y:S04]  /*16530*/  STL.64 [R1+0xb8], R10 ;  /* 0x0000b80a01007387 */ /* 0x0001e80000100a00 */
[----:B0-----:R-:W3:Y:S04]  /*16540*/  LDL.LU.64 R10, [R1+0x1638] ;  /* 0x00163800010a7983 */ /* 0x001ee80000300a00 */
[----:B------:R-:W4:Y:S02]  /*16550*/  LDL.LU.64 R8, [R1+0x1630] ;  /* 0x0016300001087983 */ /* 0x000f240000300a00 */
[----:B----4-:R-:W-:-:S15]  /*16560*/  HMMA.16816.F32 R12, R24, R8, R12 ;  /* 0x00000008180c723c */ /* 0x010fde000000180c */
[----:B------:R-:W-:-:S04]  /*16570*/  NOP ;  /* 0x0000000000007918 */ /* 0x000fc80000000000 */
[----:B------:R-:W-:Y:S01]  /*16580*/  IMAD.MOV.U32 R0, RZ, RZ, R14 ;  /* 0x000000ffff007224 */ /* 0x000fe200078e000e */
[----:B------:R0:W-:Y:S01]  /*16590*/  STL.64 [R1+0xa0], R12 ;  /* 0x0000a00c01007387 */ /* 0x0001e20000100a00 */
[----:B------:R-:W-:-:S03]  /*165a0*/  IMAD.MOV.U32 R3, RZ, RZ, R15 ;  /* 0x000000ffff037224 */ /* 0x000fc600078e000f */
[----:B------:R-:W4:Y:S04]  /*165b0*/  LDL.LU.64 R14, [R1+0x1628] ;  /* 0x00162800010e7983 */ /* 0x000f280000300a00 */
[----:B0-----:R-:W2:Y:S04]  /*165c0*/  LDL.LU.64 R12, [R1+0x1620] ;  /* 0x00162000010c7983 */ /* 0x001ea80000300a00 */
[----:B------:R-:W-:Y:S04]  /*165d0*/  STL [R1+0x12c4], R3 ;  /* 0x0012c40301007387 */ /* 0x000fe80000100800 */
[----:B------:R-:W-:Y:S01]  /*165e0*/  STL [R1+0x12c0], R0 ;  /* 0x0012c00001007387 */ /* 0x000fe20000100800 */
[----:B--2---:R-:W-:-:S15]  /*165f0*/  HMMA.16816.F32 R16, R24, R12, R16 ;  /* 0x0000000c1810723c */ /* 0x004fde0000001810 */
[----:B------:R-:W-:-:S04]  /*16600*/  NOP ;  /* 0x0000000000007918 */ /* 0x000fc80000000000 */
[----:B------:R-:W-:Y:S04]  /*16610*/  STL.64 [R1+0x90], R16 ;  /* 0x0000901001007387 */ /* 0x000fe80000100a00 */
[----:B------:R0:W-:Y:S04]  /*16620*/  STL.64 [R1+0x98], R18 ;  /* 0x0000981201007387 */ /* 0x0001e80000100a00 */
[----:B0-----:R-:W2:Y:S04]  /*16630*/  LDL.LU.64 R18, [R1+0x1618] ;  /* 0x0016180001127983 */ /* 0x001ea80000300a00 */
[----:B------:R-:W2:Y:S04]  /*16640*/  LDL.LU.64 R16, [R1+0x1610] ;  /* 0x0016100001107983 */ /* 0x000ea80000300a00 */
[----:B----4-:R-:W-:Y:S04]  /*16650*/  STL.64 [R1+0x1588], R14 ;  /* 0x0015880e01007387 */ /* 0x010fe80000100a00 */
[----:B------:R-:W0:Y:S04]  /*16660*/  LDSM.16.MT88.4 R12, [R28+UR5+0x4300] ;  /* 0x004300051c0c783b */ /* 0x000e280008004200 */
[----:B0-----:R-:W-:Y:S04]  /*16670*/  STL.64 [R1+0x70], R12 ;  /* 0x0000700c01007387 */ /* 0x001fe80000100a00 */
[----:B------:R2:W-:Y:S02]  /*16680*/  STL.64 [R1+0x78], R14 ;  /* 0x0000780e01007387 */ /* 0x0005e40000100a00 */
[----:B--2---:R-:W-:-:S15]  /*16690*/  HMMA.16816.F32 R12, R24, R16, R20 ;  /* 0x00000010180c723c */ /* 0x004fde0000001814 */
[----:B------:R-:W-:-:S04]  /*166a0*/  NOP ;  /* 0x0000000000007918 */ /* 0x000fc80000000000 */
[----:B------:R-:W-:Y:S04]  /*166b0*/  STL [R1+0x80], R12 ;  /* 0x0000800c01007387 */ /* 0x000fe80000100800 */
[----:B------:R-:W-:Y:S04]  /*166c0*/  STL.64 [R1+0x1580], R18 ;  /* 0x0015801201007387 */ /* 0x000fe80000100a00 */
[----:B------:R-:W2:Y:S04]  /*166d0*/  LDL.LU R20, [R1+0x140] ;  /* 0x0001400001147983 */ /* 0x000ea80000300800 */
[----:B------:R-:W2:Y:S04]  /*166e0*/  LDL.LU R21, [R1+0x144] ;  /* 0x0001440001157983 */ /* 0x000ea80000300800 */
[----:B------:R-:W4:Y:S04]  /*166f0*/  LDL.LU R22, [R1+0x148] ;  /* 0x0001480001167983 */ /* 0x000f280000300800 */
[----:B------:R-:W4:Y:S01]  /*16700*/  LDL.LU R23, [R1+0x14c] ;  /* 0x00014c0001177983 */ /* 0x000f220000300800 */
[----:B------:R-:W-:-:S02]  /*16710*/  IMAD.MOV.U32 R24, RZ, RZ, R7 ;  /* 0x000000ffff187224 */ /* 0x000fc400078e0007 */
[----:B------:R-:W-:Y:S02]  /*16720*/  IMAD.MOV.U32 R26, RZ, RZ, R29 ;  /* 0x000000ffff1a7224 */ /* 0x000fe400078e001d */
[----:B---3--:R-:W-:Y:S01]  /*16730*/  IMAD.MOV.U32 R27, RZ, RZ, R11 ;  /* 0x000000ffff1b7224 */ /* 0x008fe200078e000b */
[----:B------:R-:W3:Y:S01]  /*16740*/  LDL.LU R7, [R1+0x160c] ;  /* 0x00160c0001077983 */ /* 0x000ee20000300800 */
[----:B------:R-:W-:-:S03]  /*16750*/  IMAD.MOV.U32 R25, RZ, RZ, R6 ;  /* 0x000000ffff197224 */ /* 0x000fc600078e0006 */
[----:B------:R-:W3:Y:S04]  /*16760*/  LDL.LU R6, [R1+0x1608] ;  /* 0x0016080001067983 */ /* 0x000ee80000300800 */
[----:B------:R-:W3:Y:S04]  /*16770*/  LDL.LU R29, [R1+0x1604] ;  /* 0x00160400011d7983 */ /* 0x000ee80000300800 */
[----:B------:R-:W3:Y:S04]  /*16780*/  LDL.LU R11, [R1+0x1600] ;  /* 0x00160000010b7983 */ /* 0x000ee80000300800 */
[----:B------:R-:W-:Y:S04]  /*16790*/  STL.64 [R1+0x14c8], R26 ;  /* 0x0014c81a01007387 */ /* 0x000fe80000100a00 */
[----:B------:R-:W-:Y:S04]  /*167a0*/  STL.64 [R1+0x14c0], R24 ;  /* 0x0014c01801007387 */ /* 0x000fe80000100a00 */
[----:B----4-:R-:W-:Y:S04]  /*167b0*/  STL.64 [R1+0x1448], R22 ;  /* 0x0014481601007387 */ /* 0x010fe80000100a00 */
[----:B--2---:R0:W-:Y:S04]  /*167c0*/  STL.64 [R1+0x1440], R20 ;  /* 0x0014401401007387 */ /* 0x0041e80000100a00 */
[----:B0-----:R-:W2:Y:S04]  /*167d0*/  LDL.LU R20, [R1+0x1a0] ;  /* 0x0001a00001147983 */ /* 0x001ea80000300800 */
[----:B------:R-:W2:Y:S04]  /*167e0*/  LDL.LU R21, [R1+0x1a4] ;  /* 0x0001a40001157983 */ /* 0x000ea80000300800 */
[----:B------:R-:W4:Y:S04]  /*167f0*/  LDL.LU R22, [R1+0x1a8] ;  /* 0x0001a80001167983 */ /* 0x000f280000300800 */
[----:B------:R-:W4:Y:S04]  /*16800*/  LDL.LU R23, [R1+0x1ac] ;  /* 0x0001ac0001177983 */ /* 0x000f280000300800 */
        /* <DEDUP_REMOVED lines=18> */
[----:B------:R-:W2:Y:S04]  /*16930*/  LDL.LU R24, [R1+0x10] ;  /* 0x0000100001187983 */ /* 0x000ea80000300800 */
[----:B------:R-:W2:Y:S04]  /*16940*/  LDL.LU R25, [R1+0x14] ;  /* 0x0000140001197983 */ /* 0x000ea80000300800 */
[----:B------:R-:W2:Y:S01]  /*16950*/  LDL.LU R26, [R1+0x18] ;  /* 0x00001800011a7983 */ /* 0x000ea20000300800 */
[----:B------:R-:W-:-:S03]  /*16960*/  IMAD.MOV.U32 R27, RZ, RZ, R10 ;  /* 0x000000ffff1b7224 */ /* 0x000fc600078e000a */
[----:B------:R-:W3:Y:S04]  /*16970*/  LDL.LU R10, [R1+0x15fc] ;  /* 0x0015fc00010a7983 */ /* 0x000ee80000300800 */
[----:B--2---:R-:W-:Y:S04]  /*16980*/  STL.64 [R1+0x1518], R26 ;  /* 0x0015181a01007387 */ /* 0x004fe80000100a00 */
[----:B------:R-:W-:Y:S04]  /*16990*/  STL.64 [R1+0x1510], R24 ;  /* 0x0015101801007387 */ /* 0x000fe80000100a00 */
[----:B----4-:R-:W-:Y:S04]  /*169a0*/  STL.64 [R1+0x1498], R22 ;  /* 0x0014981601007387 */ /* 0x010fe80000100a00 */
[----:B------:R0:W-:Y:S04]  /*169b0*/  STL.64 [R1+0x1490], R20 ;  /* 0x0014901401007387 */ /* 0x0001e80000100a00 */
        /* <DEDUP_REMOVED lines=9> */
[----:B------:R-:W4:Y:S01]  /*16a50*/  LDL.LU R23, [R1+0x23c] ;  /* 0x00023c0001177983 */ /* 0x000f220000300800 */
[----:B---3--:R-:W-:-:S02]  /*16a60*/  IMAD.MOV.U32 R24, RZ, RZ, R11 ;  /* 0x000000ffff187224 */ /* 0x008fc400078e000b */
[----:B------:R-:W-:Y:S01]  /*16a70*/  IMAD.MOV.U32 R26, RZ, RZ, R6 ;  /* 0x000000ffff1a7224 */ /* 0x000fe200078e0006 */
[----:B----4-:R-:W-:Y:S04]  /*16a80*/  STL.64 [R1+0x14b8], R22 ;  /* 0x0014b81601007387 */ /* 0x010fe80000100a00 */
[----:B--2---:R0:W-:Y:S04]  /*16a90*/  STL.64 [R1+0x14b0], R20 ;  /* 0x0014b01401007387 */ /* 0x0041e80000100a00 */
[----:B0-----:R-:W2:Y:S04]  /*16aa0*/  LDL.LU R20, [R1+0x240] ;  /* 0x0002400001147983 */ /* 0x001ea80000300800 */
[----:B------:R-:W2:Y:S04]  /*16ab0*/  LDL.LU R21, [R1+0x244] ;  /* 0x0002440001157983 */ /* 0x000ea80000300800 */
[----:B------:R-:W3:Y:S04]  /*16ac0*/  LDL.LU R22, [R1+0x248] ;  /* 0x0002480001167983 */ /* 0x000ee80000300800 */
[----:B------:R-:W3:Y:S01]  /*16ad0*/  LDL.LU R23, [R1+0x24c] ;  /* 0x00024c0001177983 */ /* 0x000ee20000300800 */
[----:B------:R-:W-:-:S03]  /*16ae0*/  IMAD.MOV.U32 R27, RZ, RZ, R7 ;  /* 0x000000ffff1b7224 */ /* 0x000fc600078e0007 */
[----:B------:R-:W4:Y:S01]  /*16af0*/  LDL.LU R11, [R1+0x15f8] ;  /* 0x0015f800010b7983 */ /* 0x000f220000300800 */
[----:B------:R-:W-:-:S03]  /*16b00*/  IMAD.MOV.U32 R25, RZ, RZ, R29 ;  /* 0x000000ffff197224 */ /* 0x000fc600078e001d */
[----:B------:R-:W4:Y:S04]  /*16b10*/  LDL.LU R29, [R1+0x15f4] ;  /* 0x0015f400011d7983 */ /* 0x000f280000300800 */
[----:B------:R-:W4:Y:S04]  /*16b20*/  LDL.LU R6, [R1+0x15f0] ;  /* 0x0015f00001067983 */ /* 0x000f280000300800 */
[----:B------:R-:W4:Y:S04]  /*16b30*/  LDL.LU R7, [R1+0x15ec] ;  /* 0x0015ec0001077983 */ /* 0x000f280000300800 */
[----:B------:R-:W-:Y:S04]  /*16b40*/  STL.64 [R1+0x1568], R26 ;  /* 0x0015681a01007387 */ /* 0x000fe80000100a00 */
[----:B------:R-:W-:Y:S04]  /*16b50*/  STL.64 [R1+0x1560], R24 ;  /* 0x0015601801007387 */ /* 0x000fe80000100a00 */
[----:B---3--:R-:W-:Y:S04]  /*16b60*/  STL.64 [R1+0x14d8], R22 ;  /* 0x0014d81601007387 */ /* 0x008fe80000100a00 */
[----:B--2---:R0:W-:Y:S04]  /*16b70*/  STL.64 [R1+0x14d0], R20 ;  /* 0x0014d01401007387 */ /* 0x0041e80000100a00 */
[----:B0-----:R-:W2:Y:S04]  /*16b80*/  LDL.LU R20, [R1+0x250] ;  /* 0x0002500001147983 */ /* 0x001ea80000300800 */
[----:B------:R-:W2:Y:S04]  /*16b90*/  LDL.LU R21, [R1+0x254] ;  /* 0x0002540001157983 */ /* 0x000ea80000300800 */
[----:B------:R-:W3:Y:S04]  /*16ba0*/  LDL.LU R22, [R1+0x258] ;  /* 0x0002580001167983 */ /* 0x000ee80000300800 */
[----:B------:R-:W3:Y:S04]  /*16bb0*/  LDL.LU R23, [R1+0x25c] ;  /* 0x00025c0001177983 */ /* 0x000ee80000300800 */
[----:B---3--:R-:W-:Y:S04]  /*16bc0*/  STL.64 [R1+0x14e8], R22 ;  /* 0x0014e81601007387 */ /* 0x008fe80000100a00 */
[----:B--2---:R0:W-:Y:S04]  /*16bd0*/  STL.64 [R1+0x14e0], R20 ;  /* 0x0014e01401007387 */ /* 0x0041e80000100a00 */
[----:B0-----:R-:W2:Y:S04]  /*16be0*/  LDL.LU R20, [R1+0x2b0] ;  /* 0x0002b00001147983 */ /* 0x001ea80000300800 */
[----:B------:R-:W2:Y:S04]  /*16bf0*/  LDL.LU R21, [R1+0x2b4] ;  /* 0x0002b40001157983 */ /* 0x000ea80000300800 */
[----:B------:R-:W3:Y:S01]  /*16c00*/  LDL.LU R22, [R1+0x2b8] ;  /* 0x0002b80001167983 */ /* 0x000ee20000300800 */
[----:B----4-:R-:W-:-:S03]  /*16c10*/  IMAD.MOV.U32 R23, RZ, RZ, R7 ;  /* 0x000000ffff177224 */ /* 0x010fc600078e0007 */
[----:B------:R-:W4:Y:S04]  /*16c20*/  LDL.LU R7, [R1+0x15e8] ;  /* 0x0015e80001077983 */ /* 0x000f280000300800 */
[----:B---3--:R-:W-:Y:S04]  /*16c30*/  STL.64 [R1+0x14f8], R22 ;  /* 0x0014f81601007387 */ /* 0x008fe80000100a00 */
[----:B--2---:R0:W-:Y:S04]  /*16c40*/  STL.64 [R1+0x14f0], R20 ;  /* 0x0014f01401007387 */ /* 0x0041e80000100a00 */
[----:B0-----:R-:W2:Y:S04]  /*16c50*/  LDL.LU R20, [R1+0x2c0] ;  /* 0x0002c00001147983 */ /* 0x001ea80000300800 */
[----:B------:R-:W2:Y:S04]  /*16c60*/  LDL.LU R21, [R1+0x2c4] ;  /* 0x0002c40001157983 */ /* 0x000ea80000300800 */
[----:B------:R-:W3:Y:S04]  /*16c70*/  LDL.LU R22, [R1+0x2c8] ;  /* 0x0002c80001167983 */ /* 0x000ee80000300800 */
[----:B------:R-:W3:Y:S01]  /*16c80*/  LDL.LU R23, [R1+0x2cc] ;  /* 0x0002cc0001177983 */ /* 0x000ee20000300800 */
[----:B------:R-:W-:-:S02]  /*16c90*/  IMAD.MOV.U32 R24, RZ, RZ, R6 ;  /* 0x000000ffff187224 */ /* 0x000fc400078e0006 */
[----:B------:R-:W-:Y:S01]  /*16ca0*/  IMAD.MOV.U32 R25, RZ, RZ, R29 ;  /* 0x000000ffff197224 */ /* 0x000fe200078e001d */
[----:B------:R-:W2:Y:S04]  /*16cb0*/  LDL.LU R6, [R1+0x15e4] ;  /* 0x0015e40001067983 */ /* 0x000ea80000300800 */
[----:B------:R-:W4:Y:S01]  /*16cc0*/  LDL.LU R29, [R1+0x15e0] ;  /* 0x0015e000011d7983 */ /* 0x000f220000300800 */
[----:B------:R-:W-:Y:S02]  /*16cd0*/  IMAD.MOV.U32 R26, RZ, RZ, R11 ;  /* 0x000000ffff1a7224 */ /* 0x000fe400078e000b */
[----:B------:R-:W-:Y:S01]  /*16ce0*/  IMAD.MOV.U32 R27, RZ, RZ, R10 ;  /* 0x000000ffff1b7224 */ /* 0x000fe200078e000a */
[----:B------:R-:W4:Y:S04]  /*16cf0*/  LDL.LU R11, [R1+0x15dc] ;  /* 0x0015dc00010b7983 */ /* 0x000f280000300800 */
[----:B------:R-:W4:Y:S04]  /*16d00*/  LDL.LU R10, [R1+0x15d8] ;  /* 0x0015d800010a7983 */ /* 0x000f280000300800 */
[----:B---3--:R-:W-:Y:S04]  /*16d10*/  STL.64 [R1+0x1508], R22 ;  /* 0x0015081601007387 */ /* 0x008fe80000100a00 */
[----:B--2---:R0:W-:Y:S04]  /*16d20*/  STL.64 [R1+0x1500], R20 ;  /* 0x0015001401007387 */ /* 0x0041e80000100a00 */
[----:B0-----:R-:W2:Y:S04]  /*16d30*/  LDL.LU R20, [R1+0x2d0] ;  /* 0x0002d00001147983 */ /* 0x001ea80000300800 */
[----:B------:R-:W2:Y:S01]  /*16d40*/  LDL.LU R21, [R1+0x2d4] ;  /* 0x0002d40001157983 */ /* 0x000ea20000300800 */
[----:B------:R-:W-:-:S02]  /*16d50*/  IMAD.MOV.U32 R22, RZ, RZ, R6 ;  /* 0x000000ffff167224 */ /* 0x000fc400078e0006 */
[----:B----4-:R-:W-:Y:S01]  /*16d60*/  IMAD.MOV.U32 R23, RZ, RZ, R7 ;  /* 0x000000ffff177224 */ /* 0x010fe200078e0007 */
[----:B------:R-:W3:Y:S04]  /*16d70*/  LDL.LU R6, [R1+0x15d4] ;  /* 0x0015d40001067983 */ /* 0x000ee80000300800 */
[----:B------:R-:W4:Y:S04]  /*16d80*/  LDL.LU R7, [R1+0x15d0] ;  /* 0x0015d00001077983 */ /* 0x000f280000300800 */
[----:B------:R0:W-:Y:S01]  /*16d90*/  STL.64 [R1+0x1528], R22 ;  /* 0x0015281601007387 */ /* 0x0001e20000100a00 */
[----:B------:R-:W-:-:S02]  /*16da0*/  IMAD.MOV.U32 R9, RZ, RZ, R13 ;  /* 0x000000ffff097224 */ /* 0x000fc400078e000d */
[----:B------:R-:W-:Y:S02]  /*16db0*/  IMAD.MOV.U32 R8, RZ, RZ, R14 ;  /* 0x000000ffff087224 */ /* 0x000fe400078e000e */
[----:B------:R-:W-:Y:S02]  /*16dc0*/  IMAD.MOV.U32 R2, RZ, RZ, R15 ;  /* 0x000000ffff027224 */ /* 0x000fe400078e000f */
[----:B0-----:R-:W-:Y:S02]  /*16dd0*/  IMAD.MOV.U32 R22, RZ, RZ, R11 ;  /* 0x000000ffff167224 */ /* 0x001fe400078e000b */
[----:B------:R-:W-:Y:S01]  /*16de0*/  IMAD.MOV.U32 R23, RZ, RZ, R29 ;  /* 0x000000ffff177224 */ /* 0x000fe200078e001d */
[----:B--2---:R0:W-:Y:S04]  /*16df0*/  STL.64 [R1+0x1520], R20 ;  /* 0x0015201401007387 */ /* 0x0041e80000100a00 */
[----:B0-----:R-:W2:Y:S01]  /*16e00*/  LDL.LU R20, [R1+0x2e0] ;  /* 0x0002e00001147983 */ /* 0x001ea20000300800 */
[----:B------:R-:W-:-:S03]  /*16e10*/  IMAD.MOV.U32 R21, RZ, RZ, R10 ;  /* 0x000000ffff157224 */ /* 0x000fc600078e000a */
[----:B------:R-:W2:Y:S04]  /*16e20*/  LDL.LU R10, [R1+0x15cc] ;  /* 0x0015cc00010a7983 */ /* 0x000ea80000300800 */
[----:B------:R-:W2:Y:S04]  /*16e30*/  LDL.LU R11, [R1+0x15c8] ;  /* 0x0015c800010b7983 */ /* 0x000ea80000300800 */
[----:B------:R-:W2:Y:S04]  /*16e40*/  LDL.LU R29, [R1+0x15c4] ;  /* 0x0015c400011d7983 */ /* 0x000ea80000300800 */
[----:B------:R-:W2:Y:S04]  /*16e50*/  LDL.LU R12, [R1+0x3d0] ;  /* 0x0003d000010c7983 */ /* 0x000ea80000300800 */
[----:B------:R-:W2:Y:S04]  /*16e60*/  LDL.LU R13, [R1+0x3d4] ;  /* 0x0003d400010d7983 */ /* 0x000ea80000300800 */
[----:B------:R-:W2:Y:S04]  /*16e70*/  LDL.LU R14, [R1+0x3d8] ;  /* 0x0003d800010e7983 */ /* 0x000ea80000300800 */
[----:B------:R-:W2:Y:S04]  /*16e80*/  LDL.LU R15, [R1+0x3dc] ;  /* 0x0003dc00010f7983 */ /* 0x000ea80000300800 */
[----:B--2---:R-:W-:Y:S04]  /*16e90*/  STL.64 [R1+0x1598], R14 ;  /* 0x0015980e01007387 */ /* 0x004fe80000100a00 */
[----:B------:R0:W-:Y:S04]  /*16ea0*/  STL.64 [R1+0x1590], R12 ;  /* 0x0015900c01007387 */ /* 0x0001e80000100a00 */
        /* <DEDUP_REMOVED lines=8> */
[----:B------:R-:W-:Y:S04]  /*16f30*/  STL.64 [R1+0x1538], R22 ;  /* 0x0015381601007387 */ /* 0x000fe80000100a00 */
[----:B------:R0:W-:Y:S04]  /*16f40*/  STL.64 [R1+0x1530], R20 ;  /* 0x0015301401007387 */ /* 0x0001e80000100a00 */
[----:B0-----:R-:W2:Y:S04]  /*16f50*/  LDL.LU R20, [R1+0x330] ;  /* 0x0003300001147983 */ /* 0x001ea80000300800 */
[----:B------:R-:W2:Y:S01]  /*16f60*/  LDL.LU R21, [R1+0x334] ;  /* 0x0003340001157983 */ /* 0x000ea20000300800 */
[----:B----4-:R-:W-:-:S02]  /*16f70*/  IMAD.MOV.U32 R22, RZ, RZ, R7 ;  /* 0x000000ffff167224 */ /* 0x010fc400078e0007 */
[----:B---3--:R-:W-:Y:S01]  /*16f80*/  IMAD.MOV.U32 R23, RZ, RZ, R6 ;  /* 0x000000ffff177224 */ /* 0x008fe200078e0006 */
[----:B------:R-:W3:Y:S04]  /*16f90*/  LDL.LU R7, [R1+0x15c0] ;  /* 0x0015c00001077983 */ /* 0x000ee80000300800 */
[----:B------:R-:W4:Y:S04]  /*16fa0*/  LDL.LU R6, [R1+0x15bc] ;  /* 0x0015bc0001067983 */ /* 0x000f280000300800 */
[----:B------:R-:W-:Y:S04]  /*16fb0*/  STL.64 [R1+0x1548], R22 ;  /* 0x0015481601007387 */ /* 0x000fe80000100a00 */
[----:B--2---:R0:W-:Y:S04]  /*16fc0*/  STL.64 [R1+0x1540], R20 ;  /* 0x0015401401007387 */ /* 0x0041e80000100a00 */
[----:B0-----:R-:W2:Y:S01]  /*16fd0*/  LDL.LU R20, [R1+0x340] ;  /* 0x0003400001147983 */ /* 0x001ea20000300800 */
[----:B------:R-:W-:-:S02]  /*16fe0*/  IMAD.MOV.U32 R22, RZ, RZ, R11 ;  /* 0x000000ffff167224 */ /* 0x000fc400078e000b */
[----:B------:R-:W-:Y:S02]  /*16ff0*/  IMAD.MOV.U32 R23, RZ, RZ, R10 ;  /* 0x000000ffff177224 */ /* 0x000fe400078e000a */
[----:B------:R-:W-:Y:S02]  /*17000*/  IMAD.MOV.U32 R21, RZ, RZ, R29 ;  /* 0x000000ffff157224 */ /* 0x000fe400078e001d */
[----:B------:R-:W2:Y:S04]  /*17010*/  LDL.LU R29, [R1+0x15b8] ;  /* 0x0015b800011d7983 */ /* 0x000ea80000300800 */
[----:B------:R-:W2:Y:S04]  /*17020*/  LDL.LU R11, [R1+0x15b4] ;  /* 0x0015b400010b7983 */ /* 0x000ea80000300800 */
[----:B------:R-:W2:Y:S04]  /*17030*/  LDL.LU R10, [R1+0x15b0] ;  /* 0x0015b000010a7983 */ /* 0x000ea80000300800 */
[----:B------:R4:W-:Y:S02]  /*17040*/  STL.64 [R1+0x1558], R22 ;  /* 0x0015581601007387 */ /* 0x0009e40000100a00 */
[----:B----4-:R-:W-:-:S02]  /*17050*/  IMAD.MOV.U32 R22, RZ, RZ, R6 ;  /* 0x000000ffff167224 */ /* 0x010fc400078e0006 */
[----:B---3--:R-:W-:Y:S01]  /*17060*/  IMAD.MOV.U32 R23, RZ, RZ, R7 ;  /* 0x000000ffff177224 */ /* 0x008fe200078e0007 */
[----:B--2---:R0:W-:Y:S04]  /*17070*/  STL.64 [R1+0x1550], R20 ;  /* 0x0015501401007387 */ /* 0x0041e80000100a00 */
[----:B0-----:R-:W2:Y:S04]  /*17080*/  LDL.LU R20, [R1+0x350] ;  /* 0x0003500001147983 */ /* 0x001ea80000300800 */
[----:B------:R-:W2:Y:S04]  /*17090*/  LDL.LU R21, [R1+0x354] ;  /* 0x0003540001157983 */ /* 0x000ea80000300800 */
[----:B------:R-:W3:Y:S04]  /*170a0*/  LDL.LU R6, [R1+0x15ac] ;  /* 0x0015ac0001067983 */ /* 0x000ee80000300800 */
[----:B------:R-:W3:Y:S04]  /*170b0*/  LDL.LU R7, [R1+0x15a8] ;  /* 0x0015a80001077983 */ /* 0x000ee80000300800 */
[----:B------:R0:W-:Y:S02]  /*170c0*/  STL.64 [R1+0x1578], R22 ;  /* 0x0015781601007387 */ /* 0x0001e40000100a00 */
[----:B0-----:R-:W-:-:S02]  /*170d0*/  IMAD.MOV.U32 R22, RZ, RZ, R11 ;  /* 0x000000ffff167224 */ /* 0x001fc400078e000b */
[----:B------:R-:W-:Y:S01]  /*170e0*/  IMAD.MOV.U32 R23, RZ, RZ, R29 ;  /* 0x000000ffff177224 */ /* 0x000fe200078e001d */
[----:B---3--:R-:W-:Y:S01]  /*170f0*/  HMMA.16816.F32 R12, R24, R6, R12 ;  /* 0x00000006180c723c */ /* 0x008fe2000000180c */
[----:B--2---:R0:W-:Y:S04]  /*17100*/  STL.64 [R1+0x1570], R20 ;  /* 0x0015701401007387 */ /* 0x0041e80000100a00 */
[----:B0-----:R-:W2:Y:S01]  /*17110*/  LDL.LU R20, [R1+0x360] ;  /* 0x0003600001147983 */ /* 0x001ea20000300800 */
[----:B------:R-:W-:-:S03]  /*17120*/  IMAD.MOV.U32 R21, RZ, RZ, R10 ;  /* 0x000000ffff157224 */ /* 0x000fc600078e000a */
[----:B------:R-:W3:Y:S04]  /*17130*/  LDL.LU R10, [R1+0x15a4] ;  /* 0x0015a400010a7983 */ /* 0x000ee80000300800 */
[----:B------:R-:W3:Y:S04]  /*17140*/  LDL.LU R11, [R1+0x15a0] ;  /* 0x0015a000010b7983 */ /* 0x000ee80000300800 */
[----:B------:R-:W-:Y:S04]  /*17150*/  STL [R1+0x12c8], R2 ;  /* 0x0012c80201007387 */ /* 0x000fe80000100800 */
[----:B------:R-:W-:Y:S04]  /*17160*/  STL.64 [R1+0x1150], R8 ;  /* 0x0011500801007387 */ /* 0x000fe80000100a00 */
[----:B------:R-:W-:Y:S04]  /*17170*/  STL.64 [R1+0x3e0], R12 ;  /* 0x0003e00c01007387 */ /* 0x000fe80000100a00 */
[----:B------:R0:W-:Y:S01]  /*17180*/  STL.64 [R1+0x3e8], R14 ;  /* 0x0003e80e01007387 */ /* 0x0001e20000100a00 */
[----:B------:R-:W-:-:S03]  /*17190*/  IMAD.MOV.U32 R29, RZ, RZ, R12 ;  /* 0x000000ffff1d7224 */ /* 0x000fc600078e000c */
[----:B0-----:R-:W3:Y:S04]  /*171a0*/  LDL.LU.64 R14, [R1+0x1598] ;  /* 0x00159800010e7983 */ /* 0x001ee80000300a00 */
[----:B------:R-:W3:Y:S04]  /*171b0*/  LDL.LU.64 R12, [R1+0x1590] ;  /* 0x00159000010c7983 */ /* 0x000ee80000300a00 */
[----:B------:R-:W-:Y:S01]  /*171c0*/  STL [R1+0x1074], R29 ;  /* 0x0010741d01007387 */ /* 0x000fe20000100800 */
[----:B---3--:R-:W-:-:S15]  /*171d0*/  HMMA.16816.F32 R12, R24, R10, R12 ;  /* 0x0000000a180c723c */ /* 0x008fde000000180c */
[----:B------:R-:W-:-:S04]  /*171e0*/  NOP ;  /* 0x0000000000007918 */ /* 0x000fc80000000000 */
[----:B------:R-:W-:Y:S04]  /*171f0*/  STL.64 [R1+0x3d0], R12 ;  /* 0x0003d00c01007387 */ /* 0x000fe80000100a00 */
[----:B------:R0:W-:Y:S04]  /*17200*/  STL.64 [R1+0x3d8], R14 ;  /* 0x0003d80e01007387 */ /* 0x0001e80000100a00 */
[----:B0-----:R-:W3:Y:S02]  /*17210*/  LDL.LU.64 R14, [R1+0x1588] ;  /* 0x00158800010e7983 */ /* 0x001ee40000300a00 */
[----:B---3--:R-:W-:-:S15]  /*17220*/  HMMA.16816.F32 R16, R24, R14, R16 ;  /* 0x0000000e1810723c */ /* 0x008fde0000001810 */
[----:B------:R-:W-:-:S04]  /*17230*/  NOP ;  /* 0x0000000000007918 */ /* 0x000fc80000000000 */
[----:B------:R-:W-:Y:S04]  /*17240*/  STL.64 [R1+0x3c0], R16 ;  /* 0x0003c01001007387 */ /* 0x000fe80000100a00 */
[----:B------:R0:W-:Y:S04]  /*17250*/  STL.64 [R1+0x3c8], R18 ;  /* 0x0003c81201007387 */ /* 0x0001e80000100a00 */
[----:B0-----:R-:W2:Y:S02]  /*17260*/  LDL.LU.64 R18, [R1+0x1580] ;  /* 0x0015800001127983 */ /* 0x001ea40000300a00 */
        /* <DEDUP_REMOVED lines=94> */
[----:B------:R0:W-:Y:S04]  /*17850*/  STL.64 [R1+0x1428], R10 ;  /* 0x0014280a01007387 */ /* 0x0001e80000100a00 */
[----:B------:R-:W3:Y:S04]  /*17860*/  LDL.LU R8, [R1+0x130] ;  /* 0x0001300001087983 */ /* 0x000ee80000300800 */
[----:B------:R-:W3:Y:S04]  /*17870*/  LDL.LU R9, [R1+0x134] ;  /* 0x0001340001097983 */ /* 0x000ee80000300800 */
[----:B0-----:R-:W3:Y:S04]  /*17880*/  LDL.LU R10, [R1+0x138] ;  /* 0x00013800010a7983 */ /* 0x001ee80000300800 */
[----:B------:R-:W3:Y:S01]  /*17890*/  LDL.LU R11, [R1+0x13c] ;  /* 0x00013c00010b7983 */ /* 0x000ee20000300800 */
[----:B--2---:R-:W-:-:S15]  /*178a0*/  HMMA.16816.F32 R20, R24, R14, R20 ;  /* 0x0000000e1814723c */ /* 0x004fde0000001814 */
[----:B------:R-:W-:-:S04]  /*178b0*/  NOP ;  /* 0x0000000000007918 */ /* 0x000fc80000000000 */
[----:B------:R-:W-:Y:S04]  /*178c0*/  STL.64 [R1+0x1a0], R20 ;  /* 0x0001a01401007387 */ /* 0x000fe80000100a00 */
[----:B------:R0:W-:Y:S04]  /*178d0*/  STL.64 [R1+0x1a8], R22 ;  /* 0x0001a81601007387 */ /* 0x0001e80000100a00 */
[----:B0-----:R-:W2:Y:S04]  /*178e0*/  LDL.LU.64 R22, [R1+0x1448] ;  /* 0x0014480001167983 */ /* 0x001ea80000300a00 */
[----:B------:R-:W2:Y:S04]  /*178f0*/  LDL.LU.64 R20, [R1+0x1440] ;  /* 0x0014400001147983 */ /* 0x000ea80000300a00 */
[----:B------:R0:W-:Y:S04]  /*17900*/  STL.64 [R1+0x1420], R14 ;  /* 0x0014200e01007387 */ /* 0x0001e80000100a00 */
[----:B------:R-:W4:Y:S04]  /*17910*/  LDL.LU R12, [R1+0x120] ;  /* 0x00012000010c7983 */ /* 0x000f280000300800 */
[----:B------:R-:W4:Y:S04]  /*17920*/  LDL.LU R13, [R1+0x124] ;  /* 0x00012400010d7983 */ /* 0x000f280000300800 */
[----:B0-----:R-:W4:Y:S04]  /*17930*/  LDL.LU R14, [R1+0x128] ;  /* 0x00012800010e7983 */ /* 0x001f280000300800 */
[----:B------:R-:W4:Y:S01]  /*17940*/  LDL.LU R15, [R1+0x12c] ;  /* 0x00012c00010f7983 */ /* 0x000f220000300800 */
[----:B--2---:R-:W-:Y:S03]  /*17950*/  HMMA.16816.F32 R24, R24, R18, R20 ;  /* 0x000000121818723c */ /* 0x004fe60000001814 */
[----:B------:R-:W3:Y:S04]  /*17960*/  LDL.LU.64 R22, [R1+0x1438] ;  /* 0x0014380001167983 */ /* 0x000ee80000300a00 */
[----:B------:R-:W3:-:S12]  /*17970*/  LDL.LU.64 R20, [R1+0x1430] ;  /* 0x0014300001147983 */ /* 0x000ed80000300a00 */
[----:B------:R0:W-:Y:S04]  /*17980*/  STL.64 [R1+0x140], R24 ;  /* 0x0001401801007387 */ /* 0x0001e80000100a00 */
[----:B------:R1:W-:Y:S04]  /*17990*/  STL.64 [R1+0x148], R26 ;  /* 0x0001481a01007387 */ /* 0x0003e80000100a00 */
[----:B0-----:R-:W2:Y:S04]  /*179a0*/  LDL.LU R24, [R1+0x60] ;  /* 0x0000600001187983 */ /* 0x001ea80000300800 */
[----:B------:R-:W2:Y:S04]  /*179b0*/  LDL.LU R25, [R1+0x64] ;  /* 0x0000640001197983 */ /* 0x000ea80000300800 */
[----:B-1----:R-:W2:Y:S04]  /*179c0*/  LDL.LU R26, [R1+0x68] ;  /* 0x00006800011a7983 */ /* 0x002ea80000300800 */
[----:B------:R-:W2:Y:S01]  /*179d0*/  LDL.LU R27, [R1+0x6c] ;  /* 0x00006c00011b7983 */ /* 0x000ea20000300800 */
[----:B---3--:R-:W-:-:S15]  /*179e0*/  HMMA.16816.F32 R8, R20, R6, R8 ;  /* 0x000000061408723c */ /* 0x008fde0000001808 */
[----:B------:R-:W-:-:S04]  /*179f0*/  NOP ;  /* 0x0000000000007918 */ /* 0x000fc80000000000 */
[----:B------:R-:W-:Y:S04]  /*17a00*/  STL.64 [R1+0x130], R8 ;  /* 0x0001300801007387 */ /* 0x000fe80000100a00 */
[----:B------:R0:W-:Y:S04]  /*17a10*/  STL.64 [R1+0x138], R10 ;  /* 0x0001380a01007387 */ /* 0x0001e80000100a00 */
[----:B0-----:R-:W4:Y:S02]  /*17a20*/  LDL.LU.64 R10, [R1+0x1428] ;  /* 0x00142800010a7983 */ /* 0x001f240000300a00 */
[----:B----4-:R-:W-:-:S15]  /*17a30*/  HMMA.16816.F32 R12, R20, R10, R12 ;  /* 0x0000000a140c723c */ /* 0x010fde000000180c */
[----:B------:R-:W-:-:S04]  /*17a40*/  NOP ;  /* 0x0000000000007918 */ /* 0x000fc80000000000 */
[----:B------:R-:W-:Y:S04]  /*17a50*/  STL.64 [R1+0x120], R12 ;  /* 0x0001200c01007387 */ /* 0x000fe80000100a00 */
[----:B------:R0:W-:Y:S04]  /*17a60*/  STL.64 [R1+0x128], R14 ;  /* 0x0001280e01007387 */ /* 0x0001e80000100a00 */
[----:B0-----:R-:W3:Y:S04]  /*17a70*/  LDL.LU.64 R14, [R1+0x1420] ;  /* 0x00142000010e7983 */ /* 0x001ee80000300a00 */
[----:B------:R0:W-:Y:S04]  /*17a80*/  STL.64 [R1+0x1408], R10 ;  /* 0x0014080a01007387 */ /* 0x0001e80000100a00 */
[----:B------:R-:W4:Y:S04]  /*17a90*/  LDL.LU R8, [R1+0x150] ;  /* 0x0001500001087983 */ /* 0x000f280000300800 */
[----:B------:R-:W4:Y:S04]  /*17aa0*/  LDL.LU R9, [R1+0x154] ;  /* 0x0001540001097983 */ /* 0x000f280000300800 */
[----:B0-----:R-:W2:Y:S04]  /*17ab0*/  LDL.LU R10, [R1+0x158] ;  /* 0x00015800010a7983 */ /* 0x001ea80000300800 */
[----:B------:R-:W2:Y:S04]  /*17ac0*/  LDL.LU R11, [R1+0x15c] ;  /* 0x00015c00010b7983 */ /* 0x000ea80000300800 */
[----:B--2---:R-:W-:Y:S04]  /*17ad0*/  STL.64 [R1+0x1418], R10 ;  /* 0x0014180a01007387 */ /* 0x004fe80000100a00 */
[----:B----4-:R0:W-:Y:S04]  /*17ae0*/  STL.64 [R1+0x1410], R8 ;  /* 0x0014100801007387 */ /* 0x0101e80000100a00 */
[----:B0-----:R-:W2:Y:S04]  /*17af0*/  LDL.LU R8, [R1+0x110] ;  /* 0x0001100001087983 */ /* 0x001ea80000300800 */
[----:B------:R-:W2:Y:S04]  /*17b00*/  LDL.LU R9, [R1+0x114] ;  /* 0x0001140001097983 */ /* 0x000ea80000300800 */
[----:B------:R-:W2:Y:S04]  /*17b10*/  LDL.LU R10, [R1+0x118] ;  /* 0x00011800010a7983 */ /* 0x000ea80000300800 */
[----:B------:R-:W2:Y:S04]  /*17b20*/  LDL.LU R11, [R1+0x11c] ;  /* 0x00011c00010b7983 */ /* 0x000ea80000300800 */
[----:B---3--:R0:W-:Y:S04]  /*17b30*/  STL.64 [R1+0x1400], R14 ;  /* 0x0014000e01007387 */ /* 0x0081e80000100a00 */
[----:B------:R-:W3:Y:S01]  /*17b40*/  LDL.LU R12, [R1+0x260] ;  /* 0x00026000010c7983 */ /* 0x000ee20000300800 */
[----:B--2---:R-:W-:-:S15]  /*17b50*/  HMMA.16816.F32 R8, R20, R14, R8 ;  /* 0x0000000e1408723c */ /* 0x004fde0000001808 */
[----:B------:R-:W-:-:S04]  /*17b60*/  NOP ;  /* 0x0000000000007918 */ /* 0x000fc80000000000 */
[----:B------:R-:W-:Y:S04]  /*17b70*/  STL.64 [R1+0x110], R8 ;  /* 0x0001100801007387 */ /* 0x000fe80000100a00 */
[----:B------:R-:W-:Y:S04]  /*17b80*/  STL.64 [R1+0x118], R10 ;  /* 0x0001180a01007387 */ /* 0x000fe80000100a00 */
[----:B------:R-:W1:Y:S01]  /*17b90*/  LDSM.16.MT88.4 R8, [R28+UR5+0x4380] ;  /* 0x004380051c08783b */ /* 0x000e620008004200 */
[----:B------:R-:W-:Y:S03]  /*17ba0*/  HMMA.16816.F32 R20, R20, R18, R24 ;  /* 0x000000121414723c */ /* 0x000fe60000001818 */
[----:B------:R-:W3:Y:S04]  /*17bb0*/  LDL.LU R13, [R1+0x264] ;  /* 0x00026400010d7983 */ /* 0x000ee80000300800 */
[----:B0-----:R-:W3:Y:S04]  /*17bc0*/  LDL.LU R14, [R1+0x268] ;  /* 0x00026800010e7983 */ /* 0x001ee80000300800 */
[----:B------:R-:W3:Y:S08]  /*17bd0*/  LDL.LU R15, [R1+0x26c] ;  /* 0x00026c00010f7983 */ /* 0x000ef00000300800 */
[----:B------:R0:W-:Y:S04]  /*17be0*/  STL.64 [R1+0x4b0], R20 ;  /* 0x0004b01401007387 */ /* 0x0001e80000100a00 */
[----:B------:R2:W-:Y:S04]  /*17bf0*/  STL.64 [R1+0x4b8], R22 ;  /* 0x0004b81601007387 */ /* 0x0005e80000100a00 */
[----:B-1----:R-:W-:Y:S04]  /*17c00*/  STL.64 [R1+0x60], R8 ;  /* 0x0000600801007387 */ /* 0x002fe80000100a00 */
[----:B0-----:R-:W4:Y:S04]  /*17c10*/  LDL.LU R20, [R1+0x370] ;  /* 0x0003700001147983 */ /* 0x001f280000300800 */
[----:B------:R-:W4:Y:S04]  /*17c20*/  LDL.LU R21, [R1+0x374] ;  /* 0x0003740001157983 */ /* 0x000f280000300800 */
[----:B--2---:R-:W2:Y:S04]  /*17c30*/  LDL.LU R22, [R1+0x378] ;  /* 0x0003780001167983 */ /* 0x004ea80000300800 */
[----:B------:R-:W2:Y:S01]  /*17c40*/  LDL.LU R23, [R1+0x37c] ;  /* 0x00037c0001177983 */ /* 0x000ea20000300800 */
[----:B------:R-:W-:Y:S01]  /*17c50*/  LOP3.LUT R27, R28, 0x40, RZ, 0x3c, !PT ;  /* 0x000000401c1b7812 */ /* 0x000fe200078e3cff */
[----:B------:R-:W-:-:S02]  /*17c60*/  IMAD.MOV.U32 R5, RZ, RZ, R10 ;  /* 0x000000ffff057224 */ /* 0x000fc400078e000a */
[----:B------:R-:W-:Y:S02]  /*17c70*/  IMAD.MOV.U32 R4, RZ, RZ, R11 ;  /* 0x000000ffff047224 */ /* 0x000fe400078e000b */
[----:B------:R-:W0:Y:S04]  /*17c80*/  LDSM.16.MT88.4 R8, [R27+UR5+0x4000] ;  /* 0x004000051b08783b */ /* 0x000e280008004200 */
[----:B--2---:R-:W-:Y:S04]  /*17c90*/  STL.64 [R1+0x13f8], R22 ;  /* 0x0013f81601007387 */ /* 0x004fe80000100a00 */
[----:B----4-:R1:W-:Y:S04]  /*17ca0*/  STL.64 [R1+0x13f0], R20 ;  /* 0x0013f01401007387 */ /* 0x0103e80000100a00 */
[----:B-1----:R-:W2:Y:S04]  /*17cb0*/  LDL.LU.64 R20, [R1+0x70] ;  /* 0x0000700001147983 */ /* 0x002ea80000300a00 */
[----:B------:R-:W2:Y:S04]  /*17cc0*/  LDL.LU.64 R22, [R1+0x78] ;  /* 0x0000780001167983 */ /* 0x000ea80000300a00 */
[----:B------:R-:W-:Y:S04]  /*17cd0*/  STL [R1+0x13e8], R5 ;  /* 0x0013e80501007387 */ /* 0x000fe80000100800 */
[----:B------:R-:W-:Y:S04]  /*17ce0*/  STL [R1+0x1078], R28 ;  /* 0x0010781c01007387 */ /* 0x000fe80000100800 */
[----:B0-----:R-:W-:Y:S04]  /*17cf0*/  STL.64 [R1+0x50], R8 ;  /* 0x0000500801007387 */ /* 0x001fe80000100a00 */
[----:B------:R0:W-:Y:S04]  /*17d00*/  STL.64 [R1+0x58], R10 ;  /* 0x0000580a01007387 */ /* 0x0001e80000100a00 */
[----:B0-----:R-:W2:Y:S04]  /*17d10*/  LDL.LU.64 R10, [R1+0x1418] ;  /* 0x00141800010a7983 */ /* 0x001ea80000300a00 */
[----:B------:R-:W2:Y:S02]  /*17d20*/  LDL.LU.64 R8, [R1+0x1410] ;  /* 0x0014100001087983 */ /* 0x000ea40000300a00 */
        /* <DEDUP_REMOVED lines=10> */
[----:B0-----:R-:W-:Y:S04]  /*17dd0*/  STL.64 [R1+0x30], R8 ;  /* 0x0000300801007387 */ /* 0x001fe80000100a00 */
[----:B------:R0:W-:Y:S04]  /*17de0*/  STL.64 [R1+0x38], R10 ;  /* 0x0000380a01007387 */ /* 0x0001e80000100a00 */
[----:B0-----:R-:W3:Y:S01]  /*17df0*/  LDL.LU.64 R10, [R1+0x1408] ;  /* 0x00140800010a7983 */ /* 0x001ee20000300a00 */
[----:B------:R-:W-:-:S02]  /*17e00*/  IMAD.MOV.U32 R16, RZ, RZ, R20 ;  /* 0x000000ffff107224 */ /* 0x000fc400078e0014 */
[----:B------:R-:W-:Y:S02]  /*17e10*/  IMAD.MOV.U32 R3, RZ, RZ, R21 ;  /* 0x000000ffff037224 */ /* 0x000fe400078e0015 */
[----:B------:R-:W-:Y:S02]  /*17e20*/  IMAD.MOV.U32 R2, RZ, RZ, R22 ;  /* 0x000000ffff027224 */ /* 0x000fe400078e0016 */
[----:B------:R-:W-:Y:S01]  /*17e30*/  IMAD.MOV.U32 R0, RZ, RZ, R23 ;  /* 0x000000ffff007224 */ /* 0x000fe200078e0017 */
[----:B---3--:R-:W-:Y:S01]  /*17e40*/  HMMA.16816.F32 R12, R20, R10, R12 ;  /* 0x0000000a140c723c */ /* 0x008fe2000000180c */
[----:B------:R-:W0:-:S15]  /*17e50*/  LDSM.16.MT88.4 R20, [R27+UR5+0x4180] ;  /* 0x004180051b14783b */ /* 0x000e1e0008004200 */
[----:B------:R-:W-:-:S03]  /*17e60*/  NOP ;  /* 0x0000000000007918 */ /* 0x000fc60000000000 */
[----:B------:R0:W-:Y:S02]  /*17e70*/  STL.64 [R1+0x260], R12 ;  /* 0x0002600c01007387 */ /* 0x0001e40000100a00 */
[----:B0-----:R-:W-:Y:S02]  /*17e80*/  IMAD.MOV.U32 R13, RZ, RZ, R20 ;  /* 0x000000ffff0d7224 */ /* 0x001fe400078e0014 */
[----:B------:R-:W-:Y:S02]  /*17e90*/  IMAD.MOV.U32 R12, RZ, RZ, R21 ;  /* 0x000000ffff0c7224 */ /* 0x000fe400078e0015 */
[----:B------:R-:W-:Y:S02]  /*17ea0*/  IMAD.MOV.U32 R9, RZ, RZ, R22 ;  /* 0x000000ffff097224 */ /* 0x000fe400078e0016 */
[----:B------:R-:W-:Y:S02]  /*17eb0*/  IMAD.MOV.U32 R8, RZ, RZ, R23 ;  /* 0x000000ffff087224 */ /* 0x000fe400078e0017 */
[----:B------:R-:W0:Y:S04]  /*17ec0*/  LDSM.16.MT88.4 R20, [R27+UR5+0x4200] ;  /* 0x004200051b14783b */ /* 0x000e280008004200 */
[----:B------:R1:W-:Y:S04]  /*17ed0*/  STL.64 [R1+0x268], R14 ;  /* 0x0002680e01007387 */ /* 0x0003e80000100a00 */
[----:B-1----:R-:W2:Y:S04]  /*17ee0*/  LDL.LU.64 R14, [R1+0x1400] ;  /* 0x00140000010e7983 */ /* 0x002ea80000300a00 */
[----:B------:R-:W-:Y:S04]  /*17ef0*/  STL [R1+0x12d4], R9 ;  /* 0x0012d40901007387 */ /* 0x000fe80000100800 */
[----:B------:R-:W-:Y:S04]  /*17f00*/  STL.64 [R1+0x13e0], R10 ;  /* 0x0013e00a01007387 */ /* 0x000fe80000100a00 */
[----:B------:R1:W-:Y:S04]  /*17f10*/  STL [R1+0x13d8], R8 ;  /* 0x0013d80801007387 */ /* 0x0003e80000100800 */
[----:B------:R-:W-:Y:S04]  /*17f20*/  STL [R1+0x12d0], R12 ;  /* 0x0012d00c01007387 */ /* 0x000fe80000100800 */
[----:B------:R-:W-:Y:S01]  /*17f30*/  STL [R1+0x12cc], R13 ;  /* 0x0012cc0d01007387 */ /* 0x000fe20000100800 */
[----:B-1----:R-:W-:-:S02]  /*17f40*/  IMAD.MOV.U32 R8, RZ, RZ, R16 ;  /* 0x000000ffff087224 */ /* 0x002fc400078e0010 */
[----:B0-----:R-:W-:Y:S02]  /*17f50*/  IMAD.MOV.U32 R17, RZ, RZ, R22 ;  /* 0x000000ffff117224 */ /* 0x001fe400078e0016 */
[----:B------:R-:W-:Y:S02]  /*17f60*/  IMAD.MOV.U32 R16, RZ, RZ, R23 ;  /* 0x000000ffff107224 */ /* 0x000fe400078e0017 */
[----:B------:R-:W-:Y:S02]  /*17f70*/  IMAD.MOV.U32 R29, RZ, RZ, R20 ;  /* 0x000000ffff1d7224 */ /* 0x000fe400078e0014 */
[----:B------:R-:W-:Y:S01]  /*17f80*/  IMAD.MOV.U32 R28, RZ, RZ, R21 ;  /* 0x000000ffff1c7224 */ /* 0x000fe200078e0015 */
[----:B------:R-:W2:Y:S04]  /*17f90*/  LDL.LU.64 R22, [R1+0x13f8] ;  /* 0x0013f80001167983 */ /* 0x000ea80000300a00 */
[----:B------:R-:W2:Y:S01]  /*17fa0*/  LDL.LU.64 R20, [R1+0x13f0] ;  /* 0x0013f00001147983 */ /* 0x000ea20000300a00 */
[----:B------:R-:W-:-:S02]  /*17fb0*/  IMAD.MOV.U32 R9, RZ, RZ, R3 ;  /* 0x000000ffff097224 */ /* 0x000fc400078e0003 */
[----:B------:R-:W-:Y:S02]  /*17fc0*/  IMAD.MOV.U32 R10, RZ, RZ, R2 ;  /* 0x000000ffff0a7224 */ /* 0x000fe400078e0002 */
[----:B------:R-:W-:-:S07]  /*17fd0*/  IMAD.MOV.U32 R11, RZ, RZ, R0 ;  /* 0x000000ffff0b7224 */ /* 0x000fce00078e0000 */
[----:B--2---:R-:W-:-:S15]  /*17fe0*/  HMMA.16816.F32 R20, R8, R14, R20 ;  /* 0x0000000e0814723c */ /* 0x004fde0000001814 */
[----:B------:R-:W-:-:S04]  /*17ff0*/  NOP ;  /* 0x0000000000007918 */ /* 0x000fc80000000000 */
[----:B------:R-:W-:Y:S04]  /*18000*/  STL.64 [R1+0x370], R20 ;  /* 0x0003701401007387 */ /* 0x000fe80000100a00 */
[----:B------:R-:W-:Y:S04]  /*18010*/  STL.64 [R1+0x378], R22 ;  /* 0x0003781601007387 */ /* 0x000fe80000100a00 */
[----:B------:R-:W0:Y:S04]  /*18020*/  LDSM.16.MT88.4 R20, [R27+UR5+0x4280] ;  /* 0x004280051b14783b */ /* 0x000e280008004200 */
[----:B------:R-:W-:Y:S01]  /*18030*/  STL.64 [R1+0x13d0], R14 ;  /* 0x0013d00e01007387 */ /* 0x000fe20000100a00 */
[----:B0-----:R-:W-:-:S02]  /*18040*/  IMAD.MOV.U32 R13, RZ, RZ, R20 ;  /* 0x000000ffff0d7224 */ /* 0x001fc400078e0014 */
[----:B------:R-:W-:Y:S02]  /*18050*/  IMAD.MOV.U32 R2, RZ, RZ, R21 ;  /* 0x000000ffff027224 */ /* 0x000fe400078e0015 */
[----:B------:R-:W-:Y:S02]  /*18060*/  IMAD.MOV.U32 R3, RZ, RZ, R22 ;  /* 0x000000ffff037224 */ /* 0x000fe400078e0016 */
[----:B------:R-:W-:Y:S02]  /*18070*/  IMAD.MOV.U32 R0, RZ, RZ, R23 ;  /* 0x000000ffff007224 */ /* 0x000fe400078e0017 */
[----:B------:R-:W0:Y:S04]  /*18080*/  LDSM.16.MT88.4 R20, [R27+UR5+0x4300] ;  /* 0x004300051b14783b */ /* 0x000e280008004200 */
[----:B------:R1:W-:Y:S04]  /*18090*/  STL [R1+0x13c8], R13 ;  /* 0x0013c80d01007387 */ /* 0x0003e80000100800 */
[----:B------:R-:W2:Y:S04]  /*180a0*/  LDL.LU R12, [R1+0x400] ;  /* 0x00040000010c7983 */ /* 0x000ea80000300800 */
[----:B-1----:R-:W2:Y:S04]  /*180b0*/  LDL.LU R13, [R1+0x404] ;  /* 0x00040400010d7983 */ /* 0x002ea80000300800 */
[----:B------:R-:W2:Y:S04]  /*180c0*/  LDL.LU R14, [R1+0x408] ;  /* 0x00040800010e7983 */ /* 0x000ea80000300800 */
[----:B------:R-:W2:Y:S04]  /*180d0*/  LDL.LU R15, [R1+0x40c] ;  /* 0x00040c00010f7983 */ /* 0x000ea80000300800 */
[----:B0-----:R-:W-:Y:S04]  /*180e0*/  STL.64 [R1+0x11c8], R22 ;  /* 0x0011c81601007387 */ /* 0x001fe80000100a00 */
[----:B------:R0:W-:Y:S04]  /*180f0*/  STL.64 [R1+0x11c0], R20 ;  /* 0x0011c01401007387 */ /* 0x0001e80000100a00 */
[----:B0-----:R-:W3:Y:S04]  /*18100*/  LDL.LU R20, [R1+0x2f0] ;  /* 0x0002f00001147983 */ /* 0x001ee80000300800 */
[----:B------:R-:W3:Y:S04]  /*18110*/  LDL.LU R21, [R1+0x2f4] ;  /* 0x0002f40001157983 */ /* 0x000ee80000300800 */
[----:B------:R-:W4:Y:S04]  /*18120*/  LDL.LU R22, [R1+0x2f8] ;  /* 0x0002f80001167983 */ /* 0x000f280000300800 */
[----:B------:R-:W4:Y:S04]  /*18130*/  LDL.LU R23, [R1+0x2fc] ;  /* 0x0002fc0001177983 */ /* 0x000f280000300800 */
[----:B----4-:R-:W-:Y:S04]  /*18140*/  STL.64 [R1+0x12e0], R22 ;  /* 0x0012e01601007387 */ /* 0x010fe80000100a00 */
[----:B---3--:R0:W-:Y:S04]  /*18150*/  STL.64 [R1+0x12d8], R20 ;  /* 0x0012d81401007387 */ /* 0x0081e80000100a00 */
[----:B0-----:R-:W3:Y:S04]  /*18160*/  LDL.LU.64 R20, [R1+0x30] ;  /* 0x0000300001147983 */ /* 0x001ee80000300a00 */
[----:B------:R-:W4:Y:S01]  /*18170*/  LDL.LU.64 R22, [R1+0x38] ;  /* 0x0000380001167983 */ /* 0x000f220000300a00 */
[----:B--2---:R-:W-:Y:S03]  /*18180*/  HMMA.16816.F32 R8, R8, R18, R12 ;  /* 0x000000120808723c */ /* 0x004fe6000000180c */
[----:B----4-:R0:W-:Y:S04]  /*18190*/  STL.64 [R1+0x1300], R22 ;  /* 0x0013001601007387 */ /* 0x0101e80000100a00 */
[----:B---3--:R1:W-:Y:S01]  /*181a0*/  STL.64 [R1+0x12f8], R20 ;  /* 0x0012f81401007387 */ /* 0x0083e20000100a00 */
[----:B0-----:R-:W-:-:S02]  /*181b0*/  IMAD.MOV.U32 R22, RZ, RZ, R25 ;  /* 0x000000ffff167224 */ /* 0x001fc400078e0019 */
[----:B-1----:R-:W-:Y:S02]  /*181c0*/  IMAD.MOV.U32 R21, RZ, RZ, R26 ;  /* 0x000000ffff157224 */ /* 0x002fe400078e001a */
[----:B------:R-:W-:Y:S02]  /*181d0*/  IMAD.MOV.U32 R23, RZ, RZ, R24 ;  /* 0x000000ffff177224 */ /* 0x000fe400078e0018 */
[----:B------:R-:W0:Y:S01]  /*181e0*/  LDSM.16.MT88.4 R24, [R27+UR5+0x4380] ;  /* 0x004380051b18783b */ /* 0x000e220008004200 */
[----:B------:R-:W-:-:S03]  /*181f0*/  IMAD.MOV.U32 R20, RZ, RZ, R5 ;  /* 0x000000ffff147224 */ /* 0x000fc600078e0005 */
[----:B------:R-:W2:Y:S04]  /*18200*/  LDL.LU R5, [R1+0x13e8] ;  /* 0x0013e80001057983 */ /* 0x000ea80000300800 */
[----:B------:R-:W-:Y:S04]  /*18210*/  STL.64 [R1+0x1350], R22 ;  /* 0x0013501601007387 */ /* 0x000fe80000100a00 */
[----:B------:R-:W-:Y:S04]  /*18220*/  STL.64 [R1+0x1348], R20 ;  /* 0x0013481401007387 */ /* 0x000fe80000100a00 */
[----:B------:R-:W-:Y:S04]  /*18230*/  STL.64 [R1+0x13c0], R18 ;  /* 0x0013c01201007387 */ /* 0x000fe80000100a00 */
[----:B------:R-:W-:Y:S04]  /*18240*/  STL.64 [R1+0x13b8], R16 ;  /* 0x0013b81001007387 */ /* 0x000fe80000100a00 */
[----:B------:R-:W-:Y:S04]  /*18250*/  STL.64 [R1+0x400], R8 ;  /* 0x0004000801007387 */ /* 0x000fe80000100a00 */
[----:B------:R-:W-:Y:S04]  /*18260*/  STL.64 [R1+0x408], R10 ;  /* 0x0004080a01007387 */ /* 0x000fe80000100a00 */
[----:B0-----:R-:W-:Y:S04]  /*18270*/  STL.64 [R1+0x1180], R26 ;  /* 0x0011801a01007387 */ /* 0x001fe80000100a00 */
[----:B------:R0:W-:Y:S04]  /*18280*/  STL.64 [R1+0x1178], R24 ;  /* 0x0011781801007387 */ /* 0x0001e80000100a00 */
[----:B0-----:R-:W3:Y:S04]  /*18290*/  LDL.LU R24, [R1+0x300] ;  /* 0x0003000001187983 */ /* 0x001ee80000300800 */
[----:B------:R-:W3:Y:S04]  /*182a0*/  LDL.LU R25, [R1+0x304] ;  /* 0x0003040001197983 */ /* 0x000ee80000300800 */
[----:B------:R-:W4:Y:S04]  /*182b0*/  LDL.LU R26, [R1+0x308] ;  /* 0x00030800011a7983 */ /* 0x000f280000300800 */
[----:B------:R-:W4:Y:S04]  /*182c0*/  LDL.LU R27, [R1+0x30c] ;  /* 0x00030c00011b7983 */ /* 0x000f280000300800 */
[----:B------:R-:W2:Y:S04]  /*182d0*/  LDL.LU R20, [R1+0x50] ;  /* 0x0000500001147983 */ /* 0x000ea80000300800 */
[----:B------:R-:W2:Y:S04]  /*182e0*/  LDL.LU R21, [R1+0x54] ;  /* 0x0000540001157983 */ /* 0x000ea80000300800 */
[----:B------:R-:W2:Y:S04]  /*182f0*/  LDL.LU R22, [R1+0x58] ;  /* 0x0000580001167983 */ /* 0x000ea80000300800 */
[----:B------:R-:W2:Y:S04]  /*18300*/  LDL.LU R23, [R1+0x5c] ;  /* 0x00005c0001177983 */ /* 0x000ea80000300800 */
[----:B--2---:R-:W-:Y:S04]  /*18310*/  STL.64 [R1+0x13a0], R22 ;  /* 0x0013a01601007387 */ /* 0x004fe80000100a00 */
[----:B------:R-:W-:Y:S04]  /*18320*/  STL.64 [R1+0x1398], R20 ;  /* 0x0013981401007387 */ /* 0x000fe80000100a00 */
[----:B----4-:R-:W-:Y:S04]  /*18330*/  STL.64 [R1+0x12f0], R26 ;  /* 0x0012f01a01007387 */ /* 0x010fe80000100a00 */
[----:B---3--:R0:W-:Y:S04]  /*18340*/  STL.64 [R1+0x12e8], R24 ;  /* 0x0012e81801007387 */ /* 0x0081e80000100a00 */
        /* <DEDUP_REMOVED lines=22> */
[----:B------:R-:W4:Y:S04]  /*184b0*/  LDL.LU R20, [R1+0x60] ;  /* 0x0000600001147983 */ /* 0x000f280000300800 */
[----:B------:R-:W4:Y:S04]  /*184c0*/  LDL.LU R21, [R1+0x64] ;  /* 0x0000640001157983 */ /* 0x000f280000300800 */
[----:B---3--:R-:W-:Y:S04]  /*184d0*/  STL.64 [R1+0x1340], R26 ;  /* 0x0013401a01007387 */ /* 0x008fe80000100a00 */
[----:B--2---:R0:W-:Y:S04]  /*184e0*/  STL.64 [R1+0x1338], R24 ;  /* 0x0013381801007387 */ /* 0x0041e80000100a00 */
[----:B0-----:R-:W2:Y:S04]  /*184f0*/  LDL.LU R24, [R1+0x3a0] ;  /* 0x0003a00001187983 */ /* 0x001ea80000300800 */
[----:B------:R-:W2:Y:S04]  /*18500*/  LDL.LU R25, [R1+0x3a4] ;  /* 0x0003a40001197983 */ /* 0x000ea80000300800 */
[----:B------:R-:W3:Y:S04]  /*18510*/  LDL.LU R26, [R1+0x3a8] ;  /* 0x0003a800011a7983 */ /* 0x000ee80000300800 */
[----:B------:R-:W3:Y:S04]  /*18520*/  LDL.LU R27, [R1+0x3ac] ;  /* 0x0003ac00011b7983 */ /* 0x000ee80000300800 */
[----:B------:R-:W2:Y:S04]  /*18530*/  LDL.LU R16, [R1+0x440] ;  /* 0x0004400001107983 */ /* 0x000ea80000300800 */
        /* <DEDUP_REMOVED lines=31> */
[----:B---3--:R-:W-:Y:S04]  /*18730*/  STL.64 [R1+0x1390], R26 ;  /* 0x0013901a01007387 */ /* 0x008fe80000100a00 */
[----:B--2---:R0:W-:Y:S04]  /*18740*/  STL.64 [R1+0x1388], R24 ;  /* 0x0013881801007387 */ /* 0x0041e80000100a00 */
[----:B0-----:R-:W2:Y:S04]  /*18750*/  LDL.LU R24, [R1+0x430] ;  /* 0x0004300001187983 */ /* 0x001ea80000300800 */
[----:B------:R-:W2:Y:S04]  /*18760*/  LDL.LU R25, [R1+0x434] ;  /* 0x0004340001197983 */ /* 0x000ea80000300800 */
[----:B------:R-:W3:Y:S04]  /*18770*/  LDL.LU R26, [R1+0x438] ;  /* 0x00043800011a7983 */ /* 0x000ee80000300800 */
[----:B------:R-:W3:Y:S01]  /*18780*/  LDL.LU R27, [R1+0x43c] ;  /* 0x00043c00011b7983 */ /* 0x000ee20000300800 */
[C---:B----4-:R-:W-:Y:S03]  /*18790*/  HMMA.16816.F32 R8, R20.reuse, R6, R8 ;  /* 0x000000061408723c */ /* 0x050fe60000001808 */
[----:B---3--:R-:W-:Y:S04]  /*187a0*/  STL.64 [R1+0x13b0], R26 ;  /* 0x0013b01a01007387 */ /* 0x008fe80000100a00 */
[----:B--2---:R0:W-:Y:S04]  /*187b0*/  STL.64 [R1+0x13a8], R24 ;  /* 0x0013a81801007387 */ /* 0x0041e80000100a00 */
[----:B0-----:R-:W2:Y:S04]  /*187c0*/  LDL.LU R24, [R1+0x3f0] ;  /* 0x0003f00001187983 */ /* 0x001ea80000300800 */
[----:B------:R-:W2:Y:S04]  /*187d0*/  LDL.LU R25, [R1+0x3f4] ;  /* 0x0003f40001197983 */ /* 0x000ea80000300800 */
[----:B------:R-:W2:Y:S04]  /*187e0*/  LDL.LU R26, [R1+0x3f8] ;  /* 0x0003f800011a7983 */ /* 0x000ea80000300800 */
[----:B------:R-:W2:Y:S04]  /*187f0*/  LDL.LU R27, [R1+0x3fc] ;  /* 0x0003fc00011b7983 */ /* 0x000ea80000300800 */
[----:B------:R-:W-:Y:S04]  /*18800*/  STL.64 [R1+0x460], R8 ;  /* 0x0004600801007387 */ /* 0x000fe80000100a00 */
[----:B------:R0:W-:Y:S04]  /*18810*/  STL.64 [R1+0x468], R10 ;  /* 0x0004680a01007387 */ /* 0x0001e80000100a00 */
[----:B0-----:R-:W3:Y:S04]  /*18820*/  LDL.LU.64 R10, [R1+0x13e0] ;  /* 0x0013e000010a7983 */ /* 0x001ee80000300a00 */
[----:B------:R-:W4:Y:S01]  /*18830*/  LDL.LU R8, [R1+0x13d8] ;  /* 0x0013d80001087983 */ /* 0x000f220000300800 */
[----:B---3--:R-:W-:-:S15]  /*18840*/  HMMA.16816.F32 R12, R20, R10, R12 ;  /* 0x0000000a140c723c */ /* 0x008fde000000180c */
[----:B------:R-:W-:-:S04]  /*18850*/  NOP ;  /* 0x0000000000007918 */ /* 0x000fc80000000000 */
[----:B------:R-:W-:Y:S04]  /*18860*/  STL.64 [R1+0x450], R12 ;  /* 0x0004500c01007387 */ /* 0x000fe80000100a00 */
[----:B------:R0:W-:Y:S04]  /*18870*/  STL.64 [R1+0x458], R14 ;  /* 0x0004580e01007387 */ /* 0x0001e80000100a00 */
[----:B0-----:R-:W3:Y:S04]  /*18880*/  LDL.LU.64 R14, [R1+0x13d0] ;  /* 0x0013d000010e7983 */ /* 0x001ee80000300a00 */
[----:B------:R-:W2:Y:S01]  /*18890*/  LDL.LU R13, [R1+0x13c8] ;  /* 0x0013c800010d7983 */ /* 0x000ea20000300800 */
[----:B---3--:R-:W-:-:S15]  /*188a0*/  HMMA.16816.F32 R16, R20, R14, R16 ;  /* 0x0000000e1410723c */ /* 0x008fde0000001810 */
[----:B------:R-:W-:-:S04]  /*188b0*/  NOP ;  /* 0x0000000000007918 */ /* 0x000fc80000000000 */
[----:B------:R-:W-:Y:S04]  /*188c0*/  STL.64 [R1+0x440], R16 ;  /* 0x0004401001007387 */ /* 0x000fe80000100a00 */
[----:B------:R0:W-:Y:S04]  /*188d0*/  STL.64 [R1+0x448], R18 ;  /* 0x0004481201007387 */ /* 0x0001e80000100a00 */
[----:B0-----:R-:W2:Y:S04]  /*188e0*/  LDL.LU.64 R18, [R1+0x13c0] ;  /* 0x0013c00001127983 */ /* 0x001ea80000300a00 */
[----:B------:R-:W3:Y:S01]  /*188f0*/  LDL.LU.64 R16, [R1+0x13b8] ;  /* 0x0013b80001107983 */ /* 0x000ee20000300a00 */
[----:B--2---:R-:W-:Y:S03]  /*18900*/  HMMA.16816.F32 R20, R20, R18, R24 ;  /* 0x000000121414723c */ /* 0x004fe60000001818 */
[----:B------:R-:W2:Y:S04]  /*18910*/  LDL.LU.64 R26, [R1+0x13b0] ;  /* 0x0013b000011a7983 */ /* 0x000ea80000300a00 */
[----:B------:R-:W2:-:S12]  /*18920*/  LDL.LU.64 R24, [R1+0x13a8] ;  /* 0x0013a80001187983 */ /* 0x000e980000300a00 */
        /* <DEDUP_REMOVED lines=54> */
[----:B--2---:R-:W-:Y:S01]  /*18c90*/  HMMA.16816.F32 R24, R20, R6, R24 ;  /* 0x000000061418723c */ /* 0x004fe20000001818 */
[----:B------:R-:W-:-:S02]  /*18ca0*/  IMAD.MOV.U32 R9, RZ, RZ, R22 ;  /* 0x000000ffff097224 */ /* 0x000fc400078e0016 */
[----:B------:R-:W-:Y:S02]  /*18cb0*/  IMAD.MOV.U32 R12, RZ, RZ, R23 ;  /* 0x000000ffff0c7224 */ /* 0x000fe400078e0017 */
[----:B------:R-:W-:Y:S02]  /*18cc0*/  IMAD.MOV.U32 R4, RZ, RZ, R20 ;  /* 0x000000ffff047224 */ /* 0x000fe400078e0014 */
[----:B------:R-:W-:-:S12]  /*18cd0*/  IMAD.MOV.U32 R5, RZ, RZ, R21 ;  /* 0x000000ffff057224 */ /* 0x000fd800078e0015 */
[----:B------:R-:W-:Y:S04]  /*18ce0*/  STL.64 [R1+0x310], R24 ;  /* 0x0003101801007387 */ /* 0x000fe80000100a00 */
[----:B------:R0:W-:Y:S04]  /*18cf0*/  STL.64 [R1+0x318], R26 ;  /* 0x0003181a01007387 */ /* 0x0001e80000100a00 */
[----:B0-----:R-:W2:Y:S04]  /*18d00*/  LDL.LU.64 R26, [R1+0x12f0] ;  /* 0x0012f000011a7983 */ /* 0x001ea80000300a00 */
[----:B------:R-:W2:Y:S04]  /*18d10*/  LDL.LU.64 R24, [R1+0x12e8] ;  /* 0x0012e80001187983 */ /* 0x000ea80000300a00 */
[----:B------:R-:W3:Y:S04]  /*18d20*/  LDL.LU.64 R22, [R1+0x12e0] ;  /* 0x0012e00001167983 */ /* 0x000ee80000300a00 */
[----:B------:R-:W3:Y:S04]  /*18d30*/  LDL.LU.64 R20, [R1+0x12d8] ;  /* 0x0012d80001147983 */ /* 0x000ee80000300a00 */
[----:B------:R0:W-:Y:S02]  /*18d40*/  STL.64 [R1+0x12a8], R6 ;  /* 0x0012a80601007387 */ /* 0x0001e40000100a00 */
[----:B0-----:R-:W-:-:S02]  /*18d50*/  IMAD.MOV.U32 R6, RZ, RZ, R9 ;  /* 0x000000ffff067224 */ /* 0x001fc400078e0009 */
[----:B------:R-:W-:Y:S01]  /*18d60*/  IMAD.MOV.U32 R7, RZ, RZ, R12 ;  /* 0x000000ffff077224 */ /* 0x000fe200078e000c */
[----:B------:R-:W4:Y:S04]  /*18d70*/  LDL.LU R9, [R1+0x12d4] ;  /* 0x0012d40001097983 */ /* 0x000f280000300800 */
[----:B------:R-:W4:Y:S04]  /*18d80*/  LDL.LU R12, [R1+0x12d0] ;  /* 0x0012d000010c7983 */ /* 0x000f280000300800 */
[----:B------:R-:W-:Y:S01]  /*18d90*/  STL.64 [R1+0x12a0], R10 ;  /* 0x0012a00a01007387 */ /* 0x000fe20000100a00 */
[C---:B--2---:R-:W-:Y:S08]  /*18da0*/  HMMA.16816.F32 R24, R4.reuse, R10, R24 ;  /* 0x0000000a0418723c */ /* 0x044ff00000001818 */
[----:B---3--:R-:W-:Y:S11]  /*18db0*/  HMMA.16816.F32 R20, R4, R14, R20 ;  /* 0x0000000e0414723c */ /* 0x008ff60000001814 */
[----:B------:R0:W-:Y:S04]  /*18dc0*/  STL.64 [R1+0x300], R24 ;  /* 0x0003001801007387 */ /* 0x0001e80000100a00 */
[----:B------:R1:W-:Y:S04]  /*18dd0*/  STL.64 [R1+0x308], R26 ;  /* 0x0003081a01007387 */ /* 0x0003e80000100a00 */
[----:B0-----:R-:W2:Y:S04]  /*18de0*/  LDL.LU R24, [R1+0xc0] ;  /* 0x0000c00001187983 */ /* 0x001ea80000300800 */
[----:B------:R0:W-:Y:S04]  /*18df0*/  STL.64 [R1+0x2f0], R20 ;  /* 0x0002f01401007387 */ /* 0x0001e80000100a00 */
[----:B------:R3:W-:Y:S04]  /*18e00*/  STL.64 [R1+0x2f8], R22 ;  /* 0x0002f81601007387 */ /* 0x0007e80000100a00 */
[----:B------:R-:W2:Y:S04]  /*18e10*/  LDL.LU R25, [R1+0xc4] ;  /* 0x0000c40001197983 */ /* 0x000ea80000300800 */
[----:B-1----:R-:W2:Y:S04]  /*18e20*/  LDL.LU R26, [R1+0xc8] ;  /* 0x0000c800011a7983 */ /* 0x002ea80000300800 */
[----:B------:R-:W2:Y:S01]  /*18e30*/  LDL.LU R27, [R1+0xcc] ;  /* 0x0000cc00011b7983 */ /* 0x000ea20000300800 */
[----:B0-----:R-:W-:-:S02]  /*18e40*/  IMAD.MOV.U32 R20, RZ, RZ, R13 ;  /* 0x000000ffff147224 */ /* 0x001fc400078e000d */
[----:B---3--:R-:W-:Y:S02]  /*18e50*/  IMAD.MOV.U32 R22, RZ, RZ, R3 ;  /* 0x000000ffff167224 */ /* 0x008fe400078e0003 */
[----:B------:R-:W-:Y:S01]  /*18e60*/  IMAD.MOV.U32 R23, RZ, RZ, R0 ;  /* 0x000000ffff177224 */ /* 0x000fe200078e0000 */
[----:B------:R-:W3:Y:S01]  /*18e70*/  LDL.LU R13, [R1+0x12cc] ;  /* 0x0012cc00010d7983 */ /* 0x000ee20000300800 */
[----:B------:R-:W-:-:S03]  /*18e80*/  IMAD.MOV.U32 R21, RZ, RZ, R2 ;  /* 0x000000ffff157224 */ /* 0x000fc600078e0002 */
[----:B------:R-:W3:Y:S04]  /*18e90*/  LDL.LU R2, [R1+0x12c8] ;  /* 0x0012c80001027983 */ /* 0x000ee80000300800 */
[----:B------:R-:W3:Y:S04]  /*18ea0*/  LDL.LU R3, [R1+0x12c4] ;  /* 0x0012c40001037983 */ /* 0x000ee80000300800 */
[----:B------:R-:W3:Y:S04]  /*18eb0*/  LDL.LU R0, [R1+0x12c0] ;  /* 0x0012c00001007983 */ /* 0x000ee80000300800 */
[----:B------:R-:W-:Y:S04]  /*18ec0*/  STL.64 [R1+0x1218], R22 ;  /* 0x0012181601007387 */ /* 0x000fe80000100a00 */
[----:B------:R-:W-:Y:S04]  /*18ed0*/  STL.64 [R1+0x1210], R20 ;  /* 0x0012101401007387 */ /* 0x000fe80000100a00 */
[----:B--2---:R-:W-:Y:S04]  /*18ee0*/  STL.64 [R1+0x1198], R26 ;  /* 0x0011981a01007387 */ /* 0x004fe80000100a00 */
[----:B------:R0:W-:Y:S04]  /*18ef0*/  STL.64 [R1+0x1190], R24 ;  /* 0x0011901801007387 */ /* 0x0001e80000100a00 */
[----:B0-----:R-:W2:Y:S04]  /*18f00*/  LDL.LU R24, [R1+0xd0] ;  /* 0x0000d00001187983 */ /* 0x001ea80000300800 */
        /* <DEDUP_REMOVED lines=8> */
[----:B------:R-:W2:Y:S01]  /*18f90*/  LDL.LU R27, [R1+0xec] ;  /* 0x0000ec00011b7983 */ /* 0x000ea20000300800 */
[----:B------:R-:W-:-:S02]  /*18fa0*/  IMAD.MOV.U32 R22, RZ, RZ, R17 ;  /* 0x000000ffff167224 */ /* 0x000fc400078e0011 */
[----:B------:R-:W-:Y:S01]  /*18fb0*/  IMAD.MOV.U32 R23, RZ, RZ, R16 ;  /* 0x000000ffff177224 */ /* 0x000fe200078e0010 */
        /* <DEDUP_REMOVED lines=22> */
[----:B----4-:R-:W-:-:S02]  /*19120*/  IMAD.MOV.U32 R22, RZ, RZ, R9 ;  /* 0x000000ffff167224 */ /* 0x010fc400078e0009 */
[----:B------:R-:W-:Y:S01]  /*19130*/  IMAD.MOV.U32 R23, RZ, RZ, R8 ;  /* 0x000000ffff177224 */ /* 0x000fe200078e0008 */
[----:B--2---:R-:W-:Y:S04]  /*19140*/  STL.64 [R1+0x11f8], R26 ;  /* 0x0011f81a01007387 */ /* 0x004fe80000100a00 */
[----:B------:R0:W-:Y:S04]  /*19150*/  STL.64 [R1+0x11f0], R24 ;  /* 0x0011f01801007387 */ /* 0x0001e80000100a00 */
[----:B0-----:R-:W2:Y:S04]  /*19160*/  LDL.LU R24, [R1+0x170] ;  /* 0x0001700001187983 */ /* 0x001ea80000300800 */
[----:B------:R-:W2:Y:S04]  /*19170*/  LDL.LU R25, [R1+0x174] ;  /* 0x0001740001197983 */ /* 0x000ea80000300800 */
[----:B------:R-:W4:Y:S04]  /*19180*/  LDL.LU R26, [R1+0x178] ;  /* 0x00017800011a7983 */ /* 0x000f280000300800 */
[----:B------:R-:W4:Y:S01]  /*19190*/  LDL.LU R27, [R1+0x17c] ;  /* 0x00017c00011b7983 */ /* 0x000f220000300800 */
[----:B---3--:R-:W-:-:S02]  /*191a0*/  IMAD.MOV.U32 R20, RZ, RZ, R13 ;  /* 0x000000ffff147224 */ /* 0x008fc400078e000d */
[----:B------:R-:W-:Y:S01]  /*191b0*/  IMAD.MOV.U32 R21, RZ, RZ, R12 ;  /* 0x000000ffff157224 */ /* 0x000fe200078e000c */
[----:B------:R-:W-:Y:S04]  /*191c0*/  STL.64 [R1+0x12b8], R22 ;  /* 0x0012b81601007387 */ /* 0x000fe80000100a00 */
[----:B------:R-:W-:Y:S04]  /*191d0*/  STL.64 [R1+0x12b0], R20 ;  /* 0x0012b01401007387 */ /* 0x000fe80000100a00 */
[----:B----4-:R-:W-:Y:S04]  /*191e0*/  STL.64 [R1+0x1208], R26 ;  /* 0x0012081a01007387 */ /* 0x010fe80000100a00 */
        /* <DEDUP_REMOVED lines=43> */
[----:B----4-:R-:W-:Y:S03]  /*194a0*/  HMMA.16816.F32 R4, R4, R18, R20 ;  /* 0x000000120404723c */ /* 0x010fe60000001814 */
        /* <DEDUP_REMOVED lines=10> */
[----:B------:R-:W2:Y:S04]  /*19550*/  LDL.LU R26, [R1+0x288] ;  /* 0x00028800011a7983 */ /* 0x000ea80000300800 */
[----:B------:R-:W2:Y:S04]  /*19560*/  LDL.LU R27, [R1+0x28c] ;  /* 0x00028c00011b7983 */ /* 0x000ea80000300800 */
[----:B------:R-:W3:Y:S04]  /*19570*/  LDL.LU.64 R12, [R1+0x4a0] ;  /* 0x0004a000010c7983 */ /* 0x000ee80000300a00 */
[----:B------:R-:W4:Y:S04]  /*19580*/  LDL.LU.64 R22, [R1+0x12b8] ;  /* 0x0012b80001167983 */ /* 0x000f280000300a00 */
[----:B------:R-:W4:Y:S04]  /*19590*/  LDL.LU.64 R20, [R1+0x12b0] ;  /* 0x0012b00001147983 */ /* 0x000f280000300a00 */
[----:B------:R-:W-:Y:S04]  /*195a0*/  STL.64 [R1+0x2a0], R4 ;  /* 0x0002a00401007387 */ /* 0x000fe80000100a00 */
[----:B------:R0:W-:Y:S04]  /*195b0*/  STL.64 [R1+0x2a8], R6 ;  /* 0x0002a80601007387 */ /* 0x0001e80000100a00 */
[----:B0-----:R-:W4:Y:S02]  /*195c0*/  LDL.LU.64 R6, [R1+0x12a8] ;  /* 0x0012a80001067983 */ /* 0x001f240000300a00 */
[----:B----4-:R-:W-:-:S15]  /*195d0*/  HMMA.16816.F32 R8, R20, R6, R8 ;  /* 0x000000061408723c */ /* 0x010fde0000001808 */
[----:B------:R-:W-:-:S04]  /*195e0*/  NOP ;  /* 0x0000000000007918 */ /* 0x000fc80000000000 */
[----:B------:R-:W-:Y:S04]  /*195f0*/  STL.64 [R1+0x290], R8 ;  /* 0x0002900801007387 */ /* 0x000fe80000100a00 */
[----:B------:R0:W-:Y:S04]  /*19600*/  STL.64 [R1+0x298], R10 ;  /* 0x0002980a01007387 */ /* 0x0001e80000100a00 */
[----:B0-----:R-:W2:Y:S04]  /*19610*/  LDL.LU.64 R10, [R1+0x12a0] ;  /* 0x0012a000010a7983 */ /* 0x001ea80000300a00 */
[----:B------:R-:W4:Y:S01]  /*19620*/  LDL.LU.64 R4, [R1+0x478] ;  /* 0x0004780001047983 */ /* 0x000f220000300a00 */
        /* <DEDUP_REMOVED lines=18> */
[----:B------:R-:W2:Y:S04]  /*19750*/  LDL.LU.64 R20, [R1+0x1260] ;  /* 0x0012600001147983 */ /* 0x000ea80000300a00 */
[----:B------:R-:W3:Y:S01]  /*19760*/  LDL.LU.64 R8, [R1+0x470] ;  /* 0x0004700001087983 */ /* 0x000ee20000300a00 */
        /* <DEDUP_REMOVED lines=63> */
[----:B---3--:R0:W-:Y:S04]  /*19b60*/  STL.64 [R1+0x1168], R8 ;  /* 0x0011680801007387 */ /* 0x0081e80000100a00 */
[----:B0-----:R-:W3:Y:S04]  /*19b70*/  LDL.LU R8, [R1+0xb0] ;  /* 0x0000b00001087983 */ /* 0x001ee80000300800 */
[----:B------:R-:W3:Y:S04]  /*19b80*/  LDL.LU R9, [R1+0xb4] ;  /* 0x0000b40001097983 */ /* 0x000ee80000300800 */
[----:B------:R-:W3:Y:S04]  /*19b90*/  LDL.LU R10, [R1+0xb8] ;  /* 0x0000b800010a7983 */ /* 0x000ee80000300800 */
        /* <DEDUP_REMOVED lines=8> */
[----:B------:R1:W-:Y:S01]  /*19c20*/  STL.64 [R1+0x1158], R12 ;  /* 0x0011580c01007387 */ /* 0x0003e20000100a00 */
[----:B0-----:R-:W-:-:S03]  /*19c30*/  IMAD.MOV.U32 R14, RZ, RZ, R0 ;  /* 0x000000ffff0e7224 */ /* 0x001fc600078e0000 */
[----:B-1----:R-:W3:Y:S04]  /*19c40*/  LDL.LU R12, [R1+0xa0] ;  /* 0x0000a000010c7983 */ /* 0x002ee80000300800 */
[----:B------:R-:W3:Y:S04]  /*19c50*/  LDL.LU R13, [R1+0xa4] ;  /* 0x0000a400010d7983 */ /* 0x000ee80000300800 */
[----:B------:R-:W3:Y:S01]  /*19c60*/  LDL.LU R0, [R1+0x1188] ;  /* 0x0011880001007983 */ /* 0x000ee20000300800 */
[----:B--2---:R-:W-:Y:S03]  /*19c70*/  HMMA.16816.F32 R20, R20, R18, R24 ;  /* 0x000000121414723c */ /* 0x004fe60000001818 */
[----:B------:R-:W3:Y:S04]  /*19c80*/  LDL.LU.64 R26, [R1+0x1180] ;  /* 0x00118000011a7983 */ /* 0x000ee80000300a00 */
[----:B------:R-:W3:Y:S04]  /*19c90*/  LDL.LU.64 R24, [R1+0x1178] ;  /* 0x0011780001187983 */ /* 0x000ee80000300a00 */
[----:B------:R0:W-:Y:S04]  /*19ca0*/  STL.64 [R1+0x1138], R18 ;  /* 0x0011381201007387 */ /* 0x0001e80000100a00 */
[----:B0-----:R-:W2:Y:S04]  /*19cb0*/  LDL.LU.64 R18, [R1+0x480] ;  /* 0x0004800001127983 */ /* 0x001ea80000300a00 */
[----:B------:R-:W-:Y:S04]  /*19cc0*/  STL.64 [R1+0xc0], R20 ;  /* 0x0000c01401007387 */ /* 0x000fe80000100a00 */
[----:B------:R0:W-:Y:S04]  /*19cd0*/  STL.64 [R1+0xc8], R22 ;  /* 0x0000c81601007387 */ /* 0x0001e80000100a00 */
[----:B0-----:R-:W2:Y:S01]  /*19ce0*/  LDL.LU R23, [R1+0x7e0] ;  /* 0x0007e00001177983 */ /* 0x001ea20000300800 */
[----:B---3--:R-:W-:-:S15]  /*19cf0*/  HMMA.16816.F32 R8, R24, R6, R8 ;  /* 0x000000061808723c */ /* 0x008fde0000001808 */
[----:B------:R-:W-:-:S04]  /*19d00*/  NOP ;  /* 0x0000000000007918 */ /* 0x000fc80000000000 */
[----:B------:R-:W-:Y:S04]  /*19d10*/  STL.64 [R1+0xb0], R8 ;  /* 0x0000b00801007387 */ /* 0x000fe80000100a00 */
[----:B------:R0:W-:Y:S04]  /*19d20*/  STL.64 [R1+0xb8], R10 ;  /* 0x0000b80a01007387 */ /* 0x0001e80000100a00 */
[----:B0-----:R-:W3:Y:S01]  /*19d30*/  LDL.LU.64 R10, [R1+0x1170] ;  /* 0x00117000010a7983 */ /* 0x001ee20000300a00 */
[----:B------:R-:W-:-:S03]  /*19d40*/  IMAD.MOV.U32 R15, RZ, RZ, R3 ;  /* 0x000000ffff0f7224 */ /* 0x000fc600078e0003 */
[----:B------:R-:W2:Y:S04]  /*19d50*/  LDL.LU.64 R8, [R1+0x1168] ;  /* 0x0011680001087983 */ /* 0x000ea80000300a00 */
[----:B------:R-:W2:Y:S01]  /*19d60*/  LDL.LU.64 R6, [R1+0x488] ;  /* 0x0004880001067983 */ /* 0x000ea20000300a00 */
[----:B------:R-:W0:Y:S01]  /*19d70*/  LDC R3, c[0x0][0x3a8] ;  /* 0x0000ea00ff037b82 */ /* 0x000e220000000800 */
[----:B---3--:R-:W-:-:S15]  /*19d80*/  HMMA.16816.F32 R12, R24, R10, R12 ;  /* 0x0000000a180c723c */ /* 0x008fde000000180c */
[----:B------:R-:W-:-:S04]  /*19d90*/  NOP ;  /* 0x0000000000007918 */ /* 0x000fc80000000000 */
[----:B------:R-:W-:Y:S04]  /*19da0*/  STL.64 [R1+0xa0], R12 ;  /* 0x0000a00c01007387 */ /* 0x000fe80000100a00 */
[----:B------:R1:W-:Y:S04]  /*19db0*/  STL.64 [R1+0xa8], R14 ;  /* 0x0000a80e01007387 */ /* 0x0003e80000100a00 */
[----:B-1----:R-:W3:Y:S04]  /*19dc0*/  LDL.LU.64 R14, [R1+0x1160] ;  /* 0x00116000010e7983 */ /* 0x002ee80000300a00 */
[----:B------:R-:W2:Y:S04]  /*19dd0*/  LDL.LU.64 R12, [R1+0x1158] ;  /* 0x00115800010c7983 */ /* 0x000ea80000300a00 */
[----:B------:R-:W3:Y:S04]  /*19de0*/  LDL.LU.64 R10, [R1+0x498] ;  /* 0x00049800010a7983 */ /* 0x000ee80000300a00 */
[----:B------:R-:W4:Y:S04]  /*19df0*/  LDL.LU R28, [R1+0x7ec] ;  /* 0x0007ec00011c7983 */ /* 0x000f280000300800 */
[----:B------:R-:W4:Y:S01]  /*19e00*/  LDL.LU R29, [R1+0xe60] ;  /* 0x000e6000011d7983 */ /* 0x000f220000300800 */
[----:B0-----:R-:W-:-:S04]  /*19e10*/  IMAD.SHL.U32 R3, R3, 0x20, RZ ;  /* 0x0000002003037824 */ /* 0x001fc800078e00ff */
[----:B------:R-:W-:-:S05]  /*19e20*/  IMAD.SHL.U32 R3, R3, 0x2, RZ ;  /* 0x0000000203037824 */ /* 0x000fca00078e00ff */
[-C--:B--2---:R-:W-:Y:S02]  /*19e30*/  IADD3 R17, P1, PT, R12, R3.reuse, RZ ;  /* 0x000000030c117210 */ /* 0x084fe40007f3e0ff */
[-C--:B---3--:R-:W-:Y:S01]  /*19e40*/  IADD3 R16, P0, PT, R10, R3.reuse, RZ ;  /* 0x000000030a107210 */ /* 0x088fe20007f1e0ff */
[----:B----4-:R0:W-:Y:S04]  /*19e50*/  STL.64 [R1+0x1130], R28 ;  /* 0x0011301c01007387 */ /* 0x0101e80000100a00 */
[----:B0-----:R-:W2:Y:S04]  /*19e60*/  LDL.LU.64 R28, [R1+0x490] ;  /* 0x00049000011c7983 */ /* 0x001ea80000300a00 */
[----:B------:R-:W-:Y:S04]  /*19e70*/  STL.64 [R1+0x1148], R18 ;  /* 0x0011481201007387 */ /* 0x000fe80000100a00 */
[----:B------:R0:W-:Y:S04]  /*19e80*/  STL.64 [R1+0x1140], R16 ;  /* 0x0011401001007387 */ /* 0x0001e80000100a00 */
[----:B0-----:R-:W3:Y:S04]  /*19e90*/  LDL.LU R16, [R1+0x90] ;  /* 0x0000900001107983 */ /* 0x001ee80000300800 */
[----:B------:R-:W3:Y:S04]  /*19ea0*/  LDL.LU R17, [R1+0x94] ;  /* 0x0000940001117983 */ /* 0x000ee80000300800 */
[----:B------:R-:W3:Y:S04]  /*19eb0*/  LDL.LU R18, [R1+0x98] ;  /* 0x0000980001127983 */ /* 0x000ee80000300800 */
[----:B------:R-:W3:Y:S01]  /*19ec0*/  LDL.LU R19, [R1+0x9c] ;  /* 0x00009c0001137983 */ /* 0x000ee20000300800 */
[----:B------:R-:W-:Y:S01]  /*19ed0*/  IADD3 R20, P2, PT, R8, R3, RZ ;  /* 0x0000000308147210 */ /* 0x000fe20007f5e0ff */
[----:B------:R-:W-:-:S04]  /*19ee0*/  IMAD.X R12, R13, 0x1, R0, P1 ;  /* 0x000000010d0c7824 */ /* 0x000fc800008e0600 */
[----:B------:R-:W-:Y:S02]  /*19ef0*/  IMAD.X R13, R9, 0x1, R0, P2 ;  /* 0x00000001090d7824 */ /* 0x000fe400010e0600 */
[----:B------:R-:W4:Y:S01]  /*19f00*/  LDL.LU.64 R8, [R1+0x1150] ;  /* 0x0011500001087983 */ /* 0x000f220000300a00 */
[----:B---3--:R-:W-:-:S15]  /*19f10*/  HMMA.16816.F32 R16, R24, R14, R16 ;  /* 0x0000000e1810723c */ /* 0x008fde0000001810 */
[----:B------:R-:W-:-:S04]  /*19f20*/  NOP ;  /* 0x0000000000007918 */ /* 0x000fc80000000000 */
[----:B------:R-:W-:Y:S04]  /*19f30*/  STL.64 [R1+0x90], R16 ;  /* 0x0000901001007387 */ /* 0x000fe80000100a00 */
[----:B------:R0:W-:Y:S04]  /*19f40*/  STL.64 [R1+0x98], R18 ;  /* 0x0000981201007387 */ /* 0x0001e80000100a00 */
[----:B0-----:R-:W3:Y:S01]  /*19f50*/  LDL.LU.64 R18, [R1+0x1148] ;  /* 0x0011480001127983 */ /* 0x001ee20000300a00 */
[----:B------:R-:W-:Y:S01]  /*19f60*/  IMAD.X R11, R11, 0x1, R0, P0 ;  /* 0x000000010b0b7824 */ /* 0x000fe200000e0600 */
[----:B------:R-:W-:-:S02]  /*19f70*/  IADD3 R21, P0, PT, R4, R3, RZ ;  /* 0x0000000304157210 */ /* 0x000fc40007f1e0ff */
[----:B------:R-:W3:Y:S04]  /*19f80*/  LDL.LU.64 R16, [R1+0x1140] ;  /* 0x0011400001107983 */ /* 0x000ee80000300a00 */
[----:B------:R0:W-:Y:S01]  /*19f90*/  STL.64 [R1+0x1128], R12 ;  /* 0x0011280c01007387 */ /* 0x0001e20000100a00 */
[----:B----4-:R-:W-:Y:S02]  /*19fa0*/  IMAD.MOV.U32 R14, RZ, RZ, R8 ;  /* 0x000000ffff0e7224 */ /* 0x010fe400078e0008 */
[----:B------:R-:W-:Y:S01]  /*19fb0*/  IMAD.X R4, R5, 0x1, R0, P0 ;  /* 0x0000000105047824 */ /* 0x000fe200000e0600 */
[-C--:B--2---:R-:W-:Y:S01]  /*19fc0*/  IADD3 R10, P2, PT, R28, R3.reuse, RZ ;  /* 0x000000031c0a7210 */ /* 0x084fe20007f5e0ff */
[----:B------:R-:W-:Y:S02]  /*19fd0*/  IMAD.MOV.U32 R15, RZ, RZ, R2 ;  /* 0x000000ffff0f7224 */ /* 0x000fe400078e0002 */
[----:B0-----:R-:W-:Y:S01]  /*19fe0*/  IMAD.MOV.U32 R13, RZ, RZ, R9 ;  /* 0x000000ffff0d7224 */ /* 0x001fe200078e0009 */
[-C--:B------:R-:W-:Y:S01]  /*19ff0*/  IADD3 R9, P0, PT, R6, R3.reuse, RZ ;  /* 0x0000000306097210 */ /* 0x080fe20007f1e0ff */
[----:B------:R-:W2:Y:S04]  /*1a000*/  LDL.LU R12, [R1+0x80] ;  /* 0x00008000010c7983 */ /* 0x000ea80000300800 */
[----:B------:R-:W4:Y:S04]  /*1a010*/  LDL.LU R2, [R1+0xe58] ;  /* 0x000e580001027983 */ /* 0x000f280000300800 */
[----:B------:R-:W-:Y:S04]  /*1a020*/  STL [R1+0x107c], R9 ;  /* 0x00107c0901007387 */ /* 0x000fe80000100800 */
[----:B------:R-:W-:Y:S01]  /*1a030*/  STL [R1+0x1080], R10 ;  /* 0x0010800a01007387 */ /* 0x000fe20000100800 */
[----:B---3--:R-:W-:-:S05]  /*1a040*/  IADD3 R8, P1, PT, R18, R3, RZ ;  /* 0x0000000312087210 */ /* 0x008fca0007f3e0ff */
[--C-:B------:R-:W-:Y:S02]  /*1a050*/  IMAD.X R5, R19, 0x1, R0.reuse, P1 ;  /* 0x0000000113057824 */ /* 0x100fe400008e0600 */
[----:B------:R-:W2:Y:S01]  /*1a060*/  LDL.LU.64 R18, [R1+0x1138] ;  /* 0x0011380001127983 */ /* 0x000ea20000300a00 */
[--C-:B------:R-:W-:Y:S02]  /*1a070*/  IMAD.X R6, R7, 0x1, R0.reuse, P0 ;  /* 0x0000000107067824 */ /* 0x100fe400000e0600 */
[----:B------:R-:W-:Y:S02]  /*1a080*/  VIADD R23, R23, 0x1 ;  /* 0x0000000117177836 */ /* 0x000fe40000000000 */
[----:B------:R-:W-:Y:S01]  /*1a090*/  IMAD.X R7, R29, 0x1, R0, P2 ;  /* 0x000000011d077824 */ /* 0x000fe200010e0600 */
[----:B------:R-:W-:Y:S04]  /*1a0a0*/  STL [R1+0x1084], R6 ;  /* 0x0010840601007387 */ /* 0x000fe80000100800 */
[----:B------:R-:W3:Y:S04]  /*1a0b0*/  LDL.LU.64 R28, [R1+0x1130] ;  /* 0x00113000011c7983 */ /* 0x000ee80000300a00 */
[----:B------:R-:W-:Y:S04]  /*1a0c0*/  STL [R1+0x7e0], R23 ;  /* 0x0007e01701007387 */ /* 0x000fe80000100800 */
[----:B------:R-:W-:Y:S04]  /*1a0d0*/  STL [R1+0x1118], R0 ;  /* 0x0011180001007387 */ /* 0x000fe80000100800 */
[----:B------:R-:W-:Y:S01]  /*1a0e0*/  STL [R1+0x1088], R7 ;  /* 0x0010880701007387 */ /* 0x000fe20000100800 */
[----:B--2---:R-:W-:-:S15]  /*1a0f0*/  HMMA.16816.F32 R12, R24, R18, R12 ;  /* 0x00000012180c723c */ /* 0x004fde000000180c */
[----:B------:R-:W-:-:S04]  /*1a100*/  NOP ;  /* 0x0000000000007918 */ /* 0x000fc80000000000 */
[----:B------:R0:W-:Y:S04]  /*1a110*/  STL.64 [R1+0x80], R12 ;  /* 0x0000800c01007387 */ /* 0x0001e80000100a00 */
[----:B------:R1:W-:Y:S01]  /*1a120*/  STL.64 [R1+0x88], R14 ;  /* 0x0000880e01007387 */ /* 0x0003e20000100a00 */
[----:B------:R-:W-:-:S03]  /*1a130*/  IMAD.MOV.U32 R18, RZ, RZ, R13 ;  /* 0x000000ffff127224 */ /* 0x000fc600078e000d */
[----:B0-----:R-:W2:Y:S01]  /*1a140*/  LDL.LU.64 R12, [R1+0x1128] ;  /* 0x00112800010c7983 */ /* 0x001ea20000300a00 */
[----:B------:R-:W-:Y:S02]  /*1a150*/  IMAD.MOV.U32 R24, RZ, RZ, R15 ;  /* 0x000000ffff187224 */ /* 0x000fe400078e000f */
[----:B------:R-:W-:Y:S02]  /*1a160*/  IMAD.MOV.U32 R6, RZ, RZ, R16 ;  /* 0x000000ffff067224 */ /* 0x000fe400078e0010 */
[----:B------:R-:W-:Y:S01]  /*1a170*/  IMAD.MOV.U32 R7, RZ, RZ, R11 ;  /* 0x000000ffff077224 */ /* 0x000fe200078e000b */
[----:B------:R-:W-:Y:S04]  /*1a180*/  STL [R1+0x1090], R18 ;  /* 0x0010901201007387 */ /* 0x000fe80000100800 */
[----:B------:R-:W-:Y:S01]  /*1a190*/  STL [R1+0x108c], R24 ;  /* 0x00108c1801007387 */ /* 0x000fe20000100800 */
[----:B-1----:R-:W-:-:S02]  /*1a1a0*/  IMAD.MOV.U32 R14, RZ, RZ, R17 ;  /* 0x000000ffff0e7224 */ /* 0x002fc400078e0011 */
[----:B------:R-:W-:Y:S01]  /*1a1b0*/  IMAD.MOV.U32 R10, RZ, RZ, R20 ;  /* 0x000000ffff0a7224 */ /* 0x000fe200078e0014 */
[----:B------:R0:W-:Y:S02]  /*1a1c0*/  STL.64 [R1+0x498], R6 ;  /* 0x0004980601007387 */ /* 0x0001e40000100a00 */
[----:B0-----:R-:W-:Y:S02]  /*1a1d0*/  IMAD.MOV.U32 R6, RZ, RZ, R21 ;  /* 0x000000ffff067224 */ /* 0x001fe400078e0015 */
[----:B------:R-:W-:Y:S02]  /*1a1e0*/  IMAD.MOV.U32 R7, RZ, RZ, R4 ;  /* 0x000000ffff077224 */ /* 0x000fe400078e0004 */
[----:B------:R-:W-:Y:S02]  /*1a1f0*/  IMAD.MOV.U32 R4, RZ, RZ, R8 ;  /* 0x000000ffff047224 */ /* 0x000fe400078e0008 */
[----:B--2---:R-:W-:Y:S02]  /*1a200*/  IMAD.MOV.U32 R15, RZ, RZ, R12 ;  /* 0x000000ffff0f7224 */ /* 0x004fe400078e000c */
[----:B------:R-:W-:-:S03]  /*1a210*/  IMAD.MOV.U32 R11, RZ, RZ, R13 ;  /* 0x000000ffff0b7224 */ /* 0x000fc600078e000d */
[----:B------:R-:W-:Y:S04]  /*1a220*/  STL.64 [R1+0x4a0], R14 ;  /* 0x0004a00e01007387 */ /* 0x000fe80000100a00 */
[----:B------:R-:W-:Y:S04]  /*1a230*/  STL.64 [R1+0x470], R10 ;  /* 0x0004700a01007387 */ /* 0x000fe80000100a00 */
[----:B------:R-:W-:Y:S04]  /*1a240*/  STL.64 [R1+0x478], R6 ;  /* 0x0004780601007387 */ /* 0x000fe80000100a00 */
[----:B------:R-:W-:Y:S04]  /*1a250*/  STL.64 [R1+0x480], R4 ;  /* 0x0004800401007387 */ /* 0x000fe80000100a00 */
[----:B------:R-:W2:Y:S01]  /*1a260*/  LDL.LU R0, [R1+0xe40] ;  /* 0x000e400001007983 */ /* 0x000ea20000300800 */
[----:B---3--:R-:W-:-:S02]  /*1a270*/  IADD3 R28, P3, PT, R28, R3, RZ ;  /* 0x000000031c1c7210 */ /* 0x008fc40007f7e0ff */
[-C--:B------:R-:W-:Y:S01]  /*1a280*/  IADD3 R29, P2, PT, R29, R3.reuse, RZ ;  /* 0x000000031d1d7210 */ /* 0x080fe20007f5e0ff */
[----:B--2---:R0:W-:Y:S04]  /*1a290*/  STL [R1+0x111c], R0 ;  /* 0x00111c0001007387 */ /* 0x0041e80000100800 */
[----:B------:R-:W-:Y:S04]  /*1a2a0*/  STL [R1+0x7ec], R28 ;  /* 0x0007ec1c01007387 */ /* 0x000fe80000100800 */
[----:B0-----:R-:W2:Y:S04]  /*1a2b0*/  LDL.LU R0, [R1+0xe48] ;  /* 0x000e480001007983 */ /* 0x001ea80000300800 */
[----:B------:R-:W-:Y:S01]  /*1a2c0*/  STL [R1+0xe60], R29 ;  /* 0x000e601d01007387 */ /* 0x000fe20000100800 */
[----:B----4-:R-:W-:-:S03]  /*1a2d0*/  IADD3 R2, P1, PT, R2, R3, RZ ;  /* 0x0000000302027210 */ /* 0x010fc60007f3e0ff */
[----:B--2---:R0:W-:Y:S04]  /*1a2e0*/  STL [R1+0x1120], R0 ;  /* 0x0011200001007387 */ /* 0x0041e80000100800 */
[----:B0-----:R-:W2:Y:S04]  /*1a2f0*/  LDL.LU R0, [R1+0xe50] ;  /* 0x000e500001007983 */ /* 0x001ea80000300800 */
[----:B------:R-:W3:Y:S04]  /*1a300*/  LDL.LU R8, [R1+0xe38] ;  /* 0x000e380001087983 */ /* 0x000ee80000300800 */
[----:B------:R-:W4:Y:S04]  /*1a310*/  LDL.LU R5, [R1+0xe5c] ;  /* 0x000e5c0001057983 */ /* 0x000f280000300800 */
[----:B------:R-:W3:Y:S04]  /*1a320*/  LDL.LU R21, [R1+0xe30] ;  /* 0x000e300001157983 */ /* 0x000ee80000300800 */
[----:B------:R0:W-:Y:S04]  /*1a330*/  STL [R1+0xe58], R2 ;  /* 0x000e580201007387 */ /* 0x0001e80000100800 */
        /* <DEDUP_REMOVED lines=18> */
[----:B------:R-:W3:Y:S01]  /*1a460*/  LDL.LU R15, [R1+0xe0c] ;  /* 0x000e0c00010f7983 */ /* 0x000ee20000300800 */
[----:B------:R-:W-:-:S03]  /*1a470*/  ISETP.NE.U32.AND P0, PT, R23, UR7, PT ;  /* 0x0000000717007c0c */ /* 0x000fc6000bf05070 */
[----:B------:R-:W3:Y:S04]  /*1a480*/  LDL.LU R22, [R1+0xde0] ;  /* 0x000de00001167983 */ /* 0x000ee80000300800 */
[----:B------:R-:W3:Y:S04]  /*1a490*/  LDL.LU R23, [R1+0xe04] ;  /* 0x000e040001177983 */ /* 0x000ee80000300800 */
[----:B------:R-:W3:Y:S04]  /*1a4a0*/  LDL.LU R28, [R1+0xdd8] ;  /* 0x000dd800011c7983 */ /* 0x000ee80000300800 */
[----:B------:R-:W3:Y:S04]  /*1a4b0*/  LDL.LU R29, [R1+0xdfc] ;  /* 0x000dfc00011d7983 */ /* 0x000ee80000300800 */
[----:B0-----:R-:W3:Y:S01]  /*1a4c0*/  LDL.LU R2, [R1+0xdd0] ;  /* 0x000dd00001027983 */ /* 0x001ee20000300800 */
[----:B--2---:R-:W-:-:S05]  /*1a4d0*/  IADD3 R0, P6, PT, R0, R3, RZ ;  /* 0x0000000300007210 */ /* 0x004fca0007fde0ff */
[----:B------:R0:W-:Y:S04]  /*1a4e0*/  STL [R1+0xe50], R0 ;  /* 0x000e500001007387 */ /* 0x0001e80000100800 */
[----:B0-----:R-:W2:Y:S02]  /*1a4f0*/  LDL.LU R0, [R1+0x1120] ;  /* 0x0011200001007983 */ /* 0x001ea40000300800 */
[----:B--2---:R-:W-:-:S05]  /*1a500*/  IADD3 R0, P5, PT, R0, R3, RZ ;  /* 0x0000000300007210 */ /* 0x004fca0007fbe0ff */
[----:B------:R0:W-:Y:S04]  /*1a510*/  STL [R1+0xe48], R0 ;  /* 0x000e480001007387 */ /* 0x0001e80000100800 */
[----:B0-----:R-:W2:Y:S02]  /*1a520*/  LDL.LU R0, [R1+0x111c] ;  /* 0x00111c0001007983 */ /* 0x001ea40000300800 */
[----:B--2---:R-:W-:-:S05]  /*1a530*/  IADD3 R0, P4, PT, R0, R3, RZ ;  /* 0x0000000300007210 */ /* 0x004fca0007f9e0ff */
[----:B------:R0:W-:Y:S04]  /*1a540*/  STL [R1+0xe40], R0 ;  /* 0x000e400001007387 */ /* 0x0001e80000100800 */
[----:B0-----:R-:W2:Y:S04]  /*1a550*/  LDL.LU R0, [R1+0x1118] ;  /* 0x0011180001007983 */ /* 0x001ea80000300800 */
[----:B------:R-:W2:Y:S02]  /*1a560*/  LDL.LU R3, [R1+0x7e8] ;  /* 0x0007e80001037983 */ /* 0x000ea40000300800 */
[----:B--2---:R-:W-:-:S05]  /*1a570*/  IMAD.X R3, R3, 0x1, R0, P3 ;  /* 0x0000000103037824 */ /* 0x004fca00018e0600 */
[----:B------:R0:W-:Y:S02]  /*1a580*/  STL [R1+0x7e8], R3 ;  /* 0x0007e80301007387 */ /* 0x0001e40000100800 */
[----:B0-----:R-:W0:Y:S01]  /*1a590*/  LDC R3, c[0x0][0x3a8] ;  /* 0x0000ea00ff037b82 */ /* 0x001e220000000800 */
[--C-:B----4-:R-:W-:Y:S02]  /*1a5a0*/  IMAD.X R5, R5, 0x1, R0.reuse, P2 ;  /* 0x0000000105057824 */ /* 0x110fe400010e0600 */
[--C-:B---3--:R-:W-:Y:S02]  /*1a5b0*/  IMAD.X R4, R4, 0x1, R0.reuse, P1 ;  /* 0x0000000104047824 */ /* 0x108fe400008e0600 */
[--C-:B------:R-:W-:Y:S02]  /*1a5c0*/  IMAD.X R13, R13, 0x1, R0.reuse, P6 ;  /* 0x000000010d0d7824 */ /* 0x100fe400030e0600 */
[--C-:B------:R-:W-:Y:S02]  /*1a5d0*/  IMAD.X R12, R12, 0x1, R0.reuse, P5 ;  /* 0x000000010c0c7824 */ /* 0x100fe400028e0600 */
[----:B------:R-:W-:-:S02]  /*1a5e0*/  IMAD.X R11, R11, 0x1, R0, P4 ;  /* 0x000000010b0b7824 */ /* 0x000fc400020e0600 */
[----:B0-----:R-:W-:-:S04]  /*1a5f0*/  IMAD.SHL.U32 R3, R3, 0x20, RZ ;  /* 0x0000002003037824 */ /* 0x001fc800078e00ff */
[----:B------:R-:W-:-:S05]  /*1a600*/  IMAD.SHL.U32 R3, R3, 0x2, RZ ;  /* 0x0000000203037824 */ /* 0x000fca00078e00ff */
[-C--:B------:R-:W-:Y:S02]  /*1a610*/  IADD3 R8, P3, PT, R8, R3.reuse, RZ ;  /* 0x0000000308087210 */ /* 0x080fe40007f7e0ff */
[-C--:B------:R-:W-:Y:S02]  /*1a620*/  IADD3 R21, P2, PT, R21, R3.reuse, RZ ;  /* 0x0000000315157210 */ /* 0x080fe40007f5e0ff */
[-C--:B------:R-:W-:Y:S02]  /*1a630*/  IADD3 R20, P1, PT, R20, R3.reuse, RZ ;  /* 0x0000000314147210 */ /* 0x080fe40007f3e0ff */
[-C--:B------:R-:W-:Y:S01]  /*1a640*/  IADD3 R17, P6, PT, R17, R3.reuse, RZ ;  /* 0x0000000311117210 */ /* 0x080fe20007fde0ff */
[----:B------:R0:W-:Y:S04]  /*1a650*/  STL [R1+0xe38], R8 ;  /* 0x000e380801007387 */ /* 0x0001e80000100800 */
[----:B------:R-:W-:Y:S04]  /*1a660*/  STL [R1+0xe5c], R5 ;  /* 0x000e5c0501007387 */ /* 0x000fe80000100800 */
[----:B------:R-:W-:Y:S04]  /*1a670*/  STL [R1+0xe30], R21 ;  /* 0x000e301501007387 */ /* 0x000fe80000100800 */
[----:B------:R-:W-:Y:S01]  /*1a680*/  STL [R1+0xe54], R4 ;  /* 0x000e540401007387 */ /* 0x000fe20000100800 */
[----:B------:R-:W-:-:S03]  /*1a690*/  IADD3 R16, P5, PT, R16, R3, RZ ;  /* 0x0000000310107210 */ /* 0x000fc60007fbe0ff */
[----:B------:R-:W-:Y:S04]  /*1a6a0*/  STL [R1+0xe28], R20 ;  /* 0x000e281401007387 */ /* 0x000fe80000100800 */
[----:B------:R-:W-:Y:S01]  /*1a6b0*/  STL [R1+0xe4c], R13 ;  /* 0x000e4c0d01007387 */ /* 0x000fe20000100800 */
[----:B------:R-:W-:-:S03]  /*1a6c0*/  IADD3 R24, P4, PT, R24, R3, RZ ;  /* 0x0000000318187210 */ /* 0x000fc60007f9e0ff */
[----:B------:R-:W-:Y:S01]  /*1a6d0*/  STL [R1+0xe20], R17 ;  /* 0x000e201101007387 */ /* 0x000fe20000100800 */
[----:B------:R-:W-:-:S03]  /*1a6e0*/  IMAD.X R18, R18, 0x1, R0, P3 ;  /* 0x0000000112127824 */ /* 0x000fc600018e0600 */
        /* <DEDUP_REMOVED lines=24> */
[----:B------:R-:W-:Y:S04]  /*1a870*/  STL [R1+0xe14], R9 ;  /* 0x000e140901007387 */ /* 0x000fe80000100800 */
[----:B------:R-:W-:Y:S01]  /*1a880*/  STL [R1+0xde8], R14 ;  /* 0x000de80e01007387 */ /* 0x000fe20000100800 */
[----:B------:R-:W-:-:S03]  /*1a890*/  IADD3 R28, P3, PT, R28, R3, RZ ;  /* 0x000000031c1c7210 */ /* 0x000fc60007f7e0ff */
[----:B------:R-:W-:Y:S01]  /*1a8a0*/  STL [R1+0xe0c], R15 ;  /* 0x000e0c0f01007387 */ /* 0x000fe20000100800 */
[----:B------:R-:W-:-:S03]  /*1a8b0*/  IMAD.X R29, R29, 0x1, R0, P2 ;  /* 0x000000011d1d7824 */ /* 0x000fc600010e0600 */
[----:B------:R-:W-:Y:S01]  /*1a8c0*/  STL [R1+0xde0], R22 ;  /* 0x000de01601007387 */ /* 0x000fe20000100800 */
[----:B------:R-:W-:-:S03]  /*1a8d0*/  IADD3 R2, P2, PT, R2, R3, RZ ;  /* 0x0000000302027210 */ /* 0x000fc60007f5e0ff */
[----:B------:R-:W-:Y:S04]  /*1a8e0*/  STL [R1+0xe04], R23 ;  /* 0x000e041701007387 */ /* 0x000fe80000100800 */
[----:B------:R-:W2:Y:S04]  /*1a8f0*/  LDL.LU R3, [R1+0xdf4] ;  /* 0x000df40001037983 */ /* 0x000ea80000300800 */
[----:B------:R-:W-:Y:S04]  /*1a900*/  STL [R1+0xdd8], R28 ;  /* 0x000dd81c01007387 */ /* 0x000fe80000100800 */
[----:B0-----:R-:W3:Y:S04]  /*1a910*/  LDL.LU R8, [R1+0xde4] ;  /* 0x000de40001087983 */ /* 0x001ee80000300800 */
[----:B------:R-:W-:Y:S04]  /*1a920*/  STL [R1+0xdfc], R29 ;  /* 0x000dfc1d01007387 */ /* 0x000fe80000100800 */
[----:B---3--:R0:W-:Y:S04]  /*1a930*/  STL [R1+0x1110], R8 ;  /* 0x0011100801007387 */ /* 0x0081e80000100800 */
[----:B------:R-:W-:Y:S04]  /*1a940*/  STL [R1+0xdd0], R2 ;  /* 0x000dd00201007387 */ /* 0x000fe80000100800 */
[----:B0-----:R-:W3:Y:S01]  /*1a950*/  LDL.LU R8, [R1+0xdc0] ;  /* 0x000dc00001087983 */ /* 0x001ee20000300800 */
[----:B--2---:R-:W-:-:S03]  /*1a960*/  IMAD.X R3, R3, 0x1, R0, P1 ;  /* 0x0000000103037824 */ /* 0x004fc600008e0600 */
[----:B---3--:R0:W-:Y:S04]  /*1a970*/  STL [R1+0x1114], R8 ;  /* 0x0011140801007387 */ /* 0x0081e80000100800 */
        /* <DEDUP_REMOVED lines=27> */
[----:B------:R0:W-:Y:S02]  /*1ab30*/  STL [R1+0xdf4], R3 ;  /* 0x000df40301007387 */ /* 0x0001e40000100800 */
[----:B0-----:R-:W0:Y:S02]  /*1ab40*/  LDC R3, c[0x0][0x3a8] ;  /* 0x0000ea00ff037b82 */ /* 0x001e240000000800 */
[----:B0-----:R-:W-:-:S04]  /*1ab50*/  IMAD.SHL.U32 R3, R3, 0x20, RZ ;  /* 0x0000002003037824 */ /* 0x001fc800078e00ff */
[----:B------:R-:W-:-:S05]  /*1ab60*/  IMAD.SHL.U32 R3, R3, 0x2, RZ ;  /* 0x0000000203037824 */ /* 0x000fca00078e00ff */
[----:B--2---:R-:W-:-:S05]  /*1ab70*/  IADD3 R8, P1, PT, R8, R3, RZ ;  /* 0x0000000308087210 */ /* 0x004fca0007f3e0ff */
[----:B------:R0:W-:Y:S04]  /*1ab80*/  STL [R1+0xdc8], R8 ;  /* 0x000dc80801007387 */ /* 0x0001e80000100800 */
[----:B0-----:R-:W2:Y:S04]  /*1ab90*/  LDL.LU R8, [R1+0x1114] ;  /* 0x0011140001087983 */ /* 0x001ea80000300800 */
[----:B------:R-:W2:Y:S02]  /*1aba0*/  LDL.LU R3, [R1+0xdec] ;  /* 0x000dec0001037983 */ /* 0x000ea40000300800 */
[----:B--2---:R-:W-:-:S05]  /*1abb0*/  IMAD.X R3, R3, 0x1, R0, P6 ;  /* 0x0000000103037824 */ /* 0x004fca00030e0600 */
[----:B------:R0:W-:Y:S02]  /*1abc0*/  STL [R1+0xdec], R3 ;  /* 0x000dec0301007387 */ /* 0x0001e40000100800 */
[----:B0-----:R-:W0:Y:S02]  /*1abd0*/  LDC R3, c[0x0][0x3a8] ;  /* 0x0000ea00ff037b82 */ /* 0x001e240000000800 */
[----:B0-----:R-:W-:-:S04]  /*1abe0*/  IMAD.SHL.U32 R3, R3, 0x20, RZ ;  /* 0x0000002003037824 */ /* 0x001fc800078e00ff */
[----:B------:R-:W-:-:S05]  /*1abf0*/  IMAD.SHL.U32 R3, R3, 0x2, RZ ;  /* 0x0000000203037824 */ /* 0x000fca00078e00ff */
[----:B------:R-:W-:-:S05]  /*1ac00*/  IADD3 R8, P6, PT, R8, R3, RZ ;  /* 0x0000000308087210 */ /* 0x000fca0007fde0ff */
[----:B------:R0:W-:Y:S04]  /*1ac10*/  STL [R1+0xdc0], R8 ;  /* 0x000dc00801007387 */ /* 0x0001e80000100800 */
[----:B0-----:R-:W2:Y:S01]  /*1ac20*/  LDL.LU R8, [R1+0x1110] ;  /* 0x0011100001087983 */ /* 0x001ea20000300800 */
[--C-:B----4-:R-:W-:Y:S01]  /*1ac30*/  IMAD.X R21, R21, 0x1, R0.reuse, P4 ;  /* 0x0000000115157824 */ /* 0x110fe200020e0600 */
[-C--:B---3--:R-:W-:Y:S01]  /*1ac40*/  IADD3 R4, P4, PT, R4, R3.reuse, RZ ;  /* 0x0000000304047210 */ /* 0x088fe20007f9e0ff */
[--C-:B------:R-:W-:Y:S01]  /*1ac50*/  IMAD.X R20, R20, 0x1, R0.reuse, P3 ;  /* 0x0000000114147824 */ /* 0x100fe200018e0600 */
[-C--:B------:R-:W-:Y:S01]  /*1ac60*/  IADD3 R13, P3, PT, R13, R3.reuse, RZ ;  /* 0x000000030d0d7210 */ /* 0x080fe20007f7e0ff */
        /* <DEDUP_REMOVED lines=15> */
[----:B------:R-:W-:Y:S01]  /*1ad60*/  IADD3 R23, P6, PT, R23, R3, RZ ;  /* 0x0000000317177210 */ /* 0x000fe20007fde0ff */
[----:B------:R-:W-:-:S02]  /*1ad70*/  IMAD.X R2, R2, 0x1, R0, P4 ;  /* 0x0000000102027824 */ /* 0x000fc400020e0600 */
[----:B--2---:R-:W-:Y:S01]  /*1ad80*/  IMAD.X R8, R8, 0x1, R0, P5 ;  /* 0x0000000108087824 */ /* 0x004fe200028e0600 */
[----:B------:R-:W-:-:S04]  /*1ad90*/  IADD3 R5, P5, PT, R5, R3, RZ ;  /* 0x0000000305057210 */ /* 0x000fc80007fbe0ff */
        /* <DEDUP_REMOVED lines=8> */
[----:B------:R-:W-:-:S03]  /*1ae20*/  IMAD.X R25, R25, 0x1, R0, P5 ;  /* 0x0000000119197824 */ /* 0x000fc600028e0600 */
[----:B------:R-:W-:Y:S01]  /*1ae30*/  STL [R1+0xdc4], R16 ;  /* 0x000dc41001007387 */ /* 0x000fe20000100800 */
[----:B------:R-:W-:-:S03]  /*1ae40*/  IADD3 R26, P5, PT, R26, R3, RZ ;  /* 0x000000031a1a7210 */ /* 0x000fc60007fbe0ff */
        /* <DEDUP_REMOVED lines=17> */
[----:B------:R0:W-:Y:S04]  /*1af60*/  STL [R1+0x110c], R0 ;  /* 0x00110c0001007387 */ /* 0x0001e80000100800 */
[----:B------:R-:W-:Y:S04]  /*1af70*/  STL [R1+0xd84], R28 ;  /* 0x000d841c01007387 */ /* 0x000fe80000100800 */
[----:B0-----:R-:W2:Y:S04]  /*1af80*/  LDL.LU R0, [R1+0xd50] ;  /* 0x000d500001007983 */ /* 0x001ea80000300800 */
[----:B------:R-:W-:Y:S04]  /*1af90*/  STL [R1+0xd58], R29 ;  /* 0x000d581d01007387 */ /* 0x000fe80000100800 */
[----:B------:R-:W3:Y:S04]  /*1afa0*/  LDL.LU R8, [R1+0xd40] ;  /* 0x000d400001087983 */ /* 0x000ee80000300800 */
[----:B------:R-:W-:Y:S04]  /*1afb0*/  STL [R1+0xd7c], R2 ;  /* 0x000d7c0201007387 */ /* 0x000fe80000100800 */
[----:B---3--:R0:W-:Y:S04]  /*1afc0*/  STL [R1+0x1108], R8 ;  /* 0x0011080801007387 */ /* 0x0081e80000100800 */
[----:B0-----:R-:W3:Y:S04]  /*1afd0*/  LDL.LU R8, [R1+0xd48] ;  /* 0x000d480001087983 */ /* 0x001ee80000300800 */
        /* <DEDUP_REMOVED lines=22> */
[----:B--2---:R-:W-:-:S03]  /*1b140*/  IADD3 R0, P4, PT, R0, R3, RZ ;  /* 0x0000000300007210 */ /* 0x004fc60007f9e0ff */
[----:B------:R-:W2:Y:S04]  /*1b150*/  LDL.LU R23, [R1+0xd0c] ;  /* 0x000d0c0001177983 */ /* 0x000ea80000300800 */
[----:B------:R-:W2:Y:S04]  /*1b160*/  LDL.LU R28, [R1+0xce0] ;  /* 0x000ce000011c7983 */ /* 0x000ea80000300800 */
[----:B------:R-:W2:Y:S04]  /*1b170*/  LDL.LU R29, [R1+0xd04] ;  /* 0x000d0400011d7983 */ /* 0x000ea80000300800 */
[----:B------:R-:W2:Y:S04]  /*1b180*/  LDL.LU R2, [R1+0xcd8] ;  /* 0x000cd80001027983 */ /* 0x000ea80000300800 */
        /* <DEDUP_REMOVED lines=8> */
[----:B---3--:R-:W-:-:S05]  /*1b210*/  IADD3 R8, P3, PT, R8, R3, RZ ;  /* 0x0000000308087210 */ /* 0x008fca0007f7e0ff */
[----:B------:R0:W-:Y:S04]  /*1b220*/  STL [R1+0xd48], R8 ;  /* 0x000d480801007387 */ /* 0x0001e80000100800 */
[----:B0-----:R-:W2:Y:S04]  /*1b230*/  LDL.LU R8, [R1+0x1108] ;  /* 0x0011080001087983 */ /* 0x001ea80000300800 */
[----:B------:R-:W3:Y:S01]  /*1b240*/  LDL.LU R3, [R1+0xd6c] ;  /* 0x000d6c0001037983 */ /* 0x000ee20000300800 */
[--C-:B----4-:R-:W-:Y:S02]  /*1b250*/  IMAD.X R5, R5, 0x1, R0.reuse, P1 ;  /* 0x0000000105057824 */ /* 0x110fe400008e0600 */
[----:B------:R-:W-:-:S02]  /*1b260*/  IMAD.X R4, R4, 0x1, R0, P6 ;  /* 0x0000000104047824 */ /* 0x000fc400030e0600 */
[--C-:B------:R-:W-:Y:S02]  /*1b270*/  IMAD.X R13, R13, 0x1, R0.reuse, P5 ;  /* 0x000000010d0d7824 */ /* 0x100fe400028e0600 */
[--C-:B------:R-:W-:Y:S02]  /*1b280*/  IMAD.X R12, R12, 0x1, R0.reuse, P4 ;  /* 0x000000010c0c7824 */ /* 0x100fe400020e0600 */
[--C-:B------:R-:W-:Y:S02]  /*1b290*/  IMAD.X R11, R11, 0x1, R0.reuse, P3 ;  /* 0x000000010b0b7824 */ /* 0x100fe400018e0600 */
[----:B---3--:R-:W-:-:S05]  /*1b2a0*/  IMAD.X R3, R3, 0x1, R0, P2 ;  /* 0x0000000103037824 */ /* 0x008fca00010e0600 */
[----:B------:R0:W-:Y:S02]  /*1b2b0*/  STL [R1+0xd6c], R3 ;  /* 0x000d6c0301007387 */ /* 0x0001e40000100800 */
[----:B0-----:R-:W0:Y:S02]  /*1b2c0*/  LDC R3, c[0x0][0x3a8] ;  /* 0x0000ea00ff037b82 */ /* 0x001e240000000800 */
[----:B0-----:R-:W-:-:S04]  /*1b2d0*/  IMAD.SHL.U32 R3, R3, 0x20, RZ ;  /* 0x0000002003037824 */ /* 0x001fc800078e00ff */
[----:B------:R-:W-:-:S05]  /*1b2e0*/  IMAD.SHL.U32 R3, R3, 0x2, RZ ;  /* 0x0000000203037824 */ /* 0x000fca00078e00ff */
[-C--:B--2---:R-:W-:Y:S02]  /*1b2f0*/  IADD3 R8, P2, PT, R8, R3.reuse, RZ ;  /* 0x0000000308087210 */ /* 0x084fe40007f5e0ff */
        /* <DEDUP_REMOVED lines=1349> */
[--C-:B------:R-:W-:Y:S01]  /*20750*/  IMAD.X R14, R14, 0x1, R0.reuse, P6 ;  /* 0x000000010e0e7824 */ /* 0x100fe200030e0600 */
[----:B------:R-:W-:Y:S01]  /*20760*/  IADD3 R15, P6, PT, R15, UR8, RZ ;  /* 0x000000080f0f7c10 */ /* 0x000fe2000ffde0ff */
[--C-:B------:R-:W-:Y:S01]  /*20770*/  IMAD.X R22, R22, 0x1, R0.reuse, P5 ;  /* 0x0000000116167824 */ /* 0x100fe200028e0600 */
[----:B------:R-:W-:Y:S01]  /*20780*/  IADD3 R23, P5, PT, R23, UR8, RZ ;  /* 0x0000000817177c10 */ /* 0x000fe2000ffbe0ff */
        /* <DEDUP_REMOVED lines=28> */
[----:B------:R-:W-:-:S03]  /*20950*/  IADD3 R29, P4, PT, R29, UR8, RZ ;  /* 0x000000081d1d7c10 */ /* 0x000fc6000ff9e0ff */
        /* <DEDUP_REMOVED lines=9> */
[----:B0-----:R-:W3:Y:S01]  /*209f0*/  LDL.LU R18, [R1+0xff0] ;  /* 0x000ff00001127983 */ /* 0x001ee20000300800 */
[----:B--2---:R-:W-:-:S03]  /*20a00*/  IADD3 R0, P3, PT, R0, UR8, RZ ;  /* 0x0000000800007c10 */ /* 0x004fc6000ff7e0ff */
[----:B---3--:R0:W-:Y:S04]  /*20a10*/  STL [R1+0x1098], R18 ;  /* 0x0010981201007387 */ /* 0x0081e80000100800 */
[----:B0-----:R-:W2:Y:S04]  /*20a20*/  LDL.LU R18, [R1+0xfa0] ;  /* 0x000fa00001127983 */ /* 0x001ea80000300800 */
[----:B------:R-:W3:Y:S04]  /*20a30*/  LDL.LU R24, [R1+0xff8] ;  /* 0x000ff80001187983 */ /* 0x000ee80000300800 */
[----:B------:R-:W4:Y:S04]  /*20a40*/  LDL.LU R7, [R1+0xf84] ;  /* 0x000f840001077983 */ /* 0x000f280000300800 */
        /* <DEDUP_REMOVED lines=25> */
[----:B------:R0:W-:Y:S04]  /*20be0*/  STL [R1+0xfe8], R0 ;  /* 0x000fe80001007387 */ /* 0x0001e80000100800 */
[----:B0-----:R-:W2:Y:S02]  /*20bf0*/  LDL.LU R0, [R1+0x109c] ;  /* 0x00109c0001007983 */ /* 0x001ea40000300800 */
[----:B--2---:R-:W-:-:S05]  /*20c00*/  IMAD.X R18, R18, 0x1, R0, P2 ;  /* 0x0000000112127824 */ /* 0x004fca00010e0600 */
[----:B------:R0:W-:Y:S04]  /*20c10*/  STL [R1+0xfa0], R18 ;  /* 0x000fa01201007387 */ /* 0x0001e80000100800 */
[----:B0-----:R-:W2:Y:S02]  /*20c20*/  LDL.LU R18, [R1+0x1098] ;  /* 0x0010980001127983 */ /* 0x001ea40000300800 */
[----:B--2---:R-:W-:-:S05]  /*20c30*/  IADD3 R18, P2, PT, R18, UR8, RZ ;  /* 0x0000000812127c10 */ /* 0x004fca000ff5e0ff */
[----:B------:R0:W-:Y:S04]  /*20c40*/  STL [R1+0xff0], R18 ;  /* 0x000ff01201007387 */ /* 0x0001e80000100800 */
[----:B0-----:R-:W2:Y:S01]  /*20c50*/  LDL.LU R18, [R1+0x1094] ;  /* 0x0010940001127983 */ /* 0x001ea20000300800 */
[----:B----4-:R-:W-:Y:S02]  /*20c60*/  IADD3.X R7, PT, PT, R7, UR4, RZ, P6, !PT ;  /* 0x0000000407077c10 */ /* 0x010fe4000b7fe4ff */
[----:B------:R-:W-:Y:S02]  /*20c70*/  IADD3 R6, P6, PT, R6, UR8, RZ ;  /* 0x0000000806067c10 */ /* 0x000fe4000ffde0ff */
[----:B------:R-:W-:Y:S02]  /*20c80*/  IADD3.X R10, PT, PT, R10, UR4, RZ, P5, !PT ;  /* 0x000000040a0a7c10 */ /* 0x000fe4000affe4ff */
[----:B------:R-:W-:-:S02]  /*20c90*/  IADD3 R9, P5, PT, R9, UR8, RZ ;  /* 0x0000000809097c10 */ /* 0x000fc4000ffbe0ff */
[----:B------:R-:W-:Y:S02]  /*20ca0*/  IADD3.X R28, PT, PT, R28, UR4, RZ, P4, !PT ;  /* 0x000000041c1c7c10 */ /* 0x000fe4000a7fe4ff */
[----:B------:R-:W-:Y:S01]  /*20cb0*/  IADD3 R29, P4, PT, R29, UR8, RZ ;  /* 0x000000081d1d7c10 */ /* 0x000fe2000ff9e0ff */
[----:B--2---:R-:W-:Y:S01]  /*20cc0*/  IMAD.X R18, R18, 0x1, R0, P1 ;  /* 0x0000000112127824 */ /* 0x004fe200008e0600 */
[----:B---3--:R-:W-:-:S04]  /*20cd0*/  IADD3 R24, P1, PT, R24, UR8, RZ ;  /* 0x0000000818187c10 */ /* 0x008fc8000ff3e0ff */
[----:B------:R0:W-:Y:S04]  /*20ce0*/  STL [R1+0xf88], R18 ;  /* 0x000f881201007387 */ /* 0x0001e80000100800 */
[----:B0-----:R0:W5:Y:S04]  /*20cf0*/  LDL.LU R18, [R1+0x1090] ;  /* 0x0010900001127983 */ /* 0x0011680000300800 */
[----:B------:R1:W-:Y:S04]  /*20d00*/  STL [R1+0xff8], R24 ;  /* 0x000ff81801007387 */ /* 0x0003e80000100800 */
[----:B-1----:R0:W5:Y:S04]  /*20d10*/  LDL.LU R24, [R1+0x108c] ;  /* 0x00108c0001187983 */ /* 0x0021680000300800 */
[----:B------:R1:W-:Y:S04]  /*20d20*/  STL [R1+0xf84], R7 ;  /* 0x000f840701007387 */ /* 0x0003e80000100800 */
[----:B-1----:R-:W2:Y:S04]  /*20d30*/  LDL.LU R7, [R1+0x1088] ;  /* 0x0010880001077983 */ /* 0x002ea80000300800 */
[----:B------:R1:W-:Y:S04]  /*20d40*/  STL [R1+0x1000], R6 ;  /* 0x0010000601007387 */ /* 0x0003e80000100800 */
[----:B-1----:R-:W3:Y:S04]  /*20d50*/  LDL.LU R6, [R1+0x1084] ;  /* 0x0010840001067983 */ /* 0x002ee80000300800 */
[----:B------:R1:W-:Y:S04]  /*20d60*/  STL [R1+0xfb4], R10 ;  /* 0x000fb40a01007387 */ /* 0x0003e80000100800 */
[----:B-1----:R-:W4:Y:S04]  /*20d70*/  LDL.LU R10, [R1+0x1080] ;  /* 0x00108000010a7983 */ /* 0x002f280000300800 */
[----:B------:R1:W-:Y:S04]  /*20d80*/  STL [R1+0x1008], R9 ;  /* 0x0010080901007387 */ /* 0x0003e80000100800 */
[----:B-1----:R-:W3:Y:S01]  /*20d90*/  LDL.LU R9, [R1+0x107c] ;  /* 0x00107c0001097983 */ /* 0x002ee20000300800 */
[----:B------:R-:W-:-:S03]  /*20da0*/  IADD3.X R3, PT, PT, R3, UR4, RZ, P3, !PT ;  /* 0x0000000403037c10 */ /* 0x000fc60009ffe4ff */
[----:B------:R1:W-:Y:S01]  /*20db0*/  STL [R1+0xfb8], R28 ;  /* 0x000fb81c01007387 */ /* 0x0003e20000100800 */
[----:B------:R-:W-:Y:S02]  /*20dc0*/  IADD3 R2, P3, PT, R2, UR8, RZ ;  /* 0x0000000802027c10 */ /* 0x000fe4000ff7e0ff */
[----:B------:R-:W-:Y:S02]  /*20dd0*/  IADD3.X R8, PT, PT, R8, UR4, RZ, P2, !PT ;  /* 0x0000000408087c10 */ /* 0x000fe400097fe4ff */
[----:B------:R-:W-:Y:S02]  /*20de0*/  IADD3 R5, P2, PT, R5, UR8, RZ ;  /* 0x0000000805057c10 */ /* 0x000fe4000ff5e0ff */
[----:B------:R-:W-:Y:S02]  /*20df0*/  IADD3.X R21, PT, PT, R21, UR4, RZ, P1, !PT ;  /* 0x0000000415157c10 */ /* 0x000fe40008ffe4ff */
[----:B------:R-:W-:Y:S02]  /*20e00*/  IADD3 R4, P1, PT, R4, UR8, RZ ;  /* 0x0000000804047c10 */ /* 0x000fe4000ff3e0ff */
[----:B------:R-:W-:Y:S01]  /*20e10*/  IADD3.X R20, PT, PT, R20, UR4, RZ, P6, !PT ;  /* 0x0000000414147c10 */ /* 0x000fe2000b7fe4ff */
[----:B-1----:R0:W5:Y:S04]  /*20e20*/  LDL.LU R28, [R1+0x1078] ;  /* 0x00107800011c7983 */ /* 0x0021680000300800 */
[----:B------:R1:W-:Y:S01]  /*20e30*/  STL [R1+0x1010], R29 ;  /* 0x0010101d01007387 */ /* 0x0003e20000100800 */
[----:B------:R-:W-:-:S02]  /*20e40*/  IADD3 R13, P6, PT, R13, UR8, RZ ;  /* 0x000000080d0d7c10 */ /* 0x000fc4000ffde0ff */
[----:B------:R-:W-:Y:S02]  /*20e50*/  IADD3.X R17, PT, PT, R17, UR4, RZ, P5, !PT ;  /* 0x0000000411117c10 */ /* 0x000fe4000affe4ff */
[----:B------:R-:W-:Y:S02]  /*20e60*/  IADD3 R12, P5, PT, R12, UR8, RZ ;  /* 0x000000080c0c7c10 */ /* 0x000fe4000ffbe0ff */
[----:B------:R-:W-:Y:S01]  /*20e70*/  IADD3.X R16, PT, PT, R16, UR4, RZ, P4, !PT ;  /* 0x0000000410107c10 */ /* 0x000fe2000a7fe4ff */
[----:B-1----:R0:W5:Y:S04]  /*20e80*/  LDL.LU R29, [R1+0x1074] ;  /* 0x00107400011d7983 */ /* 0x0021680000300800 */
[----:B------:R-:W-:Y:S04]  /*20e90*/  STL [R1+0xfbc], R3 ;  /* 0x000fbc0301007387 */ /* 0x000fe80000100800 */
[----:B------:R1:W-:Y:S04]  /*20ea0*/  STL [R1+0x102c], R2 ;  /* 0x00102c0201007387 */ /* 0x0003e80000100800 */
[----:B------:R-:W-:Y:S04]  /*20eb0*/  STL [R1+0xfc0], R8 ;  /* 0x000fc00801007387 */ /* 0x000fe80000100800 */
[----:B------:R2:W-:Y:S04]  /*20ec0*/  STL [R1+0x1028], R5 ;  /* 0x0010280501007387 */ /* 0x0005e80000100800 */
[----:B------:R-:W-:Y:S04]  /*20ed0*/  STL [R1+0xfc4], R21 ;  /* 0x000fc41501007387 */ /* 0x000fe80000100800 */
[----:B------:R4:W-:Y:S04]  /*20ee0*/  STL [R1+0x1024], R4 ;  /* 0x0010240401007387 */ /* 0x0009e80000100800 */
[----:B------:R0:W-:Y:S01]  /*20ef0*/  STL [R1+0xfcc], R20 ;  /* 0x000fcc1401007387 */ /* 0x0001e20000100800 */
[----:B------:R-:W-:-:S03]  /*20f00*/  IADD3 R11, P4, PT, R11, UR8, RZ ;  /* 0x000000080b0b7c10 */ /* 0x000fc6000ff9e0ff */
[----:B------:R0:W-:Y:S01]  /*20f10*/  STL [R1+0x1020], R13 ;  /* 0x0010200d01007387 */ /* 0x0001e20000100800 */
[----:B-1----:R-:W1:Y:S01]  /*20f20*/  S2R R2, SR_TID.X ;  /* 0x0000000000027919 */ /* 0x002e620000002100 */
[----:B------:R-:W-:Y:S02]  /*20f30*/  IADD3.X R25, PT, PT, R25, UR4, RZ, P3, !PT ;  /* 0x0000000419197c10 */ /* 0x000fe40009ffe4ff */
[----:B------:R0:W-:Y:S01]  /*20f40*/  STL [R1+0xfd0], R17 ;  /* 0x000fd01101007387 */ /* 0x0001e20000100800 */
[----:B------:R-:W-:-:S03]  /*20f50*/  IADD3 R26, P3, PT, R26, UR8, RZ ;  /* 0x000000081a1a7c10 */ /* 0x000fc6000ff7e0ff */
[----:B------:R0:W-:Y:S01]  /*20f60*/  STL [R1+0x101c], R12 ;  /* 0x00101c0c01007387 */ /* 0x0001e20000100800 */
[----:B------:R-:W-:-:S03]  /*20f70*/  IADD3.X R27, PT, PT, R27, UR4, RZ, P2, !PT ;  /* 0x000000041b1b7c10 */ /* 0x000fc600097fe4ff */
[----:B------:R0:W-:Y:S01]  /*20f80*/  STL [R1+0xfd4], R16 ;  /* 0x000fd41001007387 */ /* 0x0001e20000100800 */
[----:B------:R-:W-:-:S03]  /*20f90*/  IADD3.X R19, PT, PT, R19, UR4, RZ, P1, !PT ;  /* 0x0000000413137c10 */ /* 0x000fc60008ffe4ff */
[----:B------:R0:W-:Y:S01]  /*20fa0*/  STL [R1+0x1018], R11 ;  /* 0x0010180b01007387 */ /* 0x0001e20000100800 */
[----:B------:R-:W-:-:S03]  /*20fb0*/  IADD3.X R14, PT, PT, R14, UR4, RZ, P6, !PT ;  /* 0x000000040e0e7c10 */ /* 0x000fc6000b7fe4ff */
[----:B------:R0:W-:Y:S01]  /*20fc0*/  STL [R1+0xfdc], R25 ;  /* 0x000fdc1901007387 */ /* 0x0001e20000100800 */
[----:B------:R-:W-:Y:S01]  /*20fd0*/  IADD3.X R15, PT, PT, R15, UR4, RZ, P5, !PT ;  /* 0x000000040f0f7c10 */ /* 0x000fe2000affe4ff */
[----:B------:R-:W0:Y:S02]  /*20fe0*/  LDC R3, c[0x0][0x3a8] ;  /* 0x0000ea00ff037b82 */ /* 0x000e240000000800 */
[----:B------:R0:W-:Y:S01]  /*20ff0*/  STL [R1+0x1014], R26 ;  /* 0x0010141a01007387 */ /* 0x0001e20000100800 */
[----:B------:R-:W-:-:S03]  /*21000*/  IADD3.X R22, PT, PT, R22, UR4, RZ, P4, !PT ;  /* 0x0000000416167c10 */ /* 0x000fc6000a7fe4ff */
[----:B------:R0:W-:Y:S04]  /*21010*/  STL [R1+0xfe4], R27 ;  /* 0x000fe41b01007387 */ /* 0x0001e80000100800 */
[----:B------:R0:W-:Y:S01]  /*21020*/  STL [R1+0xfec], R19 ;  /* 0x000fec1301007387 */ /* 0x0001e20000100800 */
[----:B------:R-:W-:-:S03]  /*21030*/  IADD3.X R23, PT, PT, R23, UR4, RZ, P3, !PT ;  /* 0x0000000417177c10 */ /* 0x000fc60009ffe4ff */
[----:B------:R0:W-:Y:S04]  /*21040*/  STL [R1+0xff4], R14 ;  /* 0x000ff40e01007387 */ /* 0x0001e80000100800 */
[----:B------:R0:W-:Y:S04]  /*21050*/  STL [R1+0xffc], R15 ;  /* 0x000ffc0f01007387 */ /* 0x0001e80000100800 */
[----:B------:R0:W-:Y:S01]  /*21060*/  STL [R1+0x1004], R22 ;  /* 0x0010041601007387 */ /* 0x0001e20000100800 */
[----:B-1----:R-:W-:Y:S01]  /*21070*/  LOP3.LUT R2, R2, 0x3f, RZ, 0xc0, !PT ;  /* 0x0000003f02027812 */ /* 0x002fe200078ec0ff */
[----:B0-----:R-:W-:-:S04]  /*21080*/  IMAD.SHL.U32 R3, R3, 0x20, RZ ;  /* 0x0000002003037824 */ /* 0x001fc800078e00ff */
[----:B------:R-:W-:Y:S02]  /*21090*/  IMAD.SHL.U32 R2, R2, 0x2, RZ ;  /* 0x0000000202027824 */ /* 0x000fe400078e00ff */
[----:B------:R-:W-:Y:S02]  /*210a0*/  IMAD.SHL.U32 R3, R3, 0x2, RZ ;  /* 0x0000000203037824 */ /* 0x000fe400078e00ff */
[----:B--2---:R-:W-:Y:S02]  /*210b0*/  IMAD.MOV.U32 R5, RZ, RZ, R7 ;  /* 0x000000ffff057224 */ /* 0x004fe400078e0007 */
[----:B----4-:R-:W-:-:S05]  /*210c0*/  IMAD.MOV.U32 R4, RZ, RZ, R10 ;  /* 0x000000ffff047224 */ /* 0x010fca00078e000a */
[----:B------:R0:W-:Y:S04]  /*210d0*/  STL.64 [R1+0x490], R4 ;  /* 0x0004900401007387 */ /* 0x0001e80000100a00 */
[----:B------:R0:W-:Y:S01]  /*210e0*/  STL [R1+0x100c], R23 ;  /* 0x00100c1701007387 */ /* 0x0001e20000100800 */
[----:B---3--:R-:W-:Y:S02]  /*210f0*/  IMAD.MOV.U32 R8, RZ, RZ, R9 ;  /* 0x000000ffff087224 */ /* 0x008fe400078e0009 */
[----:B------:R-:W-:-:S05]  /*21100*/  IMAD.MOV.U32 R9, RZ, RZ, R6 ;  /* 0x000000ffff097224 */ /* 0x000fca00078e0006 */
[----:B------:R0:W-:Y:S01]  /*21110*/  STL.64 [R1+0x488], R8 ;  /* 0x0004880801007387 */ /* 0x0001e20000100a00 */
[----:B------:R-:W-:Y:S05]  /*21120*/  @P0 BRA `(.L_x_1) ;  /* 0xfffffe5c00580947 */ /* 0x000fea000383ffff */
[----:B------:R-:W2:Y:S04]  /*21130*/  LDL.LU R27, [R1+0xcc] ;  /* 0x0000cc00011b7983 */ /* 0x000ea80000300800 */
[----:B------:R-:W3:Y:S04]  /*21140*/  LDL.LU R19, [R1+0xc4] ;  /* 0x0000c40001137983 */ /* 0x000ee80000300800 */
[----:B------:R-:W4:Y:S04]  /*21150*/  LDL.LU R14, [R1+0x3fc] ;  /* 0x0003fc00010e7983 */ /* 0x000f280000300800 */
[----:B------:R-:W4:Y:S04]  /*21160*/  LDL.LU R15, [R1+0x40c] ;  /* 0x00040c00010f7983 */ /* 0x000f280000300800 */
[----:B------:R-:W4:Y:S04]  /*21170*/  LDL.LU R22, [R1+0x3f4] ;  /* 0x0003f40001167983 */ /* 0x000f280000300800 */
[----:B0-----:R-:W4:Y:S04]  /*21180*/  LDL.LU R23, [R1+0x404] ;  /* 0x0004040001177983 */ /* 0x001f280000300800 */
[----:B-----5:R0:W-:Y:S01]  /*21190*/  STL [R1+0x1074], R29 ;  /* 0x0010741d01007387 */ /* 0x0201e20000100800 */
[----:B--2---:R-:W-:-:S02]  /*211a0*/  F2FP.F16.F32.PACK_AB R0, R24, R27 ;  /* 0x0000001b1800723e */ /* 0x004fc400000000ff */
[----:B---3--:R-:W-:-:S03]  /*211b0*/  F2FP.F16.F32.PACK_AB R3, R18, R19 ;  /* 0x000000131203723e */ /* 0x008fc600000000ff */
[----:B------:R1:W-:Y:S04]  /*211c0*/  STL [R1+0x48c], R0 ;  /* 0x00048c0001007387 */ /* 0x0003e80000100800 */
[----:B------:R-:W-:Y:S01]  /*211d0*/  STL [R1+0x488], R3 ;  /* 0x0004880301007387 */ /* 0x000fe20000100800 */
[----:B----4-:R-:W-:-:S03]  /*211e0*/  F2FP.F16.F32.PACK_AB R2, R14, R15 ;  /* 0x0000000f0e02723e */ /* 0x010fc600000000ff */
[----:B0-----:R-:W2:Y:S04]  /*211f0*/  LDL.LU R29, [R1+0x190] ;  /* 0x00019000011d7983 */ /* 0x001ea80000300800 */
[----:B------:R-:W-:Y:S01]  /*21200*/  STL [R1+0x484], R2 ;  /* 0x0004840201007387 */ /* 0x000fe20000100800 */
[----:B-1----:R-:W-:-:S03]  /*21210*/  F2FP.F16.F32.PACK_AB R0, R22, R23 ;  /* 0x000000171600723e */ /* 0x002fc600000000ff */
[----:B--2---:R0:W-:Y:S04]  /*21220*/  STL [R1+0x120c], R29 ;  /* 0x00120c1d01007387 */ /* 0x0041e80000100800 */
[----:B------:R-:W-:Y:S04]  /*21230*/  STL [R1+0x480], R0 ;  /* 0x0004800001007387 */ /* 0x000fe80000100800 */
[----:B0-----:R-:W2:Y:S04]  /*21240*/  LDL.LU R29, [R1+0x198] ;  /* 0x00019800011d7983 */ /* 0x001ea80000300800 */
[----:B--2---:R0:W-:Y:S04]  /*21250*/  STL [R1+0x1214], R29 ;  /* 0x0012141d01007387 */ /* 0x0041e80000100800 */
        /* <DEDUP_REMOVED lines=31> */
[----:B------:R-:W3:Y:S04]  /*21450*/  LDL.LU R28, [R1+0x4b8] ;  /* 0x0004b800011c7983 */ /* 0x000ee80000300800 */
[----:B---3--:R0:W-:Y:S04]  /*21460*/  STL [R1+0x1208], R28 ;  /* 0x0012081c01007387 */ /* 0x0081e80000100800 */
[----:B0-----:R-:W3:Y:S04]  /*21470*/  LDL.LU R28, [R1+0x70] ;  /* 0x00007000011c7983 */ /* 0x001ee80000300800 */
        /* <DEDUP_REMOVED lines=33> */
[----:B0-----:R-:W2:Y:S04]  /*21690*/  LDL.LU R28, [R1+0x7c] ;  /* 0x00007c00011c7983 */ /* 0x001ea80000300800 */
[----:B------:R-:W3:Y:S04]  /*216a0*/  LDL.LU R2, [R1+0x148] ;  /* 0x0001480001027983 */ /* 0x000ee80000300800 */
[----:B------:R-:W4:Y:S04]  /*216b0*/  LDL.LU R0, [R1+0x4b0] ;  /* 0x0004b00001007983 */ /* 0x000f280000300800 */
        /* <DEDUP_REMOVED lines=25> */
[----:B--2---:R-:W-:-:S03]  /*21850*/  F2FP.F16.F32.PACK_AB R29, R28, R29 ;  /* 0x0000001d1c1d723e */ /* 0x004fc600000000ff */
[----:B------:R-:W2:Y:S04]  /*21860*/  LDL.LU R28, [R1+0x1290] ;  /* 0x00129000011c7983 */ /* 0x000ea80000300800 */
[----:B------:R0:W-:Y:S04]  /*21870*/  STL [R1+0x49c], R29 ;  /* 0x00049c1d01007387 */ /* 0x0001e80000100800 */
[----:B0-----:R-:W2:Y:S02]  /*21880*/  LDL.LU R29, [R1+0x128c] ;  /* 0x00128c00011d7983 */ /* 0x001ea40000300800 */
[----:B--2---:R-:W-:-:S02]  /*21890*/  F2FP.F16.F32.PACK_AB R29, R28, R29 ;  /* 0x0000001d1c1d723e */ /* 0x004fc400000000ff */
        /* <DEDUP_REMOVED lines=64> */
[----:B------:R-:W2:Y:S01]  /*21ca0*/  LDL.LU R28, [R1+0x1208] ;  /* 0x00120800011c7983 */ /* 0x000ea20000300800 */
[----:B----4-:R-:W-:Y:S02]  /*21cb0*/  F2FP.F16.F32.PACK_AB R0, R0, R3 ;  /* 0x000000030000723e */ /* 0x010fe400000000ff */
[----:B---3--:R-:W-:Y:S01]  /*21cc0*/  F2FP.F16.F32.PACK_AB R3, R10, R7 ;  /* 0x000000070a03723e */ /* 0x008fe200000000ff */
[----:B------:R-:W-:Y:S01]  /*21cd0*/  STL [R1+0x3f8], R29 ;  /* 0x0003f81d01007387 */ /* 0x000fe20000100800 */
[----:B--2---:R-:W-:-:S05]  /*21ce0*/  F2FP.F16.F32.PACK_AB R2, R28, R2 ;  /* 0x000000021c02723e */ /* 0x004fca00000000ff */
[----:B------:R0:W-:Y:S04]  /*21cf0*/  STL [R1+0x3f4], R2 ;  /* 0x0003f40201007387 */ /* 0x0001e80000100800 */
[----:B------:R1:W-:Y:S04]  /*21d00*/  STL [R1+0x3f0], R0 ;  /* 0x0003f00001007387 */ /* 0x0003e80000100800 */
[----:B------:R2:W-:Y:S01]  /*21d10*/  STL [R1+0x2ac], R3 ;  /* 0x0002ac0301007387 */ /* 0x0005e20000100800 */
[----:B0-----:R-:W-:Y:S02]  /*21d20*/  F2FP.F16.F32.PACK_AB R2, R9, R6 ;  /* 0x000000060902723e */ /* 0x001fe400000000ff */
[----:B-1----:R-:W-:-:S03]  /*21d30*/  F2FP.F16.F32.PACK_AB R0, R8, R5 ;  /* 0x000000050800723e */ /* 0x002fc600000000ff */
[----:B------:R0:W-:Y:S01]  /*21d40*/  STL [R1+0x2a8], R2 ;  /* 0x0002a80201007387 */ /* 0x0001e20000100800 */
[----:B--2---:R-:W-:-:S03]  /*21d50*/  F2FP.F16.F32.PACK_AB R3, R21, R4 ;  /* 0x000000041503723e */ /* 0x004fc600000000ff */
        /* <DEDUP_REMOVED lines=13> */
[----:B------:R-:W-:Y:S04]  /*21e30*/  STL [R1+0x148], R3 ;  /* 0x0001480301007387 */ /* 0x000fe80000100800 */
[----:B------:R-:W2:Y:S01]  /*21e40*/  LDL.LU R29, [R1+0xd0] ;  /* 0x0000d000011d7983 */ /* 0x000ea20000300800 */
[----:B0-----:R-:W-:Y:S02]  /*21e50*/  F2FP.F16.F32.PACK_AB R2, R14, R15 ;  /* 0x0000000f0e02723e */ /* 0x001fe400000000ff */
[----:B-1----:R-:W-:-:S03]  /*21e60*/  F2FP.F16.F32.PACK_AB R0, R22, R23 ;  /* 0x000000171600723e */ /* 0x002fc600000000ff */
[----:B------:R-:W-:Y:S04]  /*21e70*/  STL [R1+0x144], R2 ;  /* 0x0001440201007387 */ /* 0x000fe80000100800 */
        /* <DEDUP_REMOVED lines=140> */
[----:B------:R-:W-:Y:S02]  /*22740*/  F2FP.F16.F32.PACK_AB R6, R18, R19 ;  /* 0x000000131206723e */ /* 0x000fe400000000ff */
[----:B--2---:R-:W-:Y:S02]  /*22750*/  F2FP.F16.F32.PACK_AB R28, R28, R2 ;  /* 0x000000021c1c723e */ /* 0x004fe400000000ff */
[----:B------:R-:W-:-:S03]  /*22760*/  F2FP.F16.F32.PACK_AB R2, R10, R7 ;  /* 0x000000070a02723e */ /* 0x000fc600000000ff */
[----:B------:R-:W-:Y:S04]  /*22770*/  STL [R1+0x104], R28 ;  /* 0x0001041c01007387 */ /* 0x000fe80000100800 */
[----:B------:R0:W-:Y:S04]  /*22780*/  STL [R1+0x100], R3 ;  /* 0x0001000301007387 */ /* 0x0001e80000100800 */
[----:B------:R1:W-:Y:S04]  /*22790*/  STL [R1+0xdc], R2 ;  /* 0x0000dc0201007387 */ /* 0x0003e80000100800 */
[----:B------:R2:W-:Y:S01]  /*227a0*/  STL [R1+0xd8], R0 ;  /* 0x0000d80001007387 */ /* 0x0005e20000100800 */
[----:B0-----:R-:W-:-:S02]  /*227b0*/  F2FP.F16.F32.PACK_AB R3, R8, R5 ;  /* 0x000000050803723e */ /* 0x001fc400000000ff */
[----:B-1----:R-:W-:-:S03]  /*227c0*/  F2FP.F16.F32.PACK_AB R2, R21, R4 ;  /* 0x000000041502723e */ /* 0x002fc600000000ff */
[----:B------:R0:W-:Y:S01]  /*227d0*/  STL [R1+0xd4], R3 ;  /* 0x0000d40301007387 */ /* 0x0001e20000100800 */
[----:B--2---:R-:W-:-:S03]  /*227e0*/  F2FP.F16.F32.PACK_AB R0, R20, R13 ;  /* 0x0000000d1400723e */ /* 0x004fc600000000ff */
[----:B------:R1:W-:Y:S01]  /*227f0*/  STL [R1+0xd0], R2 ;  /* 0x0000d00201007387 */ /* 0x0003e20000100800 */
[----:B------:R-:W-:-:S03]  /*22800*/  F2FP.F16.F32.PACK_AB R7, R26, R27 ;  /* 0x0000001b1a07723e */ /* 0x000fc600000000ff */
[----:B------:R2:W-:Y:S01]  /*22810*/  STL [R1+0xcc], R0 ;  /* 0x0000cc0001007387 */ /* 0x0005e20000100800 */
[----:B0-----:R-:W-:Y:S02]  /*22820*/  F2FP.F16.F32.PACK_AB R3, R17, R12 ;  /* 0x0000000c1103723e */ /* 0x001fe400000000ff */
[----:B-1----:R-:W-:-:S03]  /*22830*/  F2FP.F16.F32.PACK_AB R2, R16, R11 ;  /* 0x0000000b1002723e */ /* 0x002fc600000000ff */
[----:B------:R-:W-:Y:S01]  /*22840*/  STL [R1+0xc8], R3 ;  /* 0x0000c80301007387 */ /* 0x000fe20000100800 */
[----:B------:R-:W-:Y:S02]  /*22850*/  F2FP.F16.F32.PACK_AB R5, R14, R15 ;  /* 0x0000000f0e05723e */ /* 0x000fe400000000ff */
[----:B--2---:R-:W-:Y:S01]  /*22860*/  F2FP.F16.F32.PACK_AB R0, R24, R25 ;  /* 0x000000191800723e */ /* 0x004fe200000000ff */
[----:B------:R-:W-:Y:S04]  /*22870*/  STL [R1+0xc4], R2 ;  /* 0x0000c40201007387 */ /* 0x000fe80000100800 */
[----:B------:R-:W-:Y:S04]  /*22880*/  STL [R1+0x1078], R7 ;  /* 0x0010780701007387 */ /* 0x000fe80000100800 */
[----:B------:R-:W-:Y:S04]  /*22890*/  STL [R1+0xc0], R0 ;  /* 0x0000c00001007387 */ /* 0x000fe80000100800 */
[----:B------:R-:W-:Y:S04]  /*228a0*/  STL [R1+0x107c], R6 ;  /* 0x00107c0601007387 */ /* 0x000fe80000100800 */
[----:B------:R-:W-:Y:S04]  /*228b0*/  STL [R1+0x1080], R5 ;  /* 0x0010800501007387 */ /* 0x000fe80000100800 */
[----:B------:R-:W2:Y:S04]  /*228c0*/  LDL.LU R11, [R1+0xec] ;  /* 0x0000ec00010b7983 */ /* 0x000ea80000300800 */
[----:B------:R-:W3:Y:S04]  /*228d0*/  LDL.LU R10, [R1+0xe4] ;  /* 0x0000e400010a7983 */ /* 0x000ee80000300800 */
[----:B---3--:R0:W-:Y:S04]  /*228e0*/  STL [R1+0x1198], R10 ;  /* 0x0011980a01007387 */ /* 0x0081e80000100800 */
[----:B0-----:R-:W2:Y:S04]  /*228f0*/  LDL.LU R10, [R1+0xac] ;  /* 0x0000ac00010a7983 */ /* 0x001ea80000300800 */
[----:B------:R-:W3:Y:S04]  /*22900*/  LDL.LU R9, [R1+0x26c] ;  /* 0x00026c0001097983 */ /* 0x000ee80000300800 */
[----:B---3--:R0:W-:Y:S04]  /*22910*/  STL [R1+0x1194], R9 ;  /* 0x0011940901007387 */ /* 0x0081e80000100800 */
[----:B0-----:R-:W3:Y:S04]  /*22920*/  LDL.LU R9, [R1+0xa4] ;  /* 0x0000a40001097983 */ /* 0x001ee80000300800 */
[----:B------:R-:W4:Y:S04]  /*22930*/  LDL.LU R8, [R1+0x264] ;  /* 0x0002640001087983 */ /* 0x000f280000300800 */
[----:B----4-:R0:W-:Y:S04]  /*22940*/  STL [R1+0x1190], R8 ;  /* 0x0011900801007387 */ /* 0x0101e80000100800 */
[----:B0-----:R-:W4:Y:S04]  /*22950*/  LDL.LU R8, [R1+0x45c] ;  /* 0x00045c0001087983 */ /* 0x001f280000300800 */
[----:B------:R-:W2:Y:S04]  /*22960*/  LDL.LU R15, [R1+0x1fc] ;  /* 0x0001fc00010f7983 */ /* 0x000ea80000300800 */
[----:B--2---:R0:W-:Y:S04]  /*22970*/  STL [R1+0x118c], R15 ;  /* 0x00118c0f01007387 */ /* 0x0041e80000100800 */
[----:B0-----:R-:W2:Y:S04]  /*22980*/  LDL.LU R15, [R1+0x454] ;  /* 0x00045400010f7983 */ /* 0x001ea80000300800 */
        /* <DEDUP_REMOVED lines=48> */
[----:B0-----:R-:W2:Y:S01]  /*22c90*/  LDL.LU R6, [R1+0x284] ;  /* 0x0002840001067983 */ /* 0x001ea20000300800 */
[----:B------:R-:W-:-:S02]  /*22ca0*/  F2FP.F16.F32.PACK_AB R4, R22, R23 ;  /* 0x000000171604723e */ /* 0x000fc400000000ff */
[----:B------:R-:W-:Y:S01]  /*22cb0*/  F2FP.F16.F32.PACK_AB R11, R10, R11 ;  /* 0x0000000b0a0b723e */ /* 0x000fe200000000ff */
        /* <DEDUP_REMOVED lines=21> */
[----:B0-----:R-:W2:Y:S04]  /*22e10*/  LDL.LU R4, [R1+0x1f0] ;  /* 0x0001f00001047983 */ /* 0x001ea80000300800 */
[----:B------:R-:W3:Y:S04]  /*22e20*/  LDL.LU R10, [R1+0x1198] ;  /* 0x00119800010a7983 */ /* 0x000ee80000300800 */
[----:B------:R0:W-:Y:S04]  /*22e30*/  STL [R1+0x1088], R11 ;  /* 0x0010880b01007387 */ /* 0x0001e80000100800 */
[----:B0-----:R-:W2:Y:S01]  /*22e40*/  LDL.LU R11, [R1+0x170] ;  /* 0x00017000010b7983 */ /* 0x001ea20000300800 */
[----:B---3--:R-:W-:-:S03]  /*22e50*/  F2FP.F16.F32.PACK_AB R10, R9, R10 ;  /* 0x0000000a090a723e */ /* 0x008fc600000000ff */
[----:B------:R-:W4:Y:S04]  /*22e60*/  LDL.LU R9, [R1+0x1194] ;  /* 0x0011940001097983 */ /* 0x000f280000300800 */
[----:B------:R0:W-:Y:S04]  /*22e70*/  STL [R1+0x108c], R10 ;  /* 0x00108c0a01007387 */ /* 0x0001e80000100800 */
[----:B0-----:R-:W3:Y:S01]  /*22e80*/  LDL.LU R10, [R1+0x1f8] ;  /* 0x0001f800010a7983 */ /* 0x001ee20000300800 */
[----:B----4-:R-:W-:-:S03]  /*22e90*/  F2FP.F16.F32.PACK_AB R9, R8, R9 ;  /* 0x000000090809723e */ /* 0x010fc600000000ff */
[----:B------:R-:W4:Y:S04]  /*22ea0*/  LDL.LU R8, [R1+0x1190] ;  /* 0x0011900001087983 */ /* 0x000f280000300800 */
[----:B------:R0:W-:Y:S04]  /*22eb0*/  STL [R1+0x1090], R9 ;  /* 0x0010900901007387 */ /* 0x0001e80000100800 */
[----:B0-----:R-:W3:Y:S01]  /*22ec0*/  LDL.LU R9, [R1+0x178] ;  /* 0x0001780001097983 */ /* 0x001ee20000300800 */
[----:B----4-:R-:W-:-:S03]  /*22ed0*/  F2FP.F16.F32.PACK_AB R8, R15, R8 ;  /* 0x000000080f08723e */ /* 0x010fc600000000ff */
[----:B------:R-:W4:Y:S04]  /*22ee0*/  LDL.LU R15, [R1+0x118c] ;  /* 0x00118c00010f7983 */ /* 0x000f280000300800 */
[----:B------:R0:W-:Y:S04]  /*22ef0*/  STL [R1+0x1094], R8 ;  /* 0x0010940801007387 */ /* 0x0001e80000100800 */
[----:B0-----:R-:W2:Y:S01]  /*22f00*/  LDL.LU R8, [R1+0x260] ;  /* 0x0002600001087983 */ /* 0x001ea20000300800 */
        /* <DEDUP_REMOVED lines=13> */
[----:B------:R-:W2:Y:S04]  /*22fe0*/  LDL.LU R5, [R1+0x117c] ;  /* 0x00117c0001057983 */ /* 0x000ea80000300800 */
[----:B------:R0:W-:Y:S04]  /*22ff0*/  STL [R1+0x10a4], R12 ;  /* 0x0010a40c01007387 */ /* 0x0001e80000100800 */
[----:B0-----:R-:W4:Y:S01]  /*23000*/  LDL.LU R12, [R1+0xe0] ;  /* 0x0000e000010c7983 */ /* 0x001f220000300800 */
        /* <DEDUP_REMOVED lines=35> */
[----:B0-----:R-:W4:Y:S01]  /*23240*/  LDL.LU R5, [R1+0x1134] ;  /* 0x0011340001057983 */ /* 0x001f220000300800 */
[----:B------:R-:W-:Y:S02]  /*23250*/  F2FP.F16.F32.PACK_AB R13, R13, R14 ;  /* 0x0000000e0d0d723e */ /* 0x000fe400000000ff */
[----:B----4-:R-:W-:-:S02]  /*23260*/  F2FP.F16.F32.PACK_AB R12, R5, R12 ;  /* 0x0000000c050c723e */ /* 0x010fc400000000ff */
[----:B------:R-:W2:Y:S01]  /*23270*/  LDL.LU R5, [R1+0x1130] ;  /* 0x0011300001057983 */ /* 0x000ea20000300800 */
[----:B---3--:R-:W-:-:S03]  /*23280*/  F2FP.F16.F32.PACK_AB R9, R9, R10 ;  /* 0x0000000a0909723e */ /* 0x008fc600000000ff */
[----:B------:R0:W-:Y:S01]  /*23290*/  STL [R1+0x78], R12 ;  /* 0x0000780c01007387 */ /* 0x0001e20000100800 */
[----:B------:R-:W-:-:S03]  /*232a0*/  F2FP.F16.F32.PACK_AB R2, R28, R2 ;  /* 0x000000021c02723e */ /* 0x000fc600000000ff */
[----:B------:R-:W-:Y:S01]  /*232b0*/  STL [R1+0x74], R13 ;  /* 0x0000740d01007387 */ /* 0x000fe20000100800 */
[----:B0-----:R-:W-:Y:S02]  /*232c0*/  F2FP.F16.F32.PACK_AB R12, R15, R8 ;  /* 0x000000080f0c723e */ /* 0x001fe400000000ff */
[----:B------:R-:W-:Y:S02]  /*232d0*/  F2FP.F16.F32.PACK_AB R8, R11, R4 ;  /* 0x000000040b08723e */ /* 0x000fe400000000ff */
[----:B------:R-:W-:Y:S01]  /*232e0*/  F2FP.F16.F32.PACK_AB R4, R7, R29 ;  /* 0x0000001d0704723e */ /* 0x000fe200000000ff */
[----:B------:R-:W-:Y:S01]  /*232f0*/  STL [R1+0x70], R12 ;  /* 0x0000700c01007387 */ /* 0x000fe20000100800 */
[----:B------:R-:W-:-:S03]  /*23300*/  F2FP.F16.F32.PACK_AB R0, R0, R3 ;  /* 0x000000030000723e */ /* 0x000fc600000000ff */
[----:B------:R-:W-:Y:S01]  /*23310*/  STL [R1+0x8c], R9 ;  /* 0x00008c0901007387 */ /* 0x000fe20000100800 */
[----:B------:R-:W-:-:S03]  /*23320*/  F2FP.F16.F32.PACK_AB R3, R21, R20 ;  /* 0x000000141503723e */ /* 0x000fc600000000ff */
[----:B------:R-:W-:Y:S01]  /*23330*/  STL [R1+0x88], R8 ;  /* 0x0000880801007387 */ /* 0x000fe20000100800 */
[----:B--2---:R-:W-:-:S05]  /*23340*/  F2FP.F16.F32.PACK_AB R5, R5, R6 ;  /* 0x000000060505723e */ /* 0x004fca00000000ff */
[----:B------:R-:W-:Y:S04]  /*23350*/  STL [R1+0x84], R5 ;  /* 0x0000840501007387 */ /* 0x000fe80000100800 */
[----:B------:R-:W-:Y:S04]  /*23360*/  STL [R1+0x80], R4 ;  /* 0x0000800401007387 */ /* 0x000fe80000100800 */
[----:B------:R0:W-:Y:S04]  /*23370*/  STL [R1+0x9c], R2 ;  /* 0x00009c0201007387 */ /* 0x0001e80000100800 */
[----:B------:R1:W-:Y:S01]  /*23380*/  STL [R1+0x98], R0 ;  /* 0x0000980001007387 */ /* 0x0003e20000100800 */
[----:B0-----:R-:W-:-:S03]  /*23390*/  F2FP.F16.F32.PACK_AB R2, R17, R16 ;  /* 0x000000101102723e */ /* 0x001fc600000000ff */
[----:B------:R0:W-:Y:S01]  /*233a0*/  STL [R1+0x94], R3 ;  /* 0x0000940301007387 */ /* 0x0001e20000100800 */
[----:B-1----:R-:W-:-:S03]  /*233b0*/  F2FP.F16.F32.PACK_AB R0, R24, R25 ;  /* 0x000000191800723e */ /* 0x002fc600000000ff */
[----:B------:R1:W-:Y:S01]  /*233c0*/  STL [R1+0x90], R2 ;  /* 0x0000900201007387 */ /* 0x0003e20000100800 */
[----:B0-----:R-:W-:-:S03]  /*233d0*/  F2FP.F16.F32.PACK_AB R3, R26, R27 ;  /* 0x0000001b1a03723e */ /* 0x001fc600000000ff */
[----:B------:R0:W-:Y:S01]  /*233e0*/  STL [R1+0xac], R0 ;  /* 0x0000ac0001007387 */ /* 0x0001e20000100800 */
[----:B-1----:R-:W-:-:S03]  /*233f0*/  F2FP.F16.F32.PACK_AB R2, R18, R19 ;  /* 0x000000131202723e */ /* 0x002fc600000000ff */
[----:B------:R-:W-:Y:S04]  /*23400*/  STL [R1+0xa8], R3 ;  /* 0x0000a80301007387 */ /* 0x000fe80000100800 */
[----:B------:R-:W2:Y:S04]  /*23410*/  LDL.LU R19, [R1+0xfc] ;  /* 0x0000fc0001137983 */ /* 0x000ea80000300800 */
[----:B------:R-:W-:Y:S04]  /*23420*/  STL [R1+0xa4], R2 ;  /* 0x0000a40201007387 */ /* 0x000fe80000100800 */
[----:B------:R-:W3:Y:S01]  /*23430*/  LDL.LU R18, [R1+0xf4] ;  /* 0x0000f40001127983 */ /* 0x000ee20000300800 */
[----:B0-----:R-:W-:-:S05]  /*23440*/  F2FP.F16.F32.PACK_AB R0, R22, R23 ;  /* 0x000000171600723e */ /* 0x001fca00000000ff */
[----:B------:R-:W-:Y:S04]  /*23450*/  STL [R1+0xa0], R0 ;  /* 0x0000a00001007387 */ /* 0x000fe80000100800 */
        /* <DEDUP_REMOVED lines=78> */
[----:B------:R-:W-:-:S03]  /*23940*/  F2FP.F16.F32.PACK_AB R19, R18, R19 ;  /* 0x000000131213723e */ /* 0x000fc600000000ff */
        /* <DEDUP_REMOVED lines=17> */
[----:B------:R-:W3:Y:S02]  /*23a60*/  LDL.LU R18, [R1+0x112c] ;  /* 0x00112c0001127983 */ /* 0x000ee40000300800 */
[----:B---3--:R-:W-:-:S02]  /*23a70*/  F2FP.F16.F32.PACK_AB R18, R17, R18 ;  /* 0x000000121112723e */ /* 0x008fc400000000ff */
[----:B------:R-:W4:Y:S02]  /*23a80*/  LDL.LU R17, [R1+0x1128] ;  /* 0x0011280001117983 */ /* 0x000f240000300800 */
[----:B----4-:R-:W-:Y:S02]  /*23a90*/  F2FP.F16.F32.PACK_AB R17, R16, R17 ;  /* 0x000000111011723e */ /* 0x010fe400000000ff */
[----:B------:R-:W3:Y:S02]  /*23aa0*/  LDL.LU R16, [R1+0x1124] ;  /* 0x0011240001107983 */ /* 0x000ee40000300800 */
[----:B---3--:R-:W-:Y:S02]  /*23ab0*/  F2FP.F16.F32.PACK_AB R16, R23, R16 ;  /* 0x000000101710723e */ /* 0x008fe400000000ff */
[----:B------:R-:W3:Y:S02]  /*23ac0*/  LDL.LU R23, [R1+0x1120] ;  /* 0x0011200001177983 */ /* 0x000ee40000300800 */
[----:B---3--:R-:W-:-:S02]  /*23ad0*/  F2FP.F16.F32.PACK_AB R23, R22, R23 ;  /* 0x000000171617723e */ /* 0x008fc400000000ff */
[----:B------:R-:W3:Y:S02]  /*23ae0*/  LDL.LU R22, [R1+0x111c] ;  /* 0x00111c0001167983 */ /* 0x000ee40000300800 */
[----:B---3--:R-:W-:Y:S02]  /*23af0*/  F2FP.F16.F32.PACK_AB R22, R21, R22 ;  /* 0x000000161516723e */ /* 0x008fe400000000ff */
        /* <DEDUP_REMOVED lines=12> */
[----:B------:R-:W2:Y:S02]  /*23bc0*/  LDL.LU R12, [R1+0x1100] ;  /* 0x00110000010c7983 */ /* 0x000ea40000300800 */
[----:B--2---:R-:W-:Y:S02]  /*23bd0*/  F2FP.F16.F32.PACK_AB R12, R13, R12 ;  /* 0x0000000c0d0c723e */ /* 0x004fe400000000ff */
        /* <DEDUP_REMOVED lines=13> */
[----:B------:R0:W-:Y:S04]  /*23cb0*/  STL [R1], R12 ;  /* 0x0000000c01007387 */ /* 0x0001e80000100800 */
        /* <DEDUP_REMOVED lines=28> */
[----:B0-----:R-:W2:Y:S01]  /*23e80*/  LDL.LU R12, [R1+0x10a8] ;  /* 0x0010a800010c7983 */ /* 0x001ea20000300800 */
[----:B------:R-:W-:Y:S02]  /*23e90*/  F2FP.F16.F32.PACK_AB R15, R14, R15 ;  /* 0x0000000f0e0f723e */ /* 0x000fe400000000ff */
[----:B------:R-:W-:-:S02]  /*23ea0*/  F2FP.F16.F32.PACK_AB R9, R8, R9 ;  /* 0x000000090809723e */ /* 0x000fc400000000ff */
[----:B------:R-:W-:Y:S02]  /*23eb0*/  F2FP.F16.F32.PACK_AB R11, R10, R11 ;  /* 0x0000000b0a0b723e */ /* 0x000fe400000000ff */
[----:B------:R-:W-:Y:S02]  /*23ec0*/  F2FP.F16.F32.PACK_AB R5, R4, R5 ;  /* 0x000000050405723e */ /* 0x000fe400000000ff */
[----:B------:R-:W-:Y:S02]  /*23ed0*/  F2FP.F16.F32.PACK_AB R7, R6, R7 ;  /* 0x000000070607723e */ /* 0x000fe400000000ff */
[----:B------:R-:W-:Y:S02]  /*23ee0*/  F2FP.F16.F32.PACK_AB R28, R29, R28 ;  /* 0x0000001c1d1c723e */ /* 0x000fe400000000ff */
[----:B--2---:R-:W-:Y:S02]  /*23ef0*/  F2FP.F16.F32.PACK_AB R13, R12, R13 ;  /* 0x0000000d0c0d723e */ /* 0x004fe400000000ff */
[----:B------:R0:W5:Y:S04]  /*23f00*/  LDL.LU R12, [R1+0x10a4] ;  /* 0x0010a400010c7983 */ /* 0x0001680000300800 */
[----:B------:R1:W-:Y:S04]  /*23f10*/  STL [R1+0x20], R13 ;  /* 0x0000200d01007387 */ /* 0x0003e80000100800 */
[----:B-1----:R0:W5:Y:S04]  /*23f20*/  LDL.LU R13, [R1+0x10a0] ;  /* 0x0010a000010d7983 */ /* 0x0021680000300800 */
        /* <DEDUP_REMOVED lines=15> */
[----:B------:R-:W2:Y:S01]  /*24020*/  LDL.LU R29, [R1+0x1074] ;  /* 0x00107400011d7983 */ /* 0x000ea20000300800 */
[----:B------:R-:W-:-:S03]  /*24030*/  F2FP.F16.F32.PACK_AB R2, R2, R0 ;  /* 0x000000000202723e */ /* 0x000fc600000000ff */
[----:B------:R0:W-:Y:S01]  /*24040*/  STL [R1+0x48], R28 ;  /* 0x0000481c01007387 */ /* 0x0001e20000100800 */
[----:B--2---:R-:W-:-:S05]  /*24050*/  F2FP.F16.F32.PACK_AB R0, R3, R29 ;  /* 0x0000001d0300723e */ /* 0x004fca00000000ff */
[----:B------:R0:W-:Y:S04]  /*24060*/  STL [R1+0x40], R0 ;  /* 0x0000400001007387 */ /* 0x0001e80000100800 */
[----:B------:R0:W-:Y:S02]  /*24070*/  STL [R1+0x44], R2 ;  /* 0x0000440201007387 */ /* 0x0001e40000100800 */
.L_x_0:
[----:B------:R-:W-:Y:S01]  /*24080*/  STL [R1+0x1218], R27 ;  /* 0x0012181b01007387 */ /* 0x000fe20000100800 */
[----:B------:R-:W1:Y:S03]  /*24090*/  LDCU UR20, c[0x0][0x39c] ;  /* 0x00007380ff1477ac */ /* 0x000e660008000800 */
[----:B------:R-:W-:Y:S01]  /*240a0*/  STL.64 [R1+0x1210], R22 ;  /* 0x0012101601007387 */ /* 0x000fe20000100a00 */
[----:B------:R-:W2:Y:S03]  /*240b0*/  LDCU UR22, c[0x0][0x39c] ;  /* 0x00007380ff1677ac */ /* 0x000ea60008000800 */
[----:B------:R-:W-:Y:S01]  /*240c0*/  STL.64 [R1+0x1208], R20 ;  /* 0x0012081401007387 */ /* 0x000fe20000100a00 */
[----:B------:R-:W3:Y:S03]  /*240d0*/  LDCU UR77, c[0x0][0x39c] ;  /* 0x00007380ff4d77ac */ /* 0x000ee60008000800 */
[----:B------:R-:W-:Y:S01]  /*240e0*/  STL.64 [R1+0x1200], R18 ;  /* 0x0012001201007387 */ /* 0x000fe20000100a00 */
[----:B-----5:R-:W4:Y:S01]  /*240f0*/  S2R R3, SR_TID.X ;  /* 0x0000000000037919 */ /* 0x020f220000002100 */
[----:B------:R-:W0:Y:S01]  /*24100*/  S2UR UR19, SR_CgaCtaId ;  /* 0x00000000001379c3 */ /* 0x000e220000008800 */
[----:B------:R-:W-:Y:S01]  /*24110*/  UMOV UR18, 0x400 ;  /* 0x0000040000127882 */ /* 0x000fe20000000000 */
[----:B------:R-:W0:Y:S01]  /*24120*/  LDCU.64 UR42, c[0x0][0x398] ;  /* 0x00007300ff2a77ac */ /* 0x000e220008000a00 */
[----:B------:R-:W-:Y:S01]  /*24130*/  STL.64 [R1+0x11f8], R16 ;  /* 0x0011f81001007387 */ /* 0x000fe20000100a00 */
[----:B------:R-:W0:Y:S03]  /*24140*/  LDCU.128 UR24, c[0x0][0x390] ;  /* 0x00007200ff1877ac */ /* 0x000e260008000c00 */
[----:B------:R-:W-:Y:S01]  /*24150*/  STL.64 [R1+0x11f0], R14 ;  /* 0x0011f00e01007387 */ /* 0x000fe20000100a00 */
[----:B------:R-:W0:Y:S03]  /*24160*/  LDCU.64 UR40, c[0x0][0x398] ;  /* 0x00007300ff2877ac */ /* 0x000e260008000a00 */
[----:B------:R1:W-:Y:S01]  /*24170*/  STL.64 [R1+0x11e8], R12 ;  /* 0x0011e80c01007387 */ /* 0x0003e20000100a00 */
[----:B------:R-:W0:Y:S01]  /*24180*/  LDCU UR72, c[0x0][0x3b8] ;  /* 0x00007700ff4877ac */ /* 0x000e220008000800 */
[----:B------:R-:W0:Y:S01]  /*24190*/  LDCU.64 UR34, c[0x0][0x398] ;  /* 0x00007300ff2277ac */ /* 0x000e220008000a00 */
[----:B------:R-:W0:Y:S01]  /*241a0*/  LDCU.64 UR36, c[0x0][0x398] ;  /* 0x00007300ff2477ac */ /* 0x000e220008000a00 */
[----:B-1----:R-:W2:Y:S01]  /*241b0*/  LDL.LU R12, [R1] ;  /* 0x00000000010c7983 */ /* 0x002ea20000300800 */
[----:B------:R-:W1:Y:S03]  /*241c0*/  LDCU.64 UR48, c[0x0][0x398] ;  /* 0x00007300ff3077ac */ /* 0x000e660008000a00 */
[----:B------:R-:W2:Y:S01]  /*241d0*/  LDL.LU R13, [R1+0x4] ;  /* 0x00000400010d7983 */ /* 0x000ea20000300800 */
[----:B------:R-:W0:Y:S03]  /*241e0*/  LDCU.64 UR46, c[0x0][0x398] ;  /* 0x00007300ff2e77ac */ /* 0x000e260008000a00 */
[----:B------:R-:W2:Y:S01]  /*241f0*/  LDL.LU R14, [R1+0x8] ;  /* 0x00000800010e7983 */ /* 0x000ea20000300800 */
[----:B------:R-:W0:Y:S03]  /*24200*/  LDCU.64 UR44, c[0x0][0x398] ;  /* 0x00007300ff2c77ac */ /* 0x000e260008000a00 */
[----:B------:R-:W2:Y:S01]  /*24210*/  LDL.LU R15, [R1+0xc] ;  /* 0x00000c00010f7983 */ /* 0x000ea20000300800 */
[----:B------:R-:W0:Y:S03]  /*24220*/  LDCU.64 UR50, c[0x0][0x398] ;  /* 0x00007300ff3277ac */ /* 0x000e260008000a00 */
[----:B------:R-:W-:Y:S01]  /*24230*/  STL.64 [R1+0x11e0], R10 ;  /* 0x0011e00a01007387 */ /* 0x000fe20000100a00 */
[----:B------:R-:W0:Y:S03]  /*24240*/  LDCU.64 UR52, c[0x0][0x398] ;  /* 0x00007300ff3477ac */ /* 0x000e260008000a00 */
[----:B------:R1:W-:Y:S01]  /*24250*/  STL.64 [R1+0x11d8], R8 ;  /* 0x0011d80801007387 */ /* 0x0003e20000100a00 */
[----:B------:R-:W0:Y:S01]  /*24260*/  LDCU UR7, c[0x0][0x398] ;  /* 0x00007300ff0777ac */ /* 0x000e220008000800 */
[----:B------:R-:W0:Y:S01]  /*24270*/  LDCU UR6, c[0x0][0x398] ;  /* 0x00007300ff0677ac */ /* 0x000e220008000800 */
[----:B------:R-:W0:Y:S01]  /*24280*/  LDCU UR9, c[0x0][0x398] ;  /* 0x00007300ff0977ac */ /* 0x000e220008000800 */
[----:B-1----:R-:W2:Y:S01]  /*24290*/  LDL.LU R8, [R1+0x10] ;  /* 0x0000100001087983 */ /* 0x002ea20000300800 */
[----:B------:R-:W1:Y:S03]  /*242a0*/  LDCU UR10, c[0x0][0x398] ;  /* 0x00007300ff0a77ac */ /* 0x000e660008000800 */
[----:B------:R-:W2:Y:S01]  /*242b0*/  LDL.LU R9, [R1+0x14] ;  /* 0x0000140001097983 */ /* 0x000ea20000300800 */
[----:B------:R-:W0:Y:S03]  /*242c0*/  LDCU UR4, c[0x0][0x398] ;  /* 0x00007300ff0477ac */ /* 0x000e260008000800 */
[----:B------:R-:W2:Y:S01]  /*242d0*/  LDL.LU R10, [R1+0x18] ;  /* 0x00001800010a7983 */ /* 0x000ea20000300800 */
[----:B------:R-:W0:Y:S03]  /*242e0*/  LDCU UR23, c[0x0][0x398] ;  /* 0x00007300ff1777ac */ /* 0x000e260008000800 */
[----:B------:R-:W2:Y:S01]  /*242f0*/  LDL.LU R11, [R1+0x1c] ;  /* 0x00001c00010b7983 */ /* 0x000ea20000300800 */
[----:B------:R-:W0:Y:S03]  /*24300*/  LDCU UR28, c[0x0][0x398] ;  /* 0x00007300ff1c77ac */ /* 0x000e260008000800 */
[----:B------:R-:W-:Y:S01]  /*24310*/  STL.64 [R1+0x11d0], R6 ;  /* 0x0011d00601007387 */ /* 0x000fe20000100a00 */
[----:B------:R-:W0:Y:S03]  /*24320*/  LDCU UR29, c[0x0][0x398] ;  /* 0x00007300ff1d77ac */ /* 0x000e260008000800 */
        /* <DEDUP_REMOVED lines=23> */
[----:B------:R-:W1:Y:S03]  /*244a0*/  LDCU UR62, c[0x0][0x398] ;  /* 0x00007300ff3e77ac */ /* 0x000e660008000800 */
[----:B------:R-:W2:Y:S01]  /*244b0*/  LDL.LU R22, [R1+0x48] ;  /* 0x0000480001167983 */ /* 0x000ea20000300800 */
[----:B------:R-:W1:Y:S03]  /*244c0*/  LDCU UR63, c[0x0][0x398] ;  /* 0x00007300ff3f77ac */ /* 0x000e660008000800 */
[----:B------:R-:W2:Y:S01]  /*244d0*/  LDL.LU R23, [R1+0x4c] ;  /* 0x00004c0001177983 */ /* 0x000ea20000300800 */
[----:B------:R-:W1:Y:S03]  /*244e0*/  LDCU UR64, c[0x0][0x398] ;  /* 0x00007300ff4077ac */ /* 0x000e660008000800 */
[----:B------:R-:W2:Y:S01]  /*244f0*/  LDL R27, [R1+0x1034] ;  /* 0x00103400011b7983 */ /* 0x000ea20000100800 */
[----:B----4-:R-:W-:-:S02]  /*24500*/  IMAD.SHL.U32 R29, R3, 0x10, RZ ;  /* 0x00000010031d7824 */ /* 0x010fc400078e00ff */
[----:B0-----:R-:W-:Y:S01]  /*24510*/  IMAD.SHL.U32 R28, R3, 0x20, RZ ;  /* 0x00000020031c7824 */ /* 0x001fe200078e00ff */
[----:B------:R-:W-:Y:S02]  /*24520*/  ULEA UR21, UR19, UR18, 0x18 ;  /* 0x0000001213157291 */ /* 0x000fe4000f8ec0ff */
[----:B------:R-:W-:Y:S01]  /*24530*/  LOP3.LUT R29, R29, 0xf0, RZ, 0xc0, !PT ;  /* 0x000000f01d1d7812 */ /* 0x000fe200078ec0ff */
[----:B------:R-:W0:Y:S01]  /*24540*/  LDCU UR18, c[0x0][0x398] ;  /* 0x00007300ff1277ac */ /* 0x000e220008000800 */
[----:B------:R-:W-:Y:S01]  /*24550*/  LOP3.LUT R28, R28, 0x200, RZ, 0xc0, !PT ;  /* 0x000002001c1c7812 */ /* 0x000fe200078ec0ff */
[----:B------:R-:W4:Y:S01]  /*24560*/  LDCU UR19, c[0x0][0x398] ;  /* 0x00007300ff1377ac */ /* 0x000f220008000800 */
[----:B------:R-:W0:Y:S01]  /*24570*/  LDCU UR65, c[0x0][0x398] ;  /* 0x00007300ff4177ac */ /* 0x000e220008000800 */
        /* <DEDUP_REMOVED lines=19> */
[----:B------:R-:W-:Y:S01]  /*246b0*/  BAR.SYNC.DEFER_BLOCKING 0x0 ;  /* 0x0000000000007b1d */ /* 0x000fe20000010000 */
[----:B--2---:R-:W-:-:S02]  /*246c0*/  VIADD R0, R27, 0x1 ;  /* 0x000000011b007836 */ /* 0x004fc40000000000 */
[----:B------:R-:W-:-:S03]  /*246d0*/  VIADD R2, R27, 0x15 ;  /* 0x000000151b027836 */ /* 0x000fc60000000000 */
[----:B------:R-:W-:Y:S01]  /*246e0*/  ISETP.GE.AND P4, PT, R0, UR20, PT ;  /* 0x0000001400007c0c */ /* 0x000fe2000bf86270 */
[----:B------:R-:W2:Y:S01]  /*246f0*/  LDCU UR20, c[0x0][0x398] ;  /* 0x00007300ff1477ac */ /* 0x000ea20008000800 */
[----:B------:R-:W-:Y:S02]  /*24700*/  IADD3 R0, PT, PT, R28, UR21, R29 ;  /* 0x000000151c007c10 */ /* 0x000fe4000fffe01d */
[----:B------:R-:W-:Y:S02]  /*24710*/  LOP3.LUT R28, R3, 0x20, RZ, 0xc0, !PT ;  /* 0x00000020031c7812 */ /* 0x000fe400078ec0ff */
[----:B------:R-:W-:Y:S01]  /*24720*/  ISETP.GE.AND P2, PT, R2, UR43, PT ;  /* 0x0000002b02007c0c */ /* 0x000fe2000bf46270 */
[----:B------:R-:W-:Y:S02]  /*24730*/  VIADD R2, R27, 0x2 ;  /* 0x000000021b027836 */ /* 0x000fe40000000000 */
[----:B------:R-:W-:Y:S01]  /*24740*/  IMAD R0, R28, 0x8, R0 ;  /* 0x000000081c007824 */ /* 0x000fe200078e0200 */
[----:B------:R-:W-:Y:S01]  /*24750*/  LOP3.LUT R3, R3, 0x3f, RZ, 0xc0, !PT ;  /* 0x0000003f03037812 */ /* 0x000fe200078ec0ff */
[----:B------:R-:W2:Y:S01]  /*24760*/  LDL.LU R27, [R1+0x1218] ;  /* 0x00121800011b7983 */ /* 0x000ea20000300800 */
[----:B------:R-:W-:Y:S01]  /*24770*/  ISETP.GE.AND P0, PT, R2, UR22, PT ;  /* 0x0000001602007c0c */ /* 0x000fe2000bf06270 */
[----:B------:R-:W0:Y:S01]  /*24780*/  LDCU UR22, c[0x0][0x398] ;  /* 0x00007300ff1677ac */ /* 0x000e220008000800 */
[----:B------:R-:W-:Y:S01]  /*24790*/  LEA R2, R3, UR21, 0x4 ;  /* 0x0000001503027c11 */ /* 0x000fe2000f8e20ff */
[----:B------:R-:W-:Y:S01]  /*247a0*/  STSM.16.M88.4 [R0], R20 ;  /* 0x0000001400007844 */ /* 0x000fe20000000200 */
[----:B------:R-:W0:Y:S01]  /*247b0*/  LDCU UR21, c[0x0][0x398] ;  /* 0x00007300ff1577ac */ /* 0x000e220008000800 */
[----:B------:R-:W-:Y:S06]  /*247c0*/  BAR.SYNC.DEFER_BLOCKING 0x0 ;  /* 0x0000000000007b1d */ /* 0x000fec0000010000 */
[----:B------:R-:W0:Y:S02]  /*247d0*/  LDS.128 R20, [R2] ;  /* 0x0000000002147984 */ /* 0x000e240000000c00 */
[----:B------:R-:W-:Y:S06]  /*247e0*/  BAR.SYNC.DEFER_BLOCKING 0x0 ;  /* 0x0000000000007b1d */ /* 0x000fec0000010000 */
[----:B0-----:R-:W-:Y:S04]  /*247f0*/  STL.64 [R1+0x40], R20 ;  /* 0x0000401401007387 */ /* 0x001fe80000100a00 */
[----:B------:R0:W-:Y:S04]  /*24800*/  STL.64 [R1+0x48], R22 ;  /* 0x0000481601007387 */ /* 0x0001e80000100a00 */
[----:B0-----:R-:W3:Y:S04]  /*24810*/  LDL.LU.64 R22, [R1+0x1210] ;  /* 0x0012100001167983 */ /* 0x001ee80000300a00 */
[----:B------:R-:W3:Y:S04]  /*24820*/  LDL.LU.64 R20, [R1+0x1208] ;  /* 0x0012080001147983 */ /* 0x000ee80000300a00 */
[----:B------:R-:W-:Y:S01]  /*24830*/  STSM.16.M88.4 [R0], R16 ;  /* 0x0000001000007844 */ /* 0x000fe20000000200 */
[----:B------:R-:W-:Y:S06]  /*24840*/  BAR.SYNC.DEFER_BLOCKING 0x0 ;  /* 0x0000000000007b1d */ /* 0x000fec0000010000 */
[----:B------:R-:W0:Y:S02]  /*24850*/  LDS.128 R16, [R2] ;  /* 0x0000000002107984 */ /* 0x000e240000000c00 */
[----:B------:R-:W-:Y:S06]  /*24860*/  BAR.SYNC.DEFER_BLOCKING 0x0 ;  /* 0x0000000000007b1d */ /* 0x000fec0000010000 */
[----:B------:R-:W-:Y:S02]  /*24870*/  STSM.16.M88.4 [R0], R4 ;  /* 0x0000000400007844 */ /* 0x000fe40000000200 */
[----:B------:R-:W-:Y:S06]  /*24880*/  BAR.SYNC.DEFER_BLOCKING 0x0 ;  /* 0x0000000000007b1d */ /* 0x000fec0000010000 */
[----:B0-----:R-:W-:Y:S04]  /*24890*/  STL.64 [R1+0x30], R16 ;  /* 0x0000301001007387 */ /* 0x001fe80000100a00 */
[----:B------:R0:W-:Y:S04]  /*248a0*/  STL.64 [R1+0x38], R18 ;  /* 0x0000381201007387 */ /* 0x0001e80000100a00 */
[----:B------:R-:W1:Y:S01]  /*248b0*/  LDS.128 R4, [R2] ;  /* 0x0000000002047984 */ /* 0x000e620000000c00 */
[----:B------:R-:W-:Y:S06]  /*248c0*/  BAR.SYNC.DEFER_BLOCKING 0x0 ;  /* 0x0000000000007b1d */ /* 0x000fec0000010000 */
[----:B0-----:R-:W4:Y:S04]  /*248d0*/  LDL.LU.64 R18, [R1+0x1200] ;  /* 0x0012000001127983 */ /* 0x001f280000300a00 */
[----:B------:R-:W4:Y:S04]  /*248e0*/  LDL.LU.64 R16, [R1+0x11f8] ;  /* 0x0011f80001107983 */ /* 0x000f280000300a00 */
[----:B------:R-:W-:Y:S04]  /*248f0*/  STSM.16.M88.4 [R0], R8 ;  /* 0x0000000800007844 */ /* 0x000fe80000000200 */
[----:B-1----:R-:W-:Y:S04]  /*24900*/  STL.64 [R1+0x20], R4 ;  /* 0x0000200401007387 */ /* 0x002fe80000100a00 */
[----:B------:R-:W-:Y:S01]  /*24910*/  STL.64 [R1+0x28], R6 ;  /* 0x0000280601007387 */ /* 0x000fe20000100a00 */
[----:B------:R-:W-:Y:S06]  /*24920*/  BAR.SYNC.DEFER_BLOCKING 0x0 ;  /* 0x0000000000007b1d */ /* 0x000fec0000010000 */
[----:B------:R-:W0:Y:S02]  /*24930*/  LDS.128 R4, [R2] ;  /* 0x0000000002047984 */ /* 0x000e240000000c00 */
[----:B------:R-:W-:Y:S06]  /*24940*/  BAR.SYNC.DEFER_BLOCKING 0x0 ;  /* 0x0000000000007b1d */ /* 0x000fec0000010000 */
[----:B------:R-:W-:Y:S04]  /*24950*/  STSM.16.M88.4 [R0], R12 ;  /* 0x0000000c00007844 */ /* 0x000fe80000000200 */
[----:B0-----:R-:W-:Y:S04]  /*24960*/  STL.64 [R1+0x10], R4 ;  /* 0x0000100401007387 */ /* 0x001fe80000100a00 */
[----:B------:R-:W-:Y:S01]  /*24970*/  STL.64 [R1+0x18], R6 ;  /* 0x0000180601007387 */ /* 0x000fe20000100a00 */
[----:B------:R-:W-:Y:S06]  /*24980*/  BAR.SYNC.DEFER_BLOCKING 0x0 ;  /* 0x0000000000007b1d */ /* 0x000fec0000010000 */
[----:B------:R-:W0:Y:S02]  /*24990*/  LDS.128 R4, [R2] ;  /* 0x0000000002047984 */ /* 0x000e240000000c00 */
[----:B------:R-:W-:Y:S06]  /*249a0*/  BAR.SYNC.DEFER_BLOCKING 0x0 ;  /* 0x0000000000007b1d */ /* 0x000fec0000010000 */
[----:B--2---:R-:W-:Y:S04]  /*249b0*/  STSM.16.M88.4 [R0], R24 ;  /* 0x0000001800007844 */ /* 0x004fe80000000200 */
[----:B0-----:R-:W-:Y:S04]  /*249c0*/  STL.64 [R1+0xb0], R4 ;  /* 0x0000b00401007387 */ /* 0x001fe80000100a00 */
[----:B------:R-:W-:Y:S01]  /*249d0*/  STL.64 [R1+0xb8], R6 ;  /* 0x0000b80601007387 */ /* 0x000fe20000100a00 */
[----:B------:R-:W-:Y:S06]  /*249e0*/  BAR.SYNC.DEFER_BLOCKING 0x0 ;  /* 0x0000000000007b1d */ /* 0x000fec0000010000 */
[----:B------:R-:W-:Y:S04]  /*249f0*/  STL [R1+0x11c0], R26 ;  /* 0x0011c01a01007387 */ /* 0x000fe80000100800 */
[----:B------:R-:W0:Y:S01]  /*24a00*/  LDS.128 R4, [R2] ;  /* 0x0000000002047984 */ /* 0x000e220000000c00 */
[----:B------:R-:W-:Y:S06]  /*24a10*/  BAR.SYNC.DEFER_BLOCKING 0x0 ;  /* 0x0000000000007b1d */ /* 0x000fec0000010000 */
[----:B---3--:R-:W-:Y:S04]  /*24a20*/  STSM.16.M88.4 [R0], R20 ;  /* 0x0000001400007844 */ /* 0x008fe80000000200 */
[----:B0-----:R-:W-:Y:S04]  /*24a30*/  STL.64 [R1], R4 ;  /* 0x0000000401007387 */ /* 0x001fe80000100a00 */
[----:B------:R-:W-:Y:S01]  /*24a40*/  STL.64 [R1+0x8], R6 ;  /* 0x0000080601007387 */ /* 0x000fe20000100a00 */
[----:B------:R-:W-:Y:S06]  /*24a50*/  BAR.SYNC.DEFER_BLOCKING 0x0 ;  /* 0x0000000000007b1d */ /* 0x000fec0000010000 */
[----:B------:R-:W2:Y:S04]  /*24a60*/  LDL.LU R12, [R1+0xa0] ;  /* 0x0000a000010c7983 */ /* 0x000ea80000300800 */
[----:B------:R-:W0:Y:S01]  /*24a70*/  LDS.128 R4, [R2] ;  /* 0x0000000002047984 */ /* 0x000e220000000c00 */
[----:B------:R-:W-:Y:S06]  /*24a80*/  BAR.SYNC.DEFER_BLOCKING 0x0 ;  /* 0x0000000000007b1d */ /* 0x000fec0000010000 */
[----:B0-----:R0:W-:Y:S04]  /*24a90*/  STL.64 [R1+0xe0], R4 ;  /* 0x0000e00401007387 */ /* 0x0011e80000100a00 */
[----:B------:R1:W-:Y:S04]  /*24aa0*/  STL.64 [R1+0xe8], R6 ;  /* 0x0000e80601007387 */ /* 0x0003e80000100a00 */
[----:B------:R-:W2:Y:S04]  /*24ab0*/  LDL.LU R13, [R1+0xa4] ;  /* 0x0000a400010d7983 */ /* 0x000ea80000300800 */
[----:B------:R-:W2:Y:S04]  /*24ac0*/  LDL.LU R14, [R1+0xa8] ;  /* 0x0000a800010e7983 */ /* 0x000ea80000300800 */
[----:B------:R-:W2:Y:S04]  /*24ad0*/  LDL.LU R15, [R1+0xac] ;  /* 0x0000ac00010f7983 */ /* 0x000ea80000300800 */
[----:B------:R-:W3:Y:S04]  /*24ae0*/  LDL.LU R8, [R1+0x90] ;  /* 0x0000900001087983 */ /* 0x000ee80000300800 */
[----:B------:R-:W3:Y:S04]  /*24af0*/  LDL.LU R9, [R1+0x94] ;  /* 0x0000940001097983 */ /* 0x000ee80000300800 */
[----:B------:R-:W3:Y:S04]  /*24b00*/  LDL.LU R10, [R1+0x98] ;  /* 0x00009800010a7983 */ /* 0x000ee80000300800 */
[----:B------:R-:W3:Y:S04]  /*24b10*/  LDL.LU R11, [R1+0x9c] ;  /* 0x00009c00010b7983 */ /* 0x000ee80000300800 */
[----:B0-----:R-:W3:Y:S04]  /*24b20*/  LDL.LU R4, [R1+0x80] ;  /* 0x0000800001047983 */ /* 0x001ee80000300800 */
[----:B------:R-:W3:Y:S04]  /*24b30*/  LDL.LU R5, [R1+0x84] ;  /* 0x0000840001057983 */ /* 0x000ee80000300800 */
[----:B-1----:R-:W3:Y:S04]  /*24b40*/  LDL.LU R6, [R1+0x88] ;  /* 0x0000880001067983 */ /* 0x002ee80000300800 */
[----:B------:R-:W3:Y:S04]  /*24b50*/  LDL.LU R7, [R1+0x8c] ;  /* 0x00008c0001077983 */ /* 0x000ee80000300800 */
[----:B----4-:R-:W-:Y:S01]  /*24b60*/  STSM.16.M88.4 [R0], R16 ;  /* 0x0000001000007844 */ /* 0x010fe20000000200 */
[----:B------:R-:W-:Y:S06]  /*24b70*/  BAR.SYNC.DEFER_BLOCKING 0x0 ;  /* 0x0000000000007b1d */ /* 0x000fec0000010000 */
[----:B------:R-:W4:Y:S04]  /*24b80*/  LDL.LU R24, [R1+0x50] ;  /* 0x0000500001187983 */ /* 0x000f280000300800 */
[----:B------:R-:W4:Y:S04]  /*24b90*/  LDL.LU R25, [R1+0x54] ;  /* 0x0000540001197983 */ /* 0x000f280000300800 */
[----:B------:R-:W4:Y:S04]  /*24ba0*/  LDL.LU R26, [R1+0x58] ;  /* 0x00005800011a7983 */ /* 0x000f280000300800 */
[----:B------:R-:W4:Y:S04]  /*24bb0*/  LDL.LU R27, [R1+0x5c] ;  /* 0x00005c00011b7983 */ /* 0x000f280000300800 */
[----:B------:R-:W0:Y:S04]  /*24bc0*/  LDS.128 R16, [R2] ;  /* 0x0000000002107984 */ /* 0x000e280000000c00 */
[----:B------:R-:W4:Y:S04]  /*24bd0*/  LDL.LU R20, [R1+0x60] ;  /* 0x0000600001147983 */ /* 0x000f280000300800 */
[----:B------:R-:W4:Y:S04]  /*24be0*/  LDL.LU R21, [R1+0x64] ;  /* 0x0000640001157983 */ /* 0x000f280000300800 */
[----:B------:R-:W4:Y:S04]  /*24bf0*/  LDL.LU R22, [R1+0x68] ;  /* 0x0000680001167983 */ /* 0x000f280000300800 */
[----:B------:R-:W4:Y:S01]  /*24c00*/  LDL.LU R23, [R1+0x6c] ;  /* 0x00006c0001177983 */ /* 0x000f220000300800 */
[----:B------:R-:W-:Y:S06]  /*24c10*/  BAR.SYNC.DEFER_BLOCKING 0x0 ;  /* 0x0000000000007b1d */ /* 0x000fec0000010000 */
[----:B0-----:R0:W-:Y:S04]  /*24c20*/  STL [R1+0x11a8], R16 ;  /* 0x0011a81001007387 */ /* 0x0011e80000100800 */
[----:B------:R1:W-:Y:S04]  /*24c30*/  STL [R1+0x1194], R17 ;  /* 0x0011941101007387 */ /* 0x0003e80000100800 */
[----:B------:R1:W-:Y:S04]  /*24c40*/  STL [R1+0x1178], R18 ;  /* 0x0011781201007387 */ /* 0x0003e80000100800 */
[----:B------:R1:W-:Y:S04]  /*24c50*/  STL [R1+0x1164], R19 ;  /* 0x0011641301007387 */ /* 0x0003e80000100800 */
[----:B0-----:R-:W4:Y:S04]  /*24c60*/  LDL.LU R16, [R1+0x70] ;  /* 0x0000700001107983 */ /* 0x001f280000300800 */
[----:B-1----:R-:W4:Y:S04]  /*24c70*/  LDL.LU R17, [R1+0x74] ;  /* 0x0000740001117983 */ /* 0x002f280000300800 */
[----:B------:R-:W4:Y:S04]  /*24c80*/  LDL.LU R18, [R1+0x78] ;  /* 0x0000780001127983 */ /* 0x000f280000300800 */
[----:B------:R-:W4:Y:S04]  /*24c90*/  LDL.LU R19, [R1+0x7c] ;  /* 0x00007c0001137983 */ /* 0x000f280000300800 */
[----:B--2---:R-:W-:Y:S01]  /*24ca0*/  STSM.16.M88.4 [R0], R12 ;  /* 0x0000000c00007844 */ /* 0x004fe20000000200 */
[----:B------:R-:W-:Y:S06]  /*24cb0*/  BAR.SYNC.DEFER_BLOCKING 0x0 ;  /* 0x0000000000007b1d */ /* 0x000fec0000010000 */
[----:B------:R-:W0:Y:S02]  /*24cc0*/  LDS.128 R12, [R2] ;  /* 0x00000000020c7984 */ /* 0x000e240000000c00 */
[----:B------:R-:W-:Y:S06]  /*24cd0*/  BAR.SYNC.DEFER_BLOCKING 0x0 ;  /* 0x0000000000007b1d */ /* 0x000fec0000010000 */
[----:B---3--:R-:W-:Y:S02]  /*24ce0*/  STSM.16.M88.4 [R0], R8 ;  /* 0x0000000800007844 */ /* 0x008fe40000000200 */
[----:B------:R-:W-:Y:S06]  /*24cf0*/  BAR.SYNC.DEFER_BLOCKING 0x0 ;  /* 0x0000000000007b1d */ /* 0x000fec0000010000 */
[----:B0-----:R-:W-:Y:S04]  /*24d00*/  STL.64 [R1+0xa0], R12 ;  /* 0x0000a00c01007387 */ /* 0x001fe80000100a00 */
[----:B------:R0:W-:Y:S04]  /*24d10*/  STL.64 [R1+0xa8], R14 ;  /* 0x0000a80e01007387 */ /* 0x0001e80000100a00 */
[----:B0-----:R-:W2:Y:S04]  /*24d20*/  LDL.LU.64 R14, [R1+0x11f0] ;  /* 0x0011f000010e7983 */ /* 0x001ea80000300a00 */
[----:B------:R-:W2:Y:S04]  /*24d30*/  LDL.LU.64 R12, [R1+0x11e8] ;  /* 0x0011e800010c7983 */ /* 0x000ea80000300a00 */
[----:B------:R-:W0:Y:S01]  /*24d40*/  LDS.128 R8, [R2] ;  /* 0x0000000002087984 */ /* 0x000e220000000c00 */
[----:B------:R-:W-:Y:S06]  /*24d50*/  BAR.SYNC.DEFER_BLOCKING 0x0 ;  /* 0x0000000000007b1d */ /* 0x000fec0000010000 */
[----:B------:R-:W-:Y:S02]  /*24d60*/  STSM.16.M88.4 [R0], R4 ;  /* 0x0000000400007844 */ /* 0x000fe40000000200 */
[----:B------:R-:W-:Y:S06]  /*24d70*/  BAR.SYNC.DEFER_BLOCKING 0x0 ;  /* 0x0000000000007b1d */ /* 0x000fec0000010000 */
[----:B0-----:R-:W-:Y:S04]  /*24d80*/  STL.64 [R1+0x90], R8 ;  /* 0x0000900801007387 */ /* 0x001fe80000100a00 */
[----:B------:R0:W-:Y:S04]  /*24d90*/  STL.64 [R1+0x98], R10 ;  /* 0x0000980a01007387 */ /* 0x0001e80000100a00 */
[----:B0-----:R-:W3:Y:S04]  /*24da0*/  LDL.LU.64 R10, [R1+0x11e0] ;  /* 0x0011e000010a7983 */ /* 0x001ee80000300a00 */
[----:B------:R-:W3:Y:S04]  /*24db0*/  LDL.LU.64 R8, [R1+0x11d8] ;  /* 0x0011d80001087983 */ /* 0x000ee80000300a00 */
[----:B------:R-:W0:Y:S01]  /*24dc0*/  LDS.128 R4, [R2] ;  /* 0x0000000002047984 */ /* 0x000e220000000c00 */
[----:B------:R-:W-:Y:S06]  /*24dd0*/  BAR.SYNC.DEFER_BLOCKING 0x0 ;  /* 0x0000000000007b1d */ /* 0x000fec0000010000 */
[----:B0-----:R-:W-:Y:S04]  /*24de0*/  STL.64 [R1+0x80], R4 ;  /* 0x0000800401007387 */ /* 0x001fe80000100a00 */
[----:B------:R0:W-:Y:S04]  /*24df0*/  STL.64 [R1+0x88], R6 ;  /* 0x0000880601007387 */ /* 0x0001e80000100a00 */
[----:B0-----:R-:W3:Y:S04]  /*24e00*/  LDL.LU.64 R6, [R1+0x11d0] ;  /* 0x0011d00001067983 */ /* 0x001ee80000300a00 */
[----:B------:R-:W3:Y:S04]  /*24e10*/  LDL.LU.64 R4, [R1+0x11c8] ;  /* 0x0011c80001047983 */ /* 0x000ee80000300a00 */
[----:B----4-:R-:W-:Y:S01]  /*24e20*/  STSM.16.M88.4 [R0], R16 ;  /* 0x0000001000007844 */ /* 0x010fe20000000200 */
[----:B------:R-:W-:Y:S06]  /*24e30*/  BAR.SYNC.DEFER_BLOCKING 0x0 ;  /* 0x0000000000007b1d */ /* 0x000fec0000010000 */
[----:B------:R-:W0:Y:S02]  /*24e40*/  LDS.128 R16, [R2] ;  /* 0x0000000002107984 */ /* 0x000e240000000c00 */
[----:B------:R-:W-:Y:S06]  /*24e50*/  BAR.SYNC.DEFER_BLOCKING 0x0 ;  /* 0x0000000000007b1d */ /* 0x000fec0000010000 */
[----:B------:R-:W-:Y:S02]  /*24e60*/  STSM.16.M88.4 [R0], R20 ;  /* 0x0000001400007844 */ /* 0x000fe40000000200 */
[----:B------:R-:W-:Y:S06]  /*24e70*/  BAR.SYNC.DEFER_BLOCKING 0x0 ;  /* 0x0000000000007b1d */ /* 0x000fec0000010000 */
[----:B0-----:R0:W-:Y:S04]  /*24e80*/  STL.64 [R1+0x70], R16 ;  /* 0x0000701001007387 */ /* 0x0011e80000100a00 */
[----:B------:R1:W-:Y:S04]  /*24e90*/  STL.64 [R1+0x78], R18 ;  /* 0x0000781201007387 */ /* 0x0003e80000100a00 */
[----:B0-----:R-:W4:Y:S04]  /*24ea0*/  LDL.LU R16, [R1+0xc0] ;  /* 0x0000c00001107983 */ /* 0x001f280000300800 */
[----:B------:R-:W4:Y:S04]  /*24eb0*/  LDL.LU R17, [R1+0xc4] ;  /* 0x0000c40001117983 */ /* 0x000f280000300800 */
[----:B-1----:R-:W4:Y:S04]  /*24ec0*/  LDL.LU R18, [R1+0xc8] ;  /* 0x0000c80001127983 */ /* 0x002f280000300800 */
[----:B------:R-:W4:Y:S04]  /*24ed0*/  LDL.LU R19, [R1+0xcc] ;  /* 0x0000cc0001137983 */ /* 0x000f280000300800 */
[----:B------:R-:W0:Y:S01]  /*24ee0*/  LDS.128 R20, [R2] ;  /* 0x0000000002147984 */ /* 0x000e220000000c00 */
[----:B------:R-:W-:Y:S06]  /*24ef0*/  BAR.SYNC.DEFER_BLOCKING 0x0 ;  /* 0x0000000000007b1d */ /* 0x000fec0000010000 */
[----:B------:R-:W-:Y:S02]  /*24f00*/  STSM.16.M88.4 [R0], R24 ;  /* 0x0000001800007844 */ /* 0x000fe40000000200 */
[----:B------:R-:W-:Y:S06]  /*24f10*/  BAR.SYNC.DEFER_BLOCKING 0x0 ;  /* 0x0000000000007b1d */ /* 0x000fec0000010000 */
[----:B------:R-:W1:Y:S02]  /*24f20*/  LDS.128 R24, [R2] ;  /* 0x0000000002187984 */ /* 0x000e640000000c00 */
[----:B------:R-:W-:Y:S06]  /*24f30*/  BAR.SYNC.DEFER_BLOCKING 0x0 ;  /* 0x0000000000007b1d */ /* 0x000fec0000010000 */
[----:B0-----:R0:W-:Y:S04]  /*24f40*/  STL.64 [R1+0x60], R20 ;  /* 0x0000601401007387 */ /* 0x0011e80000100a00 */
[----:B------:R1:W-:Y:S04]  /*24f50*/  STL.64 [R1+0x68], R22 ;  /* 0x0000681601007387 */ /* 0x0003e80000100a00 */
[----:B0-----:R-:W4:Y:S04]  /*24f60*/  LDL.LU R20, [R1+0xd0] ;  /* 0x0000d00001147983 */ /* 0x001f280000300800 */
[----:B--2---:R-:W-:Y:S01]  /*24f70*/  STSM.16.M88.4 [R0], R12 ;  /* 0x0000000c00007844 */ /* 0x004fe20000000200 */
[----:B------:R-:W-:Y:S06]  /*24f80*/  BAR.SYNC.DEFER_BLOCKING 0x0 ;  /* 0x0000000000007b1d */ /* 0x000fec0000010000 */
[----:B-1----:R-:W-:Y:S04]  /*24f90*/  STL.64 [R1+0x110], R24 ;  /* 0x0001101801007387 */ /* 0x002fe80000100a00 */
[----:B------:R-:W-:Y:S04]  /*24fa0*/  STL.64 [R1+0x118], R26 ;  /* 0x0001181a01007387 */ /* 0x000fe80000100a00 */
[----:B------:R-:W2:Y:S04]  /*24fb0*/  LDL.LU R21, [R1+0xd4] ;  /* 0x0000d40001157983 */ /* 0x000ea80000300800 */
[----:B------:R-:W2:Y:S04]  /*24fc0*/  LDL.LU R22, [R1+0xd8] ;  /* 0x0000d80001167983 */ /* 0x000ea80000300800 */
[----:B------:R-:W2:Y:S04]  /*24fd0*/  LDL.LU R23, [R1+0xdc] ;  /* 0x0000dc0001177983 */ /* 0x000ea80000300800 */
[----:B------:R-:W0:Y:S01]  /*24fe0*/  LDS.128 R12, [R2] ;  /* 0x00000000020c7984 */ /* 0x000e220000000c00 */
[----:B------:R-:W-:Y:S06]  /*24ff0*/  BAR.SYNC.DEFER_BLOCKING 0x0 ;  /* 0x0000000000007b1d */ /* 0x000fec0000010000 */
[----:B---3--:R-:W-:Y:S02]  /*25000*/  STSM.16.M88.4 [R0], R8 ;  /* 0x0000000800007844 */ /* 0x008fe40000000200 */
[----:B------:R-:W-:Y:S06]  /*25010*/  BAR.SYNC.DEFER_BLOCKING 0x0 ;  /* 0x0000000000007b1d */ /* 0x000fec0000010000 */
[----:B------:R-:W1:Y:S02]  /*25020*/  LDS.128 R8, [R2] ;  /* 0x0000000002087984 */ /* 0x000e640000000c00 */
[----:B------:R-:W-:Y:S06]  /*25030*/  BAR.SYNC.DEFER_BLOCKING 0x0 ;  /* 0x0000000000007b1d */ /* 0x000fec0000010000 */
[----:B0-----:R-:W-:Y:S04]  /*25040*/  STL.64 [R1+0xf0], R12 ;  /* 0x0000f00c01007387 */ /* 0x001fe80000100a00 */
[----:B------:R-:W-:Y:S01]  /*25050*/  STSM.16.M88.4 [R0], R4 ;  /* 0x0000000400007844 */ /* 0x000fe20000000200 */
[----:B------:R-:W-:Y:S06]  /*25060*/  BAR.SYNC.DEFER_BLOCKING 0x0 ;  /* 0x0000000000007b1d */ /* 0x000fec0000010000 */
[----:B------:R-:W-:Y:S04]  /*25070*/  STL.64 [R1+0xf8], R14 ;  /* 0x0000f80e01007387 */ /* 0x000fe80000100a00 */
[----:B------:R-:W3:Y:S04]  /*25080*/  LDL.LU R24, [R1+0x100] ;  /* 0x0001000001187983 */ /* 0x000ee80000300800 */
[----:B-1----:R-:W-:Y:S04]  /*25090*/  STL.64 [R1+0x50], R8 ;  /* 0x0000500801007387 */ /* 0x002fe80000100a00 */
[----:B------:R-:W-:Y:S04]  /*250a0*/  STL.64 [R1+0x58], R10 ;  /* 0x0000580a01007387 */ /* 0x000fe80000100a00 */
[----:B------:R-:W3:Y:S04]  /*250b0*/  LDL.LU R25, [R1+0x104] ;  /* 0x0001040001197983 */ /* 0x000ee80000300800 */
[----:B------:R-:W3:Y:S04]  /*250c0*/  LDL.LU R26, [R1+0x108] ;  /* 0x00010800011a7983 */ /* 0x000ee80000300800 */
[----:B------:R-:W3:Y:S04]  /*250d0*/  LDL.LU R27, [R1+0x10c] ;  /* 0x00010c00011b7983 */ /* 0x000ee80000300800 */
[----:B------:R-:W0:Y:S01]  /*250e0*/  LDS.128 R4, [R2] ;  /* 0x0000000002047984 */ /* 0x000e220000000c00 */
[----:B------:R-:W-:Y:S06]  /*250f0*/  BAR.SYNC.DEFER_BLOCKING 0x0 ;  /* 0x0000000000007b1d */ /* 0x000fec0000010000 */
[----:B0-----:R0:W-:Y:S04]  /*25100*/  STL.64 [R1+0x120], R4 ;  /* 0x0001200401007387 */ /* 0x0011e80000100a00 */
[----:B------:R1:W-:Y:S04]  /*25110*/  STL.64 [R1+0x128], R6 ;  /* 0x0001280601007387 */ /* 0x0003e80000100a00 */
        /* <DEDUP_REMOVED lines=10> */
[----:B------:R-:W0:Y:S01]  /*251c0*/  LDS.128 R8, [R2] ;  /* 0x0000000002087984 */ /* 0x000e220000000c00 */
[----:B------:R-:W-:Y:S06]  /*251d0*/  BAR.SYNC.DEFER_BLOCKING 0x0 ;  /* 0x0000000000007b1d */ /* 0x000fec0000010000 */
[----:B0-----:R0:W-:Y:S04]  /*251e0*/  STL.64 [R1+0x130], R8 ;  /* 0x0001300801007387 */ /* 0x0011e80000100a00 */
[----:B------:R1:W-:Y:S04]  /*251f0*/  STL.64 [R1+0x138], R10 ;  /* 0x0001380a01007387 */ /* 0x0003e80000100a00 */
[----:B0-----:R-:W4:Y:S04]  /*25200*/  LDL.LU R8, [R1+0x190] ;  /* 0x0001900001087983 */ /* 0x001f280000300800 */
[----:B------:R-:W4:Y:S04]  /*25210*/  LDL.LU R9, [R1+0x194] ;  /* 0x0001940001097983 */ /* 0x000f280000300800 */
[----:B-1----:R-:W4:Y:S04]  /*25220*/  LDL.LU R10, [R1+0x198] ;  /* 0x00019800010a7983 */ /* 0x002f280000300800 */
[----:B------:R-:W4:Y:S04]  /*25230*/  LDL.LU R11, [R1+0x19c] ;  /* 0x00019c00010b7983 */ /* 0x000f280000300800 */
[----:B--2---:R0:W-:Y:S01]  /*25240*/  STSM.16.M88.4 [R0], R20 ;  /* 0x0000001400007844 */ /* 0x0041e20000000200 */
[----:B------:R-:W-:Y:S06]  /*25250*/  BAR.SYNC.DEFER_BLOCKING 0x0 ;  /* 0x0000000000007b1d */ /* 0x000fec0000010000 */
[----:B0-----:R-:W2:Y:S04]  /*25260*/  LDL.LU R20, [R1+0x140] ;  /* 0x0001400001147983 */ /* 0x001ea80000300800 */
[----:B------:R-:W2:Y:S04]  /*25270*/  LDL.LU R21, [R1+0x144] ;  /* 0x0001440001157983 */ /* 0x000ea80000300800 */
[----:B------:R-:W2:Y:S04]  /*25280*/  LDL.LU R22, [R1+0x148] ;  /* 0x0001480001167983 */ /* 0x000ea80000300800 */
[----:B------:R-:W2:Y:S04]  /*25290*/  LDL.LU R23, [R1+0x14c] ;  /* 0x00014c0001177983 */ /* 0x000ea80000300800 */
[----:B------:R-:W0:Y:S01]  /*252a0*/  LDS.128 R16, [R2] ;  /* 0x0000000002107984 */ /* 0x000e220000000c00 */
[----:B------:R-:W-:Y:S06]  /*252b0*/  BAR.SYNC.DEFER_BLOCKING 0x0 ;  /* 0x0000000000007b1d */ /* 0x000fec0000010000 */
[----:B0-----:R0:W-:Y:S04]  /*252c0*/  STL.64 [R1+0xd0], R16 ;  /* 0x0000d01001007387 */ /* 0x0011e80000100a00 */
[----:B------:R1:W-:Y:S04]  /*252d0*/  STL.64 [R1+0xd8], R18 ;  /* 0x0000d81201007387 */ /* 0x0003e80000100a00 */
[----:B0-----:R-:W2:Y:S04]  /*252e0*/  LDL.LU R16, [R1+0x250] ;  /* 0x0002500001107983 */ /* 0x001ea80000300800 */
[----:B------:R-:W2:Y:S04]  /*252f0*/  LDL.LU R17, [R1+0x254] ;  /* 0x0002540001117983 */ /* 0x000ea80000300800 */
[----:B-1----:R-:W2:Y:S04]  /*25300*/  LDL.LU R18, [R1+0x258] ;  /* 0x0002580001127983 */ /* 0x002ea80000300800 */
[----:B------:R-:W2:Y:S04]  /*25310*/  LDL.LU R19, [R1+0x25c] ;  /* 0x00025c0001137983 */ /* 0x000ea80000300800 */
[----:B---3--:R-:W-:Y:S01]  /*25320*/  STSM.16.M88.4 [R0], R24 ;  /* 0x0000001800007844 */ /* 0x008fe20000000200 */
[----:B------:R-:W-:Y:S06]  /*25330*/  BAR.SYNC.DEFER_BLOCKING 0x0 ;  /* 0x0000000000007b1d */ /* 0x000fec0000010000 */
[----:B------:R-:W0:Y:S02]  /*25340*/  LDS.128 R24, [R2] ;  /* 0x0000000002187984 */ /* 0x000e240000000c00 */
[----:B------:R-:W-:Y:S06]  /*25350*/  BAR.SYNC.DEFER_BLOCKING 0x0 ;  /* 0x0000000000007b1d */ /* 0x000fec0000010000 */
[----:B------:R-:W-:Y:S02]  /*25360*/  STSM.16.M88.4 [R0], R4 ;  /* 0x0000000400007844 */ /* 0x000fe40000000200 */
[----:B------:R-:W-:Y:S06]  /*25370*/  BAR.SYNC.DEFER_BLOCKING 0x0 ;  /* 0x0000000000007b1d */ /* 0x000fec0000010000 */
[----:B------:R-:W1:Y:S02]  /*25380*/  LDS.128 R4, [R2] ;  /* 0x0000000002047984 */ /* 0x000e640000000c00 */
[----:B------:R-:W-:Y:S06]  /*25390*/  BAR.SYNC.DEFER_BLOCKING 0x0 ;  /* 0x0000000000007b1d */ /* 0x000fec0000010000 */
[----:B----4-:R-:W-:Y:S04]  /*253a0*/  STSM.16.M88.4 [R0], R12 ;  /* 0x0000000c00007844 */ /* 0x010fe80000000200 */
[----:B0-----:R0:W-:Y:S04]  /*253b0*/  STL.64 [R1+0x100], R24 ;  /* 0x0001001801007387 */ /* 0x0011e80000100a00 */
[----:B------:R3:W-:Y:S01]  /*253c0*/  STL.64 [R1+0x108], R26 ;  /* 0x0001081a01007387 */ /* 0x0007e20000100a00 */
[----:B0-----:R-:W0:Y:S03]  /*253d0*/  LDC R24, c[0x0][0x3b4] ;  /* 0x0000ed00ff187b82 */ /* 0x001e260000000800 */
[----:B---3--:R-:W3:Y:S04]  /*253e0*/  LDL.LU R26, [R1+0x11c0] ;  /* 0x0011c000011a7983 */ /* 0x008ee80000300800 */
[----:B-1----:R-:W-:Y:S04]  /*253f0*/  STL.64 [R1+0xc0], R4 ;  /* 0x0000c00401007387 */ /* 0x002fe80000100a00 */
[----:B------:R-:W-:Y:S01]  /*25400*/  STL.64 [R1+0xc8], R6 ;  /* 0x0000c80601007387 */ /* 0x000fe20000100a00 */
[----:B------:R-:W-:Y:S06]  /*25410*/  BAR.SYNC.DEFER_BLOCKING 0x0 ;  /* 0x0000000000007b1d */ /* 0x000fec0000010000 */
[----:B------:R-:W4:Y:S04]  /*25420*/  LDL.LU R12, [R1+0x2a0] ;  /* 0x0002a000010c7983 */ /* 0x000f280000300800 */
[----:B------:R-:W1:Y:S01]  /*25430*/  LDS.128 R4, [R2] ;  /* 0x0000000002047984 */ /* 0x000e620000000c00 */
[----:B------:R-:W-:Y:S06]  /*25440*/  BAR.SYNC.DEFER_BLOCKING 0x0 ;  /* 0x0000000000007b1d */ /* 0x000fec0000010000 */
[----:B------:R-:W-:Y:S04]  /*25450*/  STSM.16.M88.4 [R0], R8 ;  /* 0x0000000800007844 */ /* 0x000fe80000000200 */
[----:B-1----:R-:W-:Y:S04]  /*25460*/  STL.64 [R1+0x160], R4 ;  /* 0x0001600401007387 */ /* 0x002fe80000100a00 */
[----:B------:R-:W-:Y:S01]  /*25470*/  STL.64 [R1+0x168], R6 ;  /* 0x0001680601007387 */ /* 0x000fe20000100a00 */
[----:B------:R-:W-:Y:S06]  /*25480*/  BAR.SYNC.DEFER_BLOCKING 0x0 ;  /* 0x0000000000007b1d */ /* 0x000fec0000010000 */
[----:B------:R-:W4:Y:S04]  /*25490*/  LDL.LU R13, [R1+0x2a4] ;  /* 0x0002a400010d7983 */ /* 0x000f280000300800 */
[----:B------:R-:W4:Y:S04]  /*254a0*/  LDL.LU R14, [R1+0x2a8] ;  /* 0x0002a800010e7983 */ /* 0x000f280000300800 */
[----:B------:R-:W4:Y:S04]  /*254b0*/  LDL.LU R15, [R1+0x2ac] ;  /* 0x0002ac00010f7983 */ /* 0x000f280000300800 */
[----:B------:R-:W1:Y:S01]  /*254c0*/  LDS.128 R4, [R2] ;  /* 0x0000000002047984 */ /* 0x000e620000000c00 */
[----:B------:R-:W-:Y:S06]  /*254d0*/  BAR.SYNC.DEFER_BLOCKING 0x0 ;  /* 0x0000000000007b1d */ /* 0x000fec0000010000 */
[----:B--2---:R2:W-:Y:S04]  /*254e0*/  STSM.16.M88.4 [R0], R20 ;  /* 0x0000001400007844 */ /* 0x0045e80000000200 */
[----:B-1----:R-:W-:Y:S04]  /*254f0*/  STL.64 [R1+0x150], R4 ;  /* 0x0001500401007387 */ /* 0x002fe80000100a00 */
[----:B------:R-:W-:Y:S01]  /*25500*/  STL.64 [R1+0x158], R6 ;  /* 0x0001580601007387 */ /* 0x000fe20000100a00 */
[----:B------:R-:W-:Y:S06]  /*25510*/  BAR.SYNC.DEFER_BLOCKING 0x0 ;  /* 0x0000000000007b1d */ /* 0x000fec0000010000 */
[----:B--2---:R-:W2:Y:S04]  /*25520*/  LDL.LU R20, [R1+0x3f0] ;  /* 0x0003f00001147983 */ /* 0x004ea80000300800 */
[----:B------:R-:W1:Y:S01]  /*25530*/  LDS.128 R4, [R2] ;  /* 0x0000000002047984 */ /* 0x000e620000000c00 */
[----:B------:R-:W-:Y:S06]  /*25540*/  BAR.SYNC.DEFER_BLOCKING 0x0 ;  /* 0x0000000000007b1d */ /* 0x000fec0000010000 */
[----:B------:R0:W-:Y:S04]  /*25550*/  STSM.16.M88.4 [R0], R16 ;  /* 0x0000001000007844 */ /* 0x0001e80000000200 */
[----:B-1----:R-:W-:Y:S04]  /*25560*/  STL.64 [R1+0x140], R4 ;  /* 0x0001400401007387 */ /* 0x002fe80000100a00 */
[----:B------:R-:W-:Y:S01]  /*25570*/  STL.64 [R1+0x148], R6 ;  /* 0x0001480601007387 */ /* 0x000fe20000100a00 */
[----:B------:R-:W-:Y:S06]  /*25580*/  BAR.SYNC.DEFER_BLOCKING 0x0 ;  /* 0x0000000000007b1d */ /* 0x000fec0000010000 */
[----:B------:R-:W2:Y:S04]  /*25590*/  LDL.LU R21, [R1+0x3f4] ;  /* 0x0003f40001157983 */ /* 0x000ea80000300800 */
[----:B------:R-:W2:Y:S04]  /*255a0*/  LDL.LU R22, [R1+0x3f8] ;  /* 0x0003f80001167983 */ /* 0x000ea80000300800 */
[----:B------:R-:W2:Y:S04]  /*255b0*/  LDL.LU R23, [R1+0x3fc] ;  /* 0x0003fc0001177983 */ /* 0x000ea80000300800 */
[----:B0-----:R-:W2:Y:S04]  /*255c0*/  LDL.LU R16, [R1+0x470] ;  /* 0x0004700001107983 */ /* 0x001ea80000300800 */
[----:B------:R-:W0:Y:S01]  /*255d0*/  LDS.128 R4, [R2] ;  /* 0x0000000002047984 */ /* 0x000e220000000c00 */
[----:B------:R-:W-:Y:S06]  /*255e0*/  BAR.SYNC.DEFER_BLOCKING 0x0 ;  /* 0x0000000000007b1d */ /* 0x000fec0000010000 */
[----:B0-----:R0:W-:Y:S04]  /*255f0*/  STL.64 [R1+0x1a0], R4 ;  /* 0x0001a00401007387 */ /* 0x0011e80000100a00 */
[----:B------:R1:W-:Y:S04]  /*25600*/  STL.64 [R1+0x1a8], R6 ;  /* 0x0001a80601007387 */ /* 0x0003e80000100a00 */
[----:B------:R-:W2:Y:S04]  /*25610*/  LDL.LU R17, [R1+0x474] ;  /* 0x0004740001117983 */ /* 0x000ea80000300800 */
[----:B------:R-:W2:Y:S04]  /*25620*/  LDL.LU R18, [R1+0x478] ;  /* 0x0004780001127983 */ /* 0x000ea80000300800 */
[----:B------:R-:W2:Y:S04]  /*25630*/  LDL.LU R19, [R1+0x47c] ;  /* 0x00047c0001137983 */ /* 0x000ea80000300800 */
[----:B0-----:R-:W2:Y:S04]  /*25640*/  LDL.LU R4, [R1+0x4c0] ;  /* 0x0004c00001047983 */ /* 0x001ea80000300800 */
[----:B------:R-:W2:Y:S04]  /*25650*/  LDL.LU R5, [R1+0x4c4] ;  /* 0x0004c40001057983 */ /* 0x000ea80000300800 */
[----:B-1----:R-:W2:Y:S04]  /*25660*/  LDL.LU R6, [R1+0x4c8] ;  /* 0x0004c80001067983 */ /* 0x002ea80000300800 */
[----:B------:R-:W2:Y:S04]  /*25670*/  LDL.LU R7, [R1+0x4cc] ;  /* 0x0004cc0001077983 */ /* 0x000ea80000300800 */
[----:B----4-:R0:W-:Y:S01]  /*25680*/  STSM.16.M88.4 [R0], R12 ;  /* 0x0000000c00007844 */ /* 0x0101e20000000200 */
[----:B------:R-:W-:Y:S06]  /*25690*/  BAR.SYNC.DEFER_BLOCKING 0x0 ;  /* 0x0000000000007b1d */ /* 0x000fec0000010000 */
[----:B--2---:R-:W-:Y:S04]  /*256a0*/  STL.64 [R1+0x11b8], R6 ;  /* 0x0011b80601007387 */ /* 0x004fe80000100a00 */
[----:B------:R-:W-:Y:S04]  /*256b0*/  STL.64 [R1+0x11b0], R4 ;  /* 0x0011b00401007387 */ /* 0x000fe80000100a00 */
[----:B------:R-:W1:Y:S01]  /*256c0*/  LDS.128 R4, [R2] ;  /* 0x0000000002047984 */ /* 0x000e620000000c00 */
[----:B------:R-:W-:Y:S06]  /*256d0*/  BAR.SYNC.DEFER_BLOCKING 0x0 ;  /* 0x0000000000007b1d */ /* 0x000fec0000010000 */
[----:B------:R-:W2:Y:S04]  /*256e0*/  LDL.LU R8, [R1+0x4a0] ;  /* 0x0004a00001087983 */ /* 0x000ea80000300800 */
[----:B------:R-:W2:Y:S04]  /*256f0*/  LDL.LU R9, [R1+0x4a4] ;  /* 0x0004a40001097983 */ /* 0x000ea80000300800 */
[----:B------:R-:W2:Y:S04]  /*25700*/  LDL.LU R10, [R1+0x4a8] ;  /* 0x0004a800010a7983 */ /* 0x000ea80000300800 */
[----:B------:R-:W2:Y:S04]  /*25710*/  LDL.LU R11, [R1+0x4ac] ;  /* 0x0004ac00010b7983 */ /* 0x000ea80000300800 */
[----:B------:R4:W-:Y:S04]  /*25720*/  STSM.16.M88.4 [R0], R20 ;  /* 0x0000001400007844 */ /* 0x0009e80000000200 */
[----:B0-----:R-:W2:Y:S04]  /*25730*/  LDL.LU R12, [R1+0x490] ;  /* 0x00049000010c7983 */ /* 0x001ea80000300800 */
[----:B------:R-:W2:Y:S04]  /*25740*/  LDL.LU R13, [R1+0x494] ;  /* 0x00049400010d7983 */ /* 0x000ea80000300800 */
[----:B------:R-:W2:Y:S04]  /*25750*/  LDL.LU R14, [R1+0x498] ;  /* 0x00049800010e7983 */ /* 0x000ea80000300800 */
[----:B------:R-:W2:Y:S01]  /*25760*/  LDL.LU R15, [R1+0x49c] ;  /* 0x00049c00010f7983 */ /* 0x000ea20000300800 */
[----:B------:R-:W-:Y:S06]  /*25770*/  BAR.SYNC.DEFER_BLOCKING 0x0 ;  /* 0x0000000000007b1d */ /* 0x000fec0000010000 */
[----:B-1----:R-:W-:Y:S04]  /*25780*/  STL.64 [R1+0x1b0], R4 ;  /* 0x0001b00401007387 */ /* 0x002fe80000100a00 */
[----:B------:R-:W-:Y:S04]  /*25790*/  STL.64 [R1+0x1b8], R6 ;  /* 0x0001b80601007387 */ /* 0x000fe80000100a00 */
[----:B----4-:R-:W4:Y:S04]  /*257a0*/  LDL.LU R20, [R1+0x480] ;  /* 0x0004800001147983 */ /* 0x010f280000300800 */
[----:B------:R-:W4:Y:S04]  /*257b0*/  LDL.LU R21, [R1+0x484] ;  /* 0x0004840001157983 */ /* 0x000f280000300800 */
[----:B------:R-:W0:Y:S01]  /*257c0*/  LDS.128 R4, [R2] ;  /* 0x0000000002047984 */ /* 0x000e220000000c00 */
[----:B------:R-:W-:Y:S06]  /*257d0*/  BAR.SYNC.DEFER_BLOCKING 0x0 ;  /* 0x0000000000007b1d */ /* 0x000fec0000010000 */
[----:B------:R-:W4:Y:S04]  /*257e0*/  LDL.LU R22, [R1+0x488] ;  /* 0x0004880001167983 */ /* 0x000f280000300800 */
[----:B------:R-:W4:Y:S04]  /*257f0*/  LDL.LU R23, [R1+0x48c] ;  /* 0x00048c0001177983 */ /* 0x000f280000300800 */
[----:B------:R1:W-:Y:S04]  /*25800*/  STSM.16.M88.4 [R0], R16 ;  /* 0x0000001000007844 */ /* 0x0003e80000000200 */
[----:B0-----:R-:W-:Y:S04]  /*25810*/  STL.64 [R1+0x1c0], R4 ;  /* 0x0001c00401007387 */ /* 0x001fe80000100a00 */
[----:B------:R-:W-:Y:S01]  /*25820*/  STL.64 [R1+0x1c8], R6 ;  /* 0x0001c80601007387 */ /* 0x000fe20000100a00 */
[----:B------:R-:W-:Y:S06]  /*25830*/  BAR.SYNC.DEFER_BLOCKING 0x0 ;  /* 0x0000000000007b1d */ /* 0x000fec0000010000 */
[----:B-1----:R-:W2:Y:S04]  /*25840*/  LDL R16, [R1+0x1034] ;  /* 0x0010340001107983 */ /* 0x002ea80000100800 */
[----:B------:R-:W2:Y:S04]  /*25850*/  LDL R19, [R1+0x1030] ;  /* 0x0010300001137983 */ /* 0x000ea80000100800 */
[----:B------:R-:W0:Y:S04]  /*25860*/  LDS.128 R4, [R2] ;  /* 0x0000000002047984 */ /* 0x000e280000000c00 */
[----:B0-----:R-:W-:Y:S04]  /*25870*/  STL.64 [R1+0x1d0], R4 ;  /* 0x0001d00401007387 */ /* 0x001fe80000100a00 */
[----:B------:R0:W-:Y:S04]  /*25880*/  STL.64 [R1+0x1d8], R6 ;  /* 0x0001d80601007387 */ /* 0x0001e80000100a00 */
[----:B0-----:R-:W2:Y:S04]  /*25890*/  LDL.LU.64 R6, [R1+0x11b8] ;  /* 0x0011b80001067983 */ /* 0x001ea80000300a00 */
[----:B------:R-:W2:Y:S01]  /*258a0*/  LDL.LU.64 R4, [R1+0x11b0] ;  /* 0x0011b00001047983 */ /* 0x000ea20000300a00 */
[----:B------:R-:W-:Y:S06]  /*258b0*/  BAR.SYNC.DEFER_BLOCKING 0x0 ;  /* 0x0000000000007b1d */ /* 0x000fec0000010000 */
[----:B--2---:R-:W-:Y:S02]  /*258c0*/  STSM.16.M88.4 [R0], R4 ;  /* 0x0000000400007844 */ /* 0x004fe40000000200 */
[----:B------:R-:W-:Y:S06]  /*258d0*/  BAR.SYNC.DEFER_BLOCKING 0x0 ;  /* 0x0000000000007b1d */ /* 0x000fec0000010000 */
[----:B------:R-:W0:Y:S02]  /*258e0*/  LDS.128 R4, [R2] ;  /* 0x0000000002047984 */ /* 0x000e240000000c00 */
[----:B------:R-:W-:Y:S06]  /*258f0*/  BAR.SYNC.DEFER_BLOCKING 0x0 ;  /* 0x0000000000007b1d */ /* 0x000fec0000010000 */
[----:B------:R-:W-:Y:S04]  /*25900*/  STSM.16.M88.4 [R0], R8 ;  /* 0x0000000800007844 */ /* 0x000fe80000000200 */
[----:B0-----:R-:W-:Y:S04]  /*25910*/  STL.64 [R1+0x190], R4 ;  /* 0x0001900401007387 */ /* 0x001fe80000100a00 */
[----:B------:R-:W-:Y:S01]  /*25920*/  STL.64 [R1+0x198], R6 ;  /* 0x0001980601007387 */ /* 0x000fe20000100a00 */
[----:B------:R-:W-:Y:S06]  /*25930*/  BAR.SYNC.DEFER_BLOCKING 0x0 ;  /* 0x0000000000007b1d */ /* 0x000fec0000010000 */
[----:B------:R-:W2:Y:S04]  /*25940*/  LDL.LU R25, [R1+0x40] ;  /* 0x0000400001197983 */ /* 0x000ea80000300800 */
[----:B------:R-:W0:Y:S01]  /*25950*/  LDS.128 R4, [R2] ;  /* 0x0000000002047984 */ /* 0x000e220000000c00 */
[----:B------:R-:W-:Y:S06]  /*25960*/  BAR.SYNC.DEFER_BLOCKING 0x0 ;  /* 0x0000000000007b1d */ /* 0x000fec0000010000 */
[----:B------:R-:W-:Y:S04]  /*25970*/  STSM.16.M88.4 [R0], R12 ;  /* 0x0000000c00007844 */ /* 0x000fe80000000200 */
[----:B0-----:R-:W-:Y:S04]  /*25980*/  STL.64 [R1+0x180], R4 ;  /* 0x0001800401007387 */ /* 0x001fe80000100a00 */
[----:B------:R-:W-:Y:S01]  /*25990*/  STL.64 [R1+0x188], R6 ;  /* 0x0001880601007387 */ /* 0x000fe20000100a00 */
[----:B------:R-:W-:Y:S06]  /*259a0*/  BAR.SYNC.DEFER_BLOCKING 0x0 ;  /* 0x0000000000007b1d */ /* 0x000fec0000010000 */
[----:B------:R-:W3:Y:S04]  /*259b0*/  LDL R17, [R1+0x103c] ;  /* 0x00103c0001117983 */ /* 0x000ee80000100800 */
[----:B------:R-:W0:Y:S04]  /*259c0*/  LDS.128 R4, [R2] ;  /* 0x0000000002047984 */ /* 0x000e280000000c00 */
[----:B------:R-:W-:Y:S01]  /*259d0*/  STL [R1+0x10c0], R2 ;  /* 0x0010c00201007387 */ /* 0x000fe20000100800 */
[----:B------:R-:W-:Y:S06]  /*259e0*/  BAR.SYNC.DEFER_BLOCKING 0x0 ;  /* 0x0000000000007b1d */ /* 0x000fec0000010000 */
[----:B0-----:R-:W-:Y:S04]  /*259f0*/  STL.64 [R1+0x170], R4 ;  /* 0x0001700401007387 */ /* 0x001fe80000100a00 */
[----:B------:R-:W-:Y:S04]  /*25a00*/  STL.64 [R1+0x178], R6 ;  /* 0x0001780601007387 */ /* 0x000fe80000100a00 */
[----:B------:R-:W3:Y:S04]  /*25a10*/  LDL R13, [R1+0x1038] ;  /* 0x00103800010d7983 */ /* 0x000ee80000100800 */
[----:B------:R-:W3:Y:S04]  /*25a20*/  LDL.LU R27, [R1+0x20] ;  /* 0x00002000011b7983 */ /* 0x000ee80000300800 */
[----:B------:R-:W3:Y:S01]  /*25a30*/  LDL R29, [R1+0x1040] ;  /* 0x00104000011d7983 */ /* 0x000ee20000100800 */
[----:B------:R-:W-:-:S03]  /*25a40*/  IMAD R3, R19, R24, RZ ;  /* 0x0000001813037224 */ /* 0x000fc600078e02ff */
[----:B----4-:R0:W-:Y:S01]  /*25a50*/  STSM.16.M88.4 [R0], R20 ;  /* 0x0000001400007844 */ /* 0x0101e20000000200 */
[----:B------:R-:W-:Y:S01]  /*25a60*/  ISETP.GE.AND P3, PT, R19, UR26, PT ;  /* 0x0000001a13007c0c */ /* 0x000fe2000bf66270 */
[C---:B------:R-:W-:Y:S02]  /*25a70*/  IMAD R28, R16.reuse, UR72, RZ ;  /* 0x00000048101c7c24 */ /* 0x040fe4000f8e02ff */
[----:B------:R-:W4:Y:S01]  /*25a80*/  LDL R12, [R1+0x1050] ;  /* 0x00105000010c7983 */ /* 0x000f220000100800 */
[----:B------:R-:W-:Y:S01]  /*25a90*/  BAR.SYNC.DEFER_BLOCKING 0x0 ;  /* 0x0000000000007b1d */ /* 0x000fe20000010000 */
[C---:B------:R-:W-:Y:S02]  /*25aa0*/  ISETP.LT.AND P3, PT, R16.reuse, UR41, !P3 ;  /* 0x0000002910007c0c */ /* 0x040fe4000df61270 */
[----:B------:R-:W-:-:S03]  /*25ab0*/  ISETP.GE.AND P1, PT, R16, UR27, PT ;  /* 0x0000001b10007c0c */ /* 0x000fc6000bf26270 */
[----:B------:R-:W1:Y:S01]  /*25ac0*/  LDCU.64 UR26, c[0x0][0x398] ;  /* 0x00007300ff1a77ac */ /* 0x000e620008000a00 */
[C---:B0-----:R-:W-:Y:S01]  /*25ad0*/  IMAD R0, R24.reuse, 0x40, R3 ;  /* 0x0000004018007824 */ /* 0x041fe200078e0203 */
[C---:B------:R-:W-:Y:S01]  /*25ae0*/  LEA R22, P5, R3.reuse, UR24, 0x1 ;  /* 0x0000001803167c11 */ /* 0x040fe2000f8a08ff */
[----:B------:R-:W4:Y:S01]  /*25af0*/  LDL R18, [R1+0x1044] ;  /* 0x0010440001127983 */ /* 0x000f220000100800 */
[----:B------:R-:W0:Y:S01]  /*25b00*/  LDCU UR41, c[0x0][0x398] ;  /* 0x00007300ff2977ac */ /* 0x000e220008000800 */
[----:B------:R-:W-:Y:S01]  /*25b10*/  IMAD R7, R24, 0x40, R0 ;  /* 0x0000004018077824 */ /* 0x000fe200078e0200 */
[C---:B------:R-:W-:Y:S01]  /*25b20*/  LEA R4, P6, R0.reuse, UR24, 0x1 ;  /* 0x0000001800047c11 */ /* 0x040fe2000f8c08ff */
[----:B------:R-:W4:Y:S01]  /*25b30*/  LDL R2, [R1+0x1048] ;  /* 0x0010480001027983 */ /* 0x000f220000100800 */
[----:B------:R-:W-:Y:S02]  /*25b40*/  LEA.HI.X.SX32 R23, R3, UR25, 0x1, P5 ;  /* 0x0000001903177c11 */ /* 0x000fe4000a8f0eff */
[----:B------:R-:W-:Y:S01]  /*25b50*/  LEA.HI.X.SX32 R5, R0, UR25, 0x1, P6 ;  /* 0x0000001900057c11 */ /* 0x000fe2000b0f0eff */
[----:B------:R-:W-:-:S02]  /*25b60*/  IMAD R0, R24, 0x40, R7 ;  /* 0x0000004018007824 */ /* 0x000fc400078e0207 */
[----:B------:R-:W-:-:S03]  /*25b70*/  IMAD.WIDE R10, R28, 0x2, R22 ;  /* 0x000000021c0a7825 */ /* 0x000fc600078e0216 */
[----:B------:R-:W-:-:S04]  /*25b80*/  LEA R20, P6, R0, UR24, 0x1 ;  /* 0x0000001800147c11 */ /* 0x000fc8000f8c08ff */
[----:B------:R-:W-:Y:S02]  /*25b90*/  LEA.HI.X.SX32 R21, R0, UR25, 0x1, P6 ;  /* 0x0000001900157c11 */ /* 0x000fe4000b0f0eff */
[----:B--2---:R-:W-:Y:S01]  /*25ba0*/  PRMT R3, R25, 0x7632, R3 ;  /* 0x0000763219037816 */ /* 0x004fe20000000003 */
[----:B------:R2:W-:Y:S04]  /*25bb0*/  @P3 STG.E.U16 desc[UR38][R10.64], R25 ;  /* 0x000000190a003986 */ /* 0x0005e8000c101526 */
[----:B--2---:R-:W2:Y:S01]  /*25bc0*/  LDL R25, [R1+0x104c] ;  /* 0x00104c0001197983 */ /* 0x004ea20000100800 */
[----:B---3--:R-:W-:-:S03]  /*25bd0*/  ISETP.LT.AND P6, PT, R29, UR34, !P1 ;  /* 0x000000221d007c0c */ /* 0x008fc6000cfc1270 */
[----:B------:R3:W-:Y:S01]  /*25be0*/  STL [R1+0x11ac], R29 ;  /* 0x0011ac1d01007387 */ /* 0x0007e20000100800 */
[----:B------:R-:W-:Y:S01]  /*25bf0*/  ISETP.LT.AND P5, PT, R17, UR42, !P1 ;  /* 0x0000002a11007c0c */ /* 0x000fe2000cfa1270 */
[----:B------:R-:W-:Y:S01]  /*25c00*/  IMAD.WIDE R8, R28, 0x2, R4 ;  /* 0x000000021c087825 */ /* 0x000fe200078e0204 */
[----:B------:R-:W-:Y:S01]  /*25c10*/  ISETP.LT.AND P3, PT, R13, UR36, !P1 ;  /* 0x000000240d007c0c */ /* 0x000fe2000cf61270 */
[----:B------:R-:W0:Y:S01]  /*25c20*/  LDCU.64 UR42, c[0x0][0x398] ;  /* 0x00007300ff2a77ac */ /* 0x000e220008000a00 */
[----:B------:R-:W-:Y:S01]  /*25c30*/  PRMT R26, R27, 0x7632, R26 ;  /* 0x000076321b1a7816 */ /* 0x000fe2000000001a */
[----:B------:R-:W0:Y:S01]  /*25c40*/  LDCU UR34, c[0x0][0x398] ;  /* 0x00007300ff2277ac */ /* 0x000e220008000800 */
[----:B---3--:R-:W3:Y:S01]  /*25c50*/  LDL.LU R29, [R1+0x30] ;  /* 0x00003000011d7983 */ /* 0x008ee20000300800 */
[----:B------:R-:W0:Y:S06]  /*25c60*/  LDCU UR36, c[0x0][0x398] ;  /* 0x00007300ff2477ac */ /* 0x000e2c0008000800 */
[----:B------:R1:W-:Y:S01]  /*25c70*/  @P5 STG.E.U16 desc[UR38][R8.64], R3 ;  /* 0x0000000308005986 */ /* 0x0003e2000c101526 */
[----:B------:R-:W-:-:S04]  /*25c80*/  LEA R6, P5, R7, UR24, 0x1 ;  /* 0x0000001807067c11 */ /* 0x000fc8000f8a08ff */
[----:B------:R-:W-:Y:S01]  /*25c90*/  LEA.HI.X.SX32 R7, R7, UR25, 0x1, P5 ;  /* 0x0000001907077c11 */ /* 0x000fe2000a8f0eff */
[----:B-1----:R-:W-:-:S05]  /*25ca0*/  IMAD R3, R24, 0x40, R0 ;  /* 0x0000004018037824 */ /* 0x002fca00078e0200 */
[----:B------:R-:W-:-:S04]  /*25cb0*/  LEA R14, P5, R3, UR24, 0x1 ;  /* 0x00000018030e7c11 */ /* 0x000fc8000f8a08ff */
[----:B------:R-:W-:Y:S02]  /*25cc0*/  LEA.HI.X.SX32 R15, R3, UR25, 0x1, P5 ;  /* 0x00000019030f7c11 */ /* 0x000fe4000a8f0eff */
[----:B----4-:R-:W-:Y:S01]  /*25cd0*/  ISETP.LT.AND P5, PT, R12, UR48, !P1 ;  /* 0x000000300c007c0c */ /* 0x010fe2000cfa1270 */
[C---:B------:R-:W-:Y:S01]  /*25ce0*/  IMAD.WIDE R10, R28.reuse, 0x2, R6 ;  /* 0x000000021c0a7825 */ /* 0x040fe200078e0206 */
[----:B------:R-:W1:Y:S03]  /*25cf0*/  LDCU UR48, c[0x0][0x39c] ;  /* 0x00007380ff3077ac */ /* 0x000e660008000800 */
[----:B------:R-:W-:-:S04]  /*25d00*/  IMAD.WIDE R12, R28, 0x2, R20 ;  /* 0x000000021c0c7825 */ /* 0x000fc800078e0214 */
[----:B------:R-:W-:-:S04]  /*25d10*/  IMAD.WIDE R8, R28, 0x2, R14 ;  /* 0x000000021c087825 */ /* 0x000fc800078e020e */
[C---:B------:R-:W-:Y:S01]  /*25d20*/  IMAD R3, R24.reuse, 0x40, R3 ;  /* 0x0000004018037824 */ /* 0x040fe200078e0203 */
[----:B---3--:R-:W-:Y:S01]  /*25d30*/  PRMT R0, R29, 0x7632, R0 ;  /* 0x000076321d007816 */ /* 0x008fe20000000000 */
[----:B------:R3:W-:Y:S04]  /*25d40*/  @P3 STG.E.U16 desc[UR38][R10.64], R29 ;  /* 0x0000001d0a003986 */ /* 0x0007e8000c101526 */
[----:B------:R-:W-:Y:S04]  /*25d50*/  @P6 STG.E.U16 desc[UR38][R12.64], R0 ;  /* 0x000000000c006986 */ /* 0x000fe8000c101526 */
[----:B------:R4:W-:Y:S04]  /*25d60*/  @P5 STG.E.U16 desc[UR38][R8.64], R27 ;  /* 0x0000001b08005986 */ /* 0x0009e8000c101526 */
[----:B---3--:R-:W3:Y:S01]  /*25d70*/  LDL.LU R29, [R1+0xb0] ;  /* 0x0000b000011d7983 */ /* 0x008ee20000300800 */
[----:B----4-:R-:W-:-:S04]  /*25d80*/  IMAD R9, R24, 0x40, R3 ;  /* 0x0000004018097824 */ /* 0x010fc800078e0203 */
[----:B------:R-:W-:Y:S01]  /*25d90*/  IMAD R0, R24, 0x40, R9 ;  /* 0x0000004018007824 */ /* 0x000fe200078e0209 */
[----:B------:R-:W-:-:S04]  /*25da0*/  LEA R8, P6, R9, UR24, 0x1 ;  /* 0x0000001809087c11 */ /* 0x000fc8000f8c08ff */
[----:B------:R-:W-:Y:S02]  /*25db0*/  LEA.HI.X.SX32 R9, R9, UR25, 0x1, P6 ;  /* 0x0000001909097c11 */ /* 0x000fe4000b0f0eff */
[----:B------:R-:W-:-:S04]  /*25dc0*/  LEA R12, P6, R0, UR24, 0x1 ;  /* 0x00000018000c7c11 */ /* 0x000fc8000f8c08ff */
[----:B------:R-:W-:Y:S02]  /*25dd0*/  LEA.HI.X.SX32 R13, R0, UR25, 0x1, P6 ;  /* 0x00000019000d7c11 */ /* 0x000fe4000b0f0eff */
[----:B------:R-:W4:Y:S01]  /*25de0*/  LDL.LU R0, [R1+0x10] ;  /* 0x0000100001007983 */ /* 0x000f220000300800 */
[----:B------:R-:W-:Y:S02]  /*25df0*/  LEA R10, P3, R3, UR24, 0x1 ;  /* 0x00000018030a7c11 */ /* 0x000fe4000f8608ff */
[----:B--2---:R-:W-:Y:S01]  /*25e00*/  ISETP.LT.AND P5, PT, R25, UR46, !P1 ;  /* 0x0000002e19007c0c */ /* 0x004fe2000cfa1270 */
[----:B------:R-:W2:Y:S01]  /*25e10*/  LDCU UR46, c[0x0][0x398] ;  /* 0x00007300ff2e77ac */ /* 0x000ea20008000800 */
[----:B------:R-:W-:Y:S02]  /*25e20*/  LEA.HI.X.SX32 R11, R3, UR25, 0x1, P3 ;  /* 0x00000019030b7c11 */ /* 0x000fe400098f0eff */
[----:B------:R-:W-:Y:S01]  /*25e30*/  ISETP.LT.AND P3, PT, R2, UR44, !P1 ;  /* 0x0000002c02007c0c */ /* 0x000fe2000cf61270 */
[----:B------:R-:W0:Y:S01]  /*25e40*/  LDCU.64 UR24, c[0x0][0x398] ;  /* 0x00007300ff1877ac */ /* 0x000e220008000a00 */
[C---:B------:R-:W-:Y:S01]  /*25e50*/  IMAD.WIDE R24, R28.reuse, 0x2, R10 ;  /* 0x000000021c187825 */ /* 0x040fe200078e020a */
[----:B------:R-:W-:Y:S01]  /*25e60*/  ISETP.LT.AND P6, PT, R19, UR26, !P4 ;  /* 0x0000001a13007c0c */ /* 0x000fe2000e7c1270 */
[----:B------:R-:W0:Y:S05]  /*25e70*/  LDCU UR26, c[0x0][0x398] ;  /* 0x00007300ff1a77ac */ /* 0x000e2a0008000800 */
[----:B------:R1:W-:Y:S01]  /*25e80*/  @P5 STG.E.U16 desc[UR38][R24.64], R26 ;  /* 0x0000001a18005986 */ /* 0x0003e2000c101526 */
[----:B------:R-:W0:Y:S01]  /*25e90*/  LDCU UR44, c[0x0][0x398] ;  /* 0x00007300ff2c77ac */ /* 0x000e220008000800 */
[----:B-1----:R-:W-:-:S05]  /*25ea0*/  IMAD.WIDE R26, R28, 0x2, R8 ;  /* 0x000000021c1a7825 */ /* 0x002fca00078e0208 */
[----:B----4-:R1:W-:Y:S04]  /*25eb0*/  @P3 STG.E.U16 desc[UR38][R26.64], R0 ;  /* 0x000000001a003986 */ /* 0x0103e8000c101526 */
[----:B-1----:R-:W4:Y:S01]  /*25ec0*/  LDL R27, [R1+0x1038] ;  /* 0x00103800011b7983 */ /* 0x002f220000100800 */
[----:B0-----:R-:W-:Y:S01]  /*25ed0*/  ISETP.LT.AND P1, PT, R18, UR42, !P1 ;  /* 0x0000002a12007c0c */ /* 0x001fe2000cf21270 */
[----:B------:R-:W-:Y:S01]  /*25ee0*/  IMAD.WIDE R24, R28, 0x2, R12 ;  /* 0x000000021c187825 */ /* 0x000fe200078e020c */
[----:B------:R-:W-:Y:S01]  /*25ef0*/  PRMT R3, R0, 0x7632, R3 ;  /* 0x0000763200037816 */ /* 0x000fe20000000003 */
[----:B------:R-:W0:Y:S02]  /*25f00*/  LDCU UR42, c[0x0][0x398] ;  /* 0x00007300ff2a77ac */ /* 0x000e240008000800 */
[----:B------:R-:W-:Y:S01]  /*25f10*/  VIADD R0, R28, UR72 ;  /* 0x000000481c007c36 */ /* 0x000fe20008000000 */
[----:B------:R-:W-:Y:S01]  /*25f20*/  ISETP.LT.AND P3, PT, R17, UR50, !P4 ;  /* 0x0000003211007c0c */ /* 0x000fe2000e761270 */
[----:B------:R-:W1:Y:S06]  /*25f30*/  LDCU UR50, c[0x0][0x398] ;  /* 0x00007300ff3277ac */ /* 0x000e6c0008000800 */
[----:B------:R0:W-:Y:S01]  /*25f40*/  @P1 STG.E.U16 desc[UR38][R24.64], R3 ;  /* 0x0000000318001986 */ /* 0x0001e2000c101526 */
[----:B---3--:R-:W-:Y:S01]  /*25f50*/  PRMT R28, R29, 0x7632, R28 ;  /* 0x000076321d1c7816 */ /* 0x008fe2000000001c */
[----:B0-----:R-:W-:-:S05]  /*25f60*/  IMAD.WIDE R24, R0, 0x2, R22 ;  /* 0x0000000200187825 */ /* 0x001fca00078e0216 */
[----:B------:R0:W-:Y:S04]  /*25f70*/  @P6 STG.E.U16 desc[UR38][R24.64], R29 ;  /* 0x0000001d18006986 */ /* 0x0001e8000c101526 */
[----:B0-----:R-:W3:Y:S04]  /*25f80*/  LDL.LU R29, [R1+0x11ac] ;  /* 0x0011ac00011d7983 */ /* 0x001ee80000300800 */
[----:B------:R-:W2:Y:S01]  /*25f90*/  LDL R25, [R1+0x1050] ;  /* 0x0010500001197983 */ /* 0x000ea20000100800 */
[----:B----4-:R-:W-:Y:S01]  /*25fa0*/  ISETP.LT.AND P5, PT, R27, UR52, !P4 ;  /* 0x000000341b007c0c */ /* 0x010fe2000e7a1270 */
[----:B------:R-:W-:Y:S01]  /*25fb0*/  IMAD.WIDE R26, R0, 0x2, R4 ;  /* 0x00000002001a7825 */ /* 0x000fe200078e0204 */
[----:B------:R-:W0:Y:S04]  /*25fc0*/  LDCU UR52, c[0x0][0x398] ;  /* 0x00007300ff3477ac */ /* 0x000e280008000800 */
[----:B------:R4:W-:Y:S04]  /*25fd0*/  @P3 STG.E.U16 desc[UR38][R26.64], R28 ;  /* 0x0000001c1a003986 */ /* 0x0009e8000c101526 */
[----:B----4-:R-:W4:Y:S01]  /*25fe0*/  LDL.LU R28, [R1] ;  /* 0x00000000011c7983 */ /* 0x010f220000300800 */
[----:B------:R-:W-:-:S02]  /*25ff0*/  VIADD R3, R16, 0x3 ;  /* 0x0000000310037836 */ /* 0x000fc40000000000 */
[----:B------:R-:W-:-:S03]  /*26000*/  IMAD.WIDE R26, R0, 0x2, R20 ;  /* 0x00000002001a7825 */ /* 0x000fc600078e0214 */
[----:B------:R-:W-:Y:S01]  /*26010*/  ISETP.GE.AND P1, PT, R3, UR48, PT ;  /* 0x0000003003007c0c */ /* 0x000fe2000bf26270 */
[----:B------:R-:W0:Y:S01]  /*26020*/  LDCU UR48, c[0x0][0x39c] ;  /* 0x00007380ff3077ac */ /* 0x000e220008000800 */
[----:B---3--:R-:W-:Y:S01]  /*26030*/  ISETP.LT.AND P6, PT, R29, UR24, !P4 ;  /* 0x000000181d007c0c */ /* 0x008fe2000e7c1270 */
[----:B------:R-:W3:Y:S01]  /*26040*/  LDCU UR24, c[0x0][0x398] ;  /* 0x00007300ff1877ac */ /* 0x000ee20008000800 */
[----:B--2---:R-:W-:Y:S01]  /*26050*/  ISETP.LT.AND P3, PT, R25, UR40, !P4 ;  /* 0x0000002819007c0c */ /* 0x004fe2000e761270 */
[----:B------:R-:W-:Y:S01]  /*26060*/  IMAD.WIDE R24, R0, 0x2, R6 ;  /* 0x0000000200187825 */ /* 0x000fe200078e0206 */
[----:B------:R-:W2:Y:S04]  /*26070*/  LDCU UR40, c[0x0][0x398] ;  /* 0x00007300ff2877ac */ /* 0x000ea80008000800 */
[----:B----4-:R4:W-:Y:S01]  /*26080*/  @P5 STG.E.U16 desc[UR38][R24.64], R28 ;  /* 0x0000001c18005986 */ /* 0x0109e2000c101526 */
[----:B------:R-:W-:-:S05]  /*26090*/  PRMT R3, R28, 0x7632, R3 ;  /* 0x000076321c037816 */ /* 0x000fca0000000003 */
[----:B------:R0:W-:Y:S04]  /*260a0*/  @P6 STG.E.U16 desc[UR38][R26.64], R3 ;  /* 0x000000031a006986 */ /* 0x0001e8000c101526 */
[----:B----4-:R-:W4:Y:S04]  /*260b0*/  LDL R25, [R1+0x104c] ;  /* 0x00104c0001197983 */ /* 0x010f280000100800 */
[----:B------:R-:W2:Y:S04]  /*260c0*/  LDL R28, [R1+0x1038] ;  /* 0x00103800011c7983 */ /* 0x000ea80000100800 */
[----:B0-----:R-:W2:Y:S01]  /*260d0*/  LDL.LU R27, [R1+0xe0] ;  /* 0x0000e000011b7983 */ /* 0x001ea20000300800 */
[----:B------:R-:W-:-:S03]  /*260e0*/  VIADD R3, R16, 0x4 ;  /* 0x0000000410037836 */ /* 0x000fc60000000000 */
[----:B------:R0:W-:Y:S04]  /*260f0*/  STL [R1+0x11a4], R15 ;  /* 0x0011a40f01007387 */ /* 0x0001e80000100800 */
[----:B------:R-:W3:Y:S01]  /*26100*/  LDL.LU R16, [R1+0x11a8] ;  /* 0x0011a80001107983 */ /* 0x000ee20000300800 */
[----:B------:R-:W-:Y:S01]  /*26110*/  ISETP.LT.AND P6, PT, R2, UR6, !P4 ;  /* 0x0000000602007c0c */ /* 0x000fe2000e7c1270 */
[----:B------:R-:W0:Y:S01]  /*26120*/  LDCU UR6, c[0x0][0x398] ;  /* 0x00007300ff0677ac */ /* 0x000e220008000800 */
[----:B----4-:R-:W-:Y:S01]  /*26130*/  ISETP.LT.AND P5, PT, R25, UR7, !P4 ;  /* 0x0000000719007c0c */ /* 0x010fe2000e7a1270 */
[----:B------:R-:W-:Y:S01]  /*26140*/  IMAD.WIDE R24, R0, 0x2, R14 ;  /* 0x0000000200187825 */ /* 0x000fe200078e020e */
[----:B------:R-:W-:Y:S01]  /*26150*/  ISETP.LT.AND P4, PT, R18, UR9, !P4 ;  /* 0x0000000912007c0c */ /* 0x000fe2000e781270 */
[----:B0-----:R-:W4:Y:S01]  /*26160*/  LDL.LU R15, [R1+0x34] ;  /* 0x00003400010f7983 */ /* 0x001f220000300800 */
[----:B------:R-:W0:Y:S03]  /*26170*/  LDCU UR7, c[0x0][0x398] ;  /* 0x00007300ff0777ac */ /* 0x000e260008000800 */
[----:B--2---:R2:W-:Y:S01]  /*26180*/  @P3 STG.E.U16 desc[UR38][R24.64], R27 ;  /* 0x0000001b18003986 */ /* 0x0045e2000c101526 */
[----:B------:R-:W-:Y:S01]  /*26190*/  ISETP.GE.AND P3, PT, R3, UR48, PT ;  /* 0x0000003003007c0c */ /* 0x000fe2000bf66270 */
[----:B------:R-:W0:Y:S01]  /*261a0*/  LDCU UR48, c[0x0][0x398] ;  /* 0x00007300ff3077ac */ /* 0x000e220008000800 */
[----:B------:R-:W-:Y:S01]  /*261b0*/  PRMT R3, R27, 0x7632, R3 ;  /* 0x000076321b037816 */ /* 0x000fe20000000003 */
[----:B------:R-:W0:Y:S01]  /*261c0*/  LDCU UR9, c[0x0][0x398] ;  /* 0x00007300ff0977ac */ /* 0x000e220008000800 */
[----:B--2---:R-:W-:-:S04]  /*261d0*/  IMAD.WIDE R24, R0, 0x2, R10 ;  /* 0x0000000200187825 */ /* 0x004fc800078e020a */
[C---:B------:R-:W-:Y:S01]  /*261e0*/  IMAD.WIDE R26, R0.reuse, 0x2, R8 ;  /* 0x00000002001a7825 */ /* 0x040fe200078e0208 */
[----:B------:R2:W-:Y:S04]  /*261f0*/  @P5 STG.E.U16 desc[UR38][R24.64], R3 ;  /* 0x0000000318005986 */ /* 0x0005e8000c101526 */
[----:B---3--:R3:W-:Y:S01]  /*26200*/  @P6 STG.E.U16 desc[UR38][R26.64], R16 ;  /* 0x000000101a006986 */ /* 0x0087e2000c101526 */
[----:B------:R-:W-:Y:S01]  /*26210*/  ISETP.LT.AND P5, PT, R17, UR10, !P0 ;  /* 0x0000000a11007c0c */ /* 0x000fe2000c7a1270 */
[----:B------:R-:W0:Y:S02]  /*26220*/  LDCU UR10, c[0x0][0x398] ;  /* 0x00007300ff0a77ac */ /* 0x000e240008000800 */
[----:B------:R-:W4:Y:S01]  /*26230*/  LDL.LU R17, [R1+0x24] ;  /* 0x0000240001117983 */ /* 0x000f220000300800 */
[----:B--2---:R-:W-:Y:S01]  /*26240*/  IMAD.WIDE R24, R0, 0x2, R12 ;  /* 0x0000000200187825 */ /* 0x004fe200078e020c */
[----:B---3--:R-:W-:-:S03]  /*26250*/  PRMT R16, R16, 0x7632, R16 ;  /* 0x0000763210107816 */ /* 0x008fc60000000010 */
[----:B------:R-:W-:Y:S02]  /*26260*/  VIADD R0, R0, UR72 ;  /* 0x0000004800007c36 */ /* 0x000fe40008000000 */
[----:B------:R2:W-:Y:S04]  /*26270*/  @P4 STG.E.U16 desc[UR38][R24.64], R16 ;  /* 0x0000001018004986 */ /* 0x0005e8000c101526 */
[----:B------:R3:W-:Y:S01]  /*26280*/  STL [R1+0x1198], R16 ;  /* 0x0011981001007387 */ /* 0x0007e20000100800 */
[----:B--2---:R-:W-:-:S03]  /*26290*/  IMAD.WIDE R24, R0, 0x2, R22 ;  /* 0x0000000200187825 */ /* 0x004fc600078e0216 */
[----:B---3--:R-:W2:Y:S04]  /*262a0*/  LDL R16, [R1+0x1050] ;  /* 0x0010500001107983 */ /* 0x008ea80000100800 */
[----:B------:R3:W-:Y:S04]  /*262b0*/  STL [R1+0x11a0], R23 ;  /* 0x0011a01701007387 */ /* 0x0007e80000100800 */
[----:B---3--:R-:W3:Y:S01]  /*262c0*/  LDL.LU R23, [R1+0x44] ;  /* 0x0000440001177983 */ /* 0x008ee20000300800 */
[----:B------:R-:W-:Y:S01]  /*262d0*/  ISETP.LT.AND P6, PT, R19, UR4, !P0 ;  /* 0x0000000413007c0c */ /* 0x000fe2000c7c1270 */
[----:B------:R-:W-:Y:S01]  /*262e0*/  IMAD.WIDE R26, R0, 0x2, R4 ;  /* 0x00000002001a7825 */ /* 0x000fe200078e0204 */
[----:B------:R-:W-:Y:S01]  /*262f0*/  ISETP.LT.AND P4, PT, R28, UR18, !P0 ;  /* 0x000000121c007c0c */ /* 0x000fe2000c781270 */
[----:B------:R-:W0:Y:S01]  /*26300*/  LDCU UR4, c[0x0][0x398] ;  /* 0x00007300ff0477ac */ /* 0x000e220008000800 */
[----:B------:R-:W0:Y:S01]  /*26310*/  LDCU UR18, c[0x0][0x398] ;  /* 0x00007300ff1277ac */ /* 0x000e220008000800 */
[----:B---3--:R-:W-:-:S08]  /*26320*/  PRMT R3, R23, 0x7632, R3 ;  /* 0x0000763217037816 */ /* 0x008fd00000000003 */
[----:B------:R3:W-:Y:S04]  /*26330*/  @P6 STG.E.U16 desc[UR38][R24.64], R23 ;  /* 0x0000001718006986 */ /* 0x0007e8000c101526 */
[----:B------:R4:W-:Y:S01]  /*26340*/  @P5 STG.E.U16 desc[UR38][R26.64], R3 ;  /* 0x000000031a005986 */ /* 0x0009e2000c101526 */
[----:B--2---:R-:W-:Y:S01]  /*26350*/  ISETP.LT.AND P5, PT, R16, UR20, !P0 ;  /* 0x0000001410007c0c */ /* 0x004fe2000c7a1270 */
[----:B------:R-:W2:Y:S01]  /*26360*/  LDCU UR20, c[0x0][0x398] ;  /* 0x00007300ff1477ac */ /* 0x000ea20008000800 */
[----:B---3--:R-:W-:Y:S01]  /*26370*/  IMAD.WIDE R24, R0, 0x2, R6 ;  /* 0x0000000200187825 */ /* 0x008fe200078e0206 */
[----:B------:R-:W3:Y:S01]  /*26380*/  LDL.LU R23, [R1+0x14] ;  /* 0x0000140001177983 */ /* 0x000ee20000300800 */
[----:B----4-:R-:W-:-:S03]  /*26390*/  PRMT R3, R15, 0x7632, R3 ;  /* 0x000076320f037816 */ /* 0x010fc60000000003 */
[----:B------:R4:W-:Y:S04]  /*263a0*/  STL [R1+0x119c], R16 ;  /* 0x00119c1001007387 */ /* 0x0009e80000100800 */
[----:B------:R0:W-:Y:S04]  /*263b0*/  @P4 STG.E.U16 desc[UR38][R24.64], R15 ;  /* 0x0000000f18004986 */ /* 0x0001e8000c101526 */
[----:B----4-:R-:W4:Y:S04]  /*263c0*/  LDL.LU R16, [R1+0xb4] ;  /* 0x0000b40001107983 */ /* 0x010f280000300800 */
[----:B0-----:R-:W2:Y:S04]  /*263d0*/  LDL.LU R15, [R1+0x11a4] ;  /* 0x0011a400010f7983 */ /* 0x001ea80000300800 */
[----:B------:R-:W2:Y:S01]  /*263e0*/  LDL R25, [R1+0x104c] ;  /* 0x00104c0001197983 */ /* 0x000ea20000100800 */
[----:B------:R-:W-:Y:S01]  /*263f0*/  ISETP.LT.AND P6, PT, R29, UR19, !P0 ;  /* 0x000000131d007c0c */ /* 0x000fe2000c7c1270 */
[----:B------:R-:W-:Y:S01]  /*26400*/  IMAD.WIDE R26, R0, 0x2, R20 ;  /* 0x00000002001a7825 */ /* 0x000fe200078e0214 */
[----:B------:R-:W0:Y:S11]  /*26410*/  LDCU UR19, c[0x0][0x398] ;  /* 0x00007300ff1377ac */ /* 0x000e360008000800 */
[----:B------:R0:W-:Y:S01]  /*26420*/  @P6 STG.E.U16 desc[UR38][R26.64], R3 ;  /* 0x000000031a006986 */ /* 0x0001e2000c101526 */
[----:B------:R-:W-:Y:S01]  /*26430*/  ISETP.LT.AND P6, PT, R2, UR22, !P0 ;  /* 0x0000001602007c0c */ /* 0x000fe2000c7c1270 */
[----:B------:R-:W1:Y:S01]  /*26440*/  LDCU UR22, c[0x0][0x398] ;  /* 0x00007300ff1677ac */ /* 0x000e620008000800 */
[----:B0-----:R-:W-:Y:S01]  /*26450*/  IMAD.WIDE R26, R0, 0x2, R10 ;  /* 0x00000002001a7825 */ /* 0x001fe200078e020a */
[----:B------:R-:W-:-:S02]  /*26460*/  PRMT R3, R17, 0x7632, R3 ;  /* 0x0000763211037816 */ /* 0x000fc40000000003 */
[----:B--2---:R-:W-:Y:S01]  /*26470*/  ISETP.LT.AND P4, PT, R25, UR21, !P0 ;  /* 0x0000001519007c0c */ /* 0x004fe2000c781270 */
[C---:B------:R-:W-:Y:S01]  /*26480*/  IMAD.WIDE R24, R0.reuse, 0x2, R14 ;  /* 0x0000000200187825 */ /* 0x040fe200078e020e */
[----:B------:R-:W0:Y:S04]  /*26490*/  LDCU UR21, c[0x0][0x398] ;  /* 0x00007300ff1577ac */ /* 0x000e280008000800 */
[----:B------:R2:W-:Y:S07]  /*264a0*/  @P5 STG.E.U16 desc[UR38][R24.64], R17 ;  /* 0x0000001118005986 */ /* 0x0005ee000c101526 */
[----:B------:R0:W-:Y:S04]  /*264b0*/  @P4 STG.E.U16 desc[UR38][R26.64], R3 ;  /* 0x000000031a004986 */ /* 0x0001e8000c101526 */
[----:B--2---:R-:W2:Y:S04]  /*264c0*/  LDL R25, [R1+0x103c] ;  /* 0x00103c0001197983 */ /* 0x004ea80000100800 */
[----:B------:R-:W4:Y:S01]  /*264d0*/  LDL R17, [R1+0xe4] ;  /* 0x0000e40001117983 */ /* 0x000f220000100800 */
[----:B0-----:R-:W-:Y:S01]  /*264e0*/  IMAD.WIDE R26, R0, 0x2, R8 ;  /* 0x00000002001a7825 */ /* 0x001fe200078e0208 */
[----:B---3--:R-:W-:-:S04]  /*264f0*/  PRMT R3, R23, 0x7632, R3 ;  /* 0x0000763217037816 */ /* 0x008fc80000000003 */
[----:B------:R0:W-:Y:S04]  /*26500*/  @P6 STG.E.U16 desc[UR38][R26.64], R23 ;  /* 0x000000171a006986 */ /* 0x0001e8000c101526 */
[----:B0-----:R-:W3:Y:S01]  /*26510*/  LDL.LU R23, [R1+0x11a0] ;  /* 0x0011a00001177983 */ /* 0x001ee20000300800 */
[----:B------:R-:W-:Y:S01]  /*26520*/  ISETP.LT.AND P0, PT, R18, UR23, !P0 ;  /* 0x0000001712007c0c */ /* 0x000fe2000c701270 */
[----:B------:R-:W0:Y:S01]  /*26530*/  LDCU UR23, c[0x0][0x398] ;  /* 0x00007300ff1777ac */ /* 0x000e220008000800 */
[----:B------:R-:W-:Y:S02]  /*26540*/  ISETP.LT.AND P5, PT, R19, UR28, !P1 ;  /* 0x0000001c13007c0c */ /* 0x000fe4000cfa1270 */
[----:B------:R-:W-:Y:S01]  /*26550*/  ISETP.LT.AND P6, PT, R28, UR30, !P1 ;  /* 0x0000001e1c007c0c */ /* 0x000fe2000cfc1270 */
[----:B------:R-:W0:Y:S01]  /*26560*/  LDCU UR28, c[0x0][0x398] ;  /* 0x00007300ff1c77ac */ /* 0x000e220008000800 */
[----:B------:R-:W0:Y:S01]  /*26570*/  LDCU UR30, c[0x0][0x398] ;  /* 0x00007300ff1e77ac */ /* 0x000e220008000800 */
[----:B--2---:R-:W-:Y:S01]  /*26580*/  ISETP.LT.AND P4, PT, R25, UR29, !P1 ;  /* 0x0000001d19007c0c */ /* 0x004fe2000cf81270 */
[C---:B------:R-:W-:Y:S01]  /*26590*/  IMAD.WIDE R24, R0.reuse, 0x2, R12 ;  /* 0x0000000200187825 */ /* 0x040fe200078e020c */
[----:B------:R-:W2:Y:S03]  /*265a0*/  LDCU UR29, c[0x0][0x398] ;  /* 0x00007300ff1d77ac */ /* 0x000ea60008000800 */
[----:B------:R-:W-:Y:S01]  /*265b0*/  VIADD R0, R0, UR72 ;  /* 0x0000004800007c36 */ /* 0x000fe20008000000 */
[----:B------:R4:W-:Y:S01]  /*265c0*/  @P0 STG.E.U16 desc[UR38][R24.64], R3 ;  /* 0x0000000318000986 */ /* 0x0009e2000c101526 */
[----:B------:R-:W-:Y:S01]  /*265d0*/  ISETP.LT.AND P0, PT, R29, UR31, !P1 ;  /* 0x0000001f1d007c0c */ /* 0x000fe2000cf01270 */
[----:B------:R-:W0:Y:S01]  /*265e0*/  LDCU UR31, c[0x0][0x398] ;  /* 0x00007300ff1f77ac */ /* 0x000e220008000800 */
[----:B----4-:R-:W-:Y:S01]  /*265f0*/  PRMT R3, R16, 0x7632, R3 ;  /* 0x0000763210037816 */ /* 0x010fe20000000003 */
[----:B---3--:R-:W-:-:S05]  /*26600*/  IMAD.WIDE R28, R0, 0x2, R22 ;  /* 0x00000002001c7825 */ /* 0x008fca00078e0216 */
[----:B------:R3:W-:Y:S04]  /*26610*/  @P5 STG.E.U16 desc[UR38][R28.64], R16 ;  /* 0x000000101c005986 */ /* 0x0007e8000c101526 */
[----:B---3--:R-:W3:Y:S04]  /*26620*/  LDL.LU R16, [R1+0x119c] ;  /* 0x00119c0001107983 */ /* 0x008ee80000300800 */
[----:B------:R-:W4:Y:S04]  /*26630*/  LDL R28, [R1+0x104c] ;  /* 0x00104c00011c7983 */ /* 0x000f280000100800 */
[----:B------:R-:W2:Y:S01]  /*26640*/  LDL.LU R29, [R1+0x4] ;  /* 0x00000400011d7983 */ /* 0x000ea20000300800 */
[----:B---3--:R-:W-:Y:S01]  /*26650*/  ISETP.LT.AND P5, PT, R16, UR32, !P1 ;  /* 0x0000002010007c0c */ /* 0x008fe2000cfa1270 */
[----:B------:R-:W-:-:S02]  /*26660*/  IMAD.WIDE R24, R0, 0x2, R4 ;  /* 0x0000000200187825 */ /* 0x000fc400078e0204 */
[----:B------:R-:W3:Y:S01]  /*26670*/  LDL.LU R16, [R1+0x1198] ;  /* 0x0011980001107983 */ /* 0x000ee20000300800 */
[----:B------:R-:W0:Y:S01]  /*26680*/  LDCU UR32, c[0x0][0x398] ;  /* 0x00007300ff2077ac */ /* 0x000e220008000800 */
[----:B------:R-:W-:Y:S02]  /*26690*/  IMAD.WIDE R26, R0, 0x2, R6 ;  /* 0x00000002001a7825 */ /* 0x000fe400078e0206 */
[----:B------:R1:W-:Y:S01]  /*266a0*/  @P4 STG.E.U16 desc[UR38][R24.64], R3 ;  /* 0x0000000318004986 */ /* 0x0003e2000c101526 */
[----:B------:R-:W-:Y:S01]  /*266b0*/  ISETP.LT.AND P4, PT, R2, UR54, !P1 ;  /* 0x0000003602007c0c */ /* 0x000fe2000cf81270 */
[----:B------:R-:W0:Y:S02]  /*266c0*/  LDCU UR54, c[0x0][0x398] ;  /* 0x00007300ff3677ac */ /* 0x000e240008000800 */
[----:B------:R4:W-:Y:S04]  /*266d0*/  STL [R1+0x1190], R2 ;  /* 0x0011900201007387 */ /* 0x0009e80000100800 */
[----:B--2---:R-:W-:Y:S01]  /*266e0*/  @P6 STG.E.U16 desc[UR38][R26.64], R29 ;  /* 0x0000001d1a006986 */ /* 0x004fe2000c101526 */
[----:B-1----:R-:W-:Y:S01]  /*266f0*/  IMAD.WIDE R24, R0, 0x2, R20 ;  /* 0x0000000200187825 */ /* 0x002fe200078e0214 */
[----:B------:R-:W-:-:S02]  /*26700*/  PRMT R3, R17, 0x7632, R3 ;  /* 0x0000763211037816 */ /* 0x000fc40000000003 */
[----:B----4-:R-:W2:Y:S04]  /*26710*/  LDL.LU R2, [R1+0x48] ;  /* 0x0000480001027983 */ /* 0x010ea80000300800 */
[----:B------:R-:W4:Y:S01]  /*26720*/  LDL.LU R17, [R1+0x1194] ;  /* 0x0011940001117983 */ /* 0x000f220000300800 */
[----:B---3--:R-:W-:-:S05]  /*26730*/  PRMT R16, R29, 0x7632, R16 ;  /* 0x000076321d107816 */ /* 0x008fca0000000010 */
[----:B------:R1:W-:Y:S04]  /*26740*/  @P0 STG.E.U16 desc[UR38][R24.64], R16 ;  /* 0x0000001018000986 */ /* 0x0003e8000c101526 */
[----:B-1----:R-:W3:Y:S01]  /*26750*/  LDL.LU R24, [R1+0xe4] ;  /* 0x0000e40001187983 */ /* 0x002ee20000300800 */
[----:B------:R-:W-:Y:S01]  /*26760*/  ISETP.LT.AND P6, PT, R28, UR33, !P1 ;  /* 0x000000211c007c0c */ /* 0x000fe2000cfc1270 */
[C---:B------:R-:W-:Y:S02]  /*26770*/  IMAD.WIDE R26, R0.reuse, 0x2, R14 ;  /* 0x00000002001a7825 */ /* 0x040fe400078e020e */
[----:B------:R-:W2:Y:S01]  /*26780*/  LDL R25, [R1+0x103c] ;  /* 0x00103c0001197983 */ /* 0x000ea20000100800 */
[----:B------:R-:W-:Y:S01]  /*26790*/  ISETP.LT.AND P0, PT, R19, UR56, !P3 ;  /* 0x0000003813007c0c */ /* 0x000fe2000df01270 */
[----:B------:R-:W-:Y:S01]  /*267a0*/  IMAD.WIDE R28, R0, 0x2, R10 ;  /* 0x00000002001c7825 */ /* 0x000fe200078e020a */
[----:B------:R-:W-:Y:S01]  /*267b0*/  ISETP.LT.AND P1, PT, R18, UR55, !P1 ;  /* 0x0000003712007c0c */ /* 0x000fe2000cf21270 */
[----:B------:R1:W-:Y:S01]  /*267c0*/  STL [R1+0x118c], R18 ;  /* 0x00118c1201007387 */ /* 0x0003e20000100800 */
[----:B----4-:R-:W-:Y:S01]  /*267d0*/  PRMT R16, R17, 0x7632, R16 ;  /* 0x0000763211107816 */ /* 0x010fe20000000010 */
[----:B------:R-:W4:Y:S01]  /*267e0*/  LDCU UR33, c[0x0][0x398] ;  /* 0x00007300ff2177ac */ /* 0x000f220008000800 */
[----:B------:R-:W0:Y:S01]  /*267f0*/  LDCU UR55, c[0x0][0x398] ;  /* 0x00007300ff3777ac */ /* 0x000e220008000800 */
[----:B-1----:R-:W2:Y:S01]  /*26800*/  LDL R18, [R1+0x28] ;  /* 0x0000280001127983 */ /* 0x002ea20000100800 */
[----:B------:R-:W1:Y:S03]  /*26810*/  LDCU UR56, c[0x0][0x398] ;  /* 0x00007300ff3877ac */ /* 0x000e660008000800 */
[----:B---3--:R3:W-:Y:S04]  /*26820*/  @P5 STG.E.U16 desc[UR38][R26.64], R24 ;  /* 0x000000181a005986 */ /* 0x0087e8000c101526 */
[----:B------:R-:W-:Y:S01]  /*26830*/  @P6 STG.E.U16 desc[UR38][R28.64], R3 ;  /* 0x000000031c006986 */ /* 0x000fe2000c101526 */
[----:B---3--:R-:W-:-:S05]  /*26840*/  IMAD.WIDE R26, R0, 0x2, R8 ;  /* 0x00000002001a7825 */ /* 0x008fca00078e0208 */
[----:B------:R3:W-:Y:S04]  /*26850*/  @P4 STG.E.U16 desc[UR38][R26.64], R17 ;  /* 0x000000111a004986 */ /* 0x0007e8000c101526 */
[----:B---3--:R-:W3:Y:S04]  /*26860*/  LDL R26, [R1+0x1038] ;  /* 0x00103800011a7983 */ /* 0x008ee80000100800 */
[----:B------:R-:W4:Y:S01]  /*26870*/  LDL R27, [R1+0x1040] ;  /* 0x00104000011b7983 */ /* 0x000f220000100800 */
[----:B--2---:R-:W-:Y:S01]  /*26880*/  ISETP.LT.AND P5, PT, R25, UR57, !P3 ;  /* 0x0000003919007c0c */ /* 0x004fe2000dfa1270 */
[----:B------:R-:W-:-:S04]  /*26890*/  IMAD.WIDE R24, R0, 0x2, R12 ;  /* 0x0000000200187825 */ /* 0x000fc800078e020c */
[----:B------:R-:W-:Y:S01]  /*268a0*/  VIADD R3, R0, UR72 ;  /* 0x0000004800037c36 */ /* 0x000fe20008000000 */
[----:B------:R2:W-:Y:S01]  /*268b0*/  @P1 STG.E.U16 desc[UR38][R24.64], R16 ;  /* 0x0000001018001986 */ /* 0x0005e2000c101526 */
[----:B------:R-:W-:Y:S01]  /*268c0*/  PRMT R0, R2, 0x7632, R0 ;  /* 0x0000763202007816 */ /* 0x000fe20000000000 */
[----:B------:R-:W0:Y:S02]  /*268d0*/  LDCU UR57, c[0x0][0x398] ;  /* 0x00007300ff3977ac */ /* 0x000e240008000800 */
[----:B------:R0:W-:Y:S01]  /*268e0*/  STL [R1+0x1188], R7 ;  /* 0x0011880701007387 */ /* 0x0001e20000100800 */
[----:B--2---:R-:W-:-:S04]  /*268f0*/  IMAD.WIDE R16, R3, 0x2, R22 ;  /* 0x0000000203107825 */ /* 0x004fc800078e0216 */
[----:B------:R-:W-:Y:S01]  /*26900*/  IMAD.WIDE R24, R3, 0x2, R4 ;  /* 0x0000000203187825 */ /* 0x000fe200078e0204 */
[----:B------:R2:W-:Y:S04]  /*26910*/  @P0 STG.E.U16 desc[UR38][R16.64], R2 ;  /* 0x0000000210000986 */ /* 0x0005e8000c101526 */
[----:B------:R0:W-:Y:S01]  /*26920*/  @P5 STG.E.U16 desc[UR38][R24.64], R0 ;  /* 0x0000000018005986 */ /* 0x0001e2000c101526 */
[----:B---3--:R-:W-:Y:S01]  /*26930*/  ISETP.LT.AND P6, PT, R26, UR58, !P3 ;  /* 0x0000003a1a007c0c */ /* 0x008fe2000dfc1270 */
[----:B------:R-:W3:Y:S01]  /*26940*/  LDCU UR58, c[0x0][0x398] ;  /* 0x00007300ff3a77ac */ /* 0x000ee20008000800 */
[----:B----4-:R-:W-:Y:S01]  /*26950*/  ISETP.LT.AND P4, PT, R27, UR59, !P3 ;  /* 0x0000003b1b007c0c */ /* 0x010fe2000df81270 */
[----:B------:R-:W-:Y:S01]  /*26960*/  IMAD.WIDE R26, R3, 0x2, R6 ;  /* 0x00000002031a7825 */ /* 0x000fe200078e0206 */
[----:B------:R-:W-:Y:S01]  /*26970*/  PRMT R28, R18, 0x7632, R28 ;  /* 0x00007632121c7816 */ /* 0x000fe2000000001c */
[----:B0-----:R-:W4:Y:S01]  /*26980*/  LDL R7, [R1+0x1034] ;  /* 0x0010340001077983 */ /* 0x001f220000100800 */
[----:B------:R-:W0:Y:S03]  /*26990*/  LDCU UR59, c[0x0][0x398] ;  /* 0x00007300ff3b77ac */ /* 0x000e260008000800 */
[----:B--2---:R-:W2:Y:S04]  /*269a0*/  LDL.LU R2, [R1+0x1190] ;  /* 0x0011900001027983 */ /* 0x004ea80000300800 */
[----:B------:R-:W2:Y:S04]  /*269b0*/  LDL R16, [R1+0x104c] ;  /* 0x00104c0001107983 */ /* 0x000ea80000100800 */
[----:B------:R-:W2:Y:S04]  /*269c0*/  LDL.LU R17, [R1+0x38] ;  /* 0x0000380001117983 */ /* 0x000ea80000300800 */
[----:B------:R-:W2:Y:S01]  /*269d0*/  LDL R25, [R1+0x1050] ;  /* 0x0010500001197983 */ /* 0x000ea20000100800 */
[----:B----4-:R-:W-:-:S03]  /*269e0*/  VIADD R0, R7, 0x5 ;  /* 0x0000000507007836 */ /* 0x010fc60000000000 */
[----:B------:R-:W4:Y:S01]  /*269f0*/  LDL.LU R7, [R1+0xb8] ;  /* 0x0000b80001077983 */ /* 0x000f220000300800 */
[----:B--2---:R-:W-:Y:S01]  /*26a00*/  ISETP.LT.AND P0, PT, R25, UR60, !P3 ;  /* 0x0000003c19007c0c */ /* 0x004fe2000df01270 */
[----:B------:R-:W2:Y:S02]  /*26a10*/  LDCU UR60, c[0x0][0x39c] ;  /* 0x00007380ff3c77ac */ /* 0x000ea40008000800 */
[----:B------:R0:W-:Y:S01]  /*26a20*/  @P6 STG.E.U16 desc[UR38][R26.64], R17 ;  /* 0x000000111a006986 */ /* 0x0001e2000c101526 */
[----:B------:R-:W-:Y:S02]  /*26a30*/  ISETP.LT.AND P6, PT, R16, UR61, !P3 ;  /* 0x0000003d10007c0c */ /* 0x000fe4000dfc1270 */
[----:B------:R-:W-:Y:S01]  /*26a40*/  PRMT R29, R17, 0x7632, R29 ;  /* 0x00007632111d7816 */ /* 0x000fe2000000001d */
[----:B------:R-:W-:Y:S01]  /*26a50*/  STL [R1+0x1180], R2 ;  /* 0x0011800201007387 */ /* 0x000fe20000100800 */
[C---:B------:R-:W-:Y:S01]  /*26a60*/  IMAD.WIDE R24, R3.reuse, 0x2, R14 ;  /* 0x0000000203187825 */ /* 0x040fe200078e020e */
[----:B------:R-:W-:Y:S01]  /*26a70*/  ISETP.LT.AND P5, PT, R2, UR62, !P3 ;  /* 0x0000003e02007c0c */ /* 0x000fe2000dfa1270 */
[----:B------:R-:W1:Y:S01]  /*26a80*/  LDCU UR62, c[0x0][0x398] ;  /* 0x00007300ff3e77ac */ /* 0x000e620008000800 */
[----:B------:R-:W3:Y:S01]  /*26a90*/  LDL.LU R18, [R1+0x118c] ;  /* 0x00118c0001127983 */ /* 0x000ee20000300800 */
[----:B------:R-:W1:Y:S01]  /*26aa0*/  LDCU UR61, c[0x0][0x398] ;  /* 0x00007300ff3d77ac */ /* 0x000e620008000800 */
[----:B0-----:R-:W-:Y:S01]  /*26ab0*/  IMAD.WIDE R16, R3, 0x2, R20 ;  /* 0x0000000203107825 */ /* 0x001fe200078e0214 */
[----:B--2---:R-:W-:-:S04]  /*26ac0*/  ISETP.GE.AND P1, PT, R0, UR60, PT ;  /* 0x0000003c00007c0c */ /* 0x004fc8000bf26270 */
[----:B------:R0:W-:Y:S01]  /*26ad0*/  @P4 STG.E.U16 desc[UR38][R16.64], R29 ;  /* 0x0000001d10004986 */ /* 0x0001e2000c101526 */
[C---:B------:R-:W-:Y:S01]  /*26ae0*/  IMAD.WIDE R26, R3.reuse, 0x2, R10 ;  /* 0x00000002031a7825 */ /* 0x040fe200078e020a */
[----:B------:R-:W2:Y:S02]  /*26af0*/  LDCU UR60, c[0x0][0x398] ;  /* 0x00007300ff3c77ac */ /* 0x000ea40008000800 */
[----:B------:R-:W2:Y:S04]  /*26b00*/  LDL R0, [R1+0x103c] ;  /* 0x00103c0001007983 */ /* 0x000ea80000100800 */
[----:B0-----:R-:W2:Y:S04]  /*26b10*/  LDL.LU R17, [R1+0x28] ;  /* 0x0000280001117983 */ /* 0x001ea80000300800 */
[----:B--2---:R0:W-:Y:S04]  /*26b20*/  @P0 STG.E.U16 desc[UR38][R24.64], R17 ;  /* 0x0000001118000986 */ /* 0x0041e8000c101526 */
[----:B0-----:R-:W2:Y:S01]  /*26b30*/  LDL.LU R25, [R1+0x18] ;  /* 0x0000180001197983 */ /* 0x001ea20000300800 */
[----:B---3--:R-:W-:Y:S01]  /*26b40*/  ISETP.LT.AND P3, PT, R18, UR63, !P3 ;  /* 0x0000003f12007c0c */ /* 0x008fe2000df61270 */
[----:B------:R-:W-:Y:S01]  /*26b50*/  IMAD.WIDE R16, R3, 0x2, R8 ;  /* 0x0000000203107825 */ /* 0x000fe200078e0208 */
[----:B------:R-:W-:-:S02]  /*26b60*/  ISETP.LT.AND P0, PT, R19, UR64, !P1 ;  /* 0x0000004013007c0c */ /* 0x000fc4000cf01270 */
[----:B------:R-:W-:Y:S01]  /*26b70*/  ISETP.LT.AND P4, PT, R0, UR65, !P1 ;  /* 0x0000004100007c0c */ /* 0x000fe2000cf81270 */
[----:B------:R-:W-:Y:S01]  /*26b80*/  VIADD R0, R3, UR72 ;  /* 0x0000004803007c36 */ /* 0x000fe20008000000 */
[----:B------:R-:W-:Y:S01]  /*26b90*/  @P6 STG.E.U16 desc[UR38][R26.64], R28 ;  /* 0x0000001c1a006986 */ /* 0x000fe2000c101526 */
[----:B------:R-:W0:Y:S03]  /*26ba0*/  LDCU UR64, c[0x0][0x398] ;  /* 0x00007300ff4077ac */ /* 0x000e260008000800 */
[----:B------:R-:W3:Y:S01]  /*26bb0*/  LDL R29, [R1+0x104c] ;  /* 0x00104c00011d7983 */ /* 0x000ee20000100800 */
[----:B------:R-:W0:Y:S03]  /*26bc0*/  LDCU UR63, c[0x0][0x398] ;  /* 0x00007300ff3f77ac */ /* 0x000e260008000800 */
[----:B------:R1:W-:Y:S01]  /*26bd0*/  STL [R1+0x1184], R18 ;  /* 0x0011841201007387 */ /* 0x0003e20000100800 */
[----:B------:R-:W0:Y:S03]  /*26be0*/  LDCU UR65, c[0x0][0x398] ;  /* 0x00007300ff4177ac */ /* 0x000e260008000800 */
[----:B-1----:R-:W3:Y:S04]  /*26bf0*/  LDL.LU R18, [R1+0x8] ;  /* 0x0000080001127983 */ /* 0x002ee80000300800 */
[----:B------:R1:W-:Y:S04]  /*26c00*/  STL [R1+0x117c], R9 ;  /* 0x00117c0901007387 */ /* 0x0003e80000100800 */
[----:B-1----:R-:W3:Y:S04]  /*26c10*/  LDL.LU R9, [R1+0xe8] ;  /* 0x0000e80001097983 */ /* 0x002ee80000300800 */
[----:B--2---:R1:W-:Y:S01]  /*26c20*/  @P5 STG.E.U16 desc[UR38][R16.64], R25 ;  /* 0x0000001910005986 */ /* 0x0043e2000c101526 */
[----:B------:R-:W-:Y:S01]  /*26c30*/  PRMT R28, R25, 0x7632, R28 ;  /* 0x00007632191c7816 */ /* 0x000fe2000000001c */
[----:B-1----:R-:W-:-:S04]  /*26c40*/  IMAD.WIDE R16, R3, 0x2, R12 ;  /* 0x0000000203107825 */ /* 0x002fc800078e020c */
[----:B------:R-:W-:Y:S01]  /*26c50*/  IMAD.WIDE R24, R0, 0x2, R22 ;  /* 0x0000000200187825 */ /* 0x000fe200078e0216 */
[----:B------:R1:W-:Y:S01]  /*26c60*/  @P3 STG.E.U16 desc[UR38][R16.64], R28 ;  /* 0x0000001c10003986 */ /* 0x0003e2000c101526 */
[----:B----4-:R-:W-:-:S03]  /*26c70*/  PRMT R3, R7, 0x7632, R3 ;  /* 0x0000763207037816 */ /* 0x010fc60000000003 */
[----:B------:R2:W-:Y:S04]  /*26c80*/  @P0 STG.E.U16 desc[UR38][R24.64], R7 ;  /* 0x0000000718000986 */ /* 0x0005e8000c101526 */
[----:B-1----:R-:W4:Y:S04]  /*26c90*/  LDL R28, [R1+0x1034] ;  /* 0x00103400011c7983 */ /* 0x002f280000100800 */
[----:B------:R-:W4:Y:S04]  /*26ca0*/  LDL R16, [R1+0x1040] ;  /* 0x0010400001107983 */ /* 0x000f280000100800 */
[----:B------:R-:W4:Y:S04]  /*26cb0*/  LDL R17, [R1+0x1050] ;  /* 0x0010500001117983 */ /* 0x000f280000100800 */
[----:B--2---:R-:W2:Y:S04]  /*26cc0*/  LDL.LU R7, [R1+0x1188] ;  /* 0x0011880001077983 */ /* 0x004ea80000300800 */
[----:B------:R-:W2:Y:S01]  /*26cd0*/  LDL R25, [R1+0x1038] ;  /* 0x0010380001197983 */ /* 0x000ea20000100800 */
[----:B------:R-:W-:-:S05]  /*26ce0*/  IMAD.WIDE R26, R0, 0x2, R4 ;  /* 0x00000002001a7825 */ /* 0x000fca00078e0204 */
[----:B------:R1:W-:Y:S01]  /*26cf0*/  @P4 STG.E.U16 desc[UR38][R26.64], R3 ;  /* 0x000000031a004986 */ /* 0x0003e2000c101526 */
[----:B---3--:R-:W-:Y:S02]  /*26d00*/  PRMT R2, R18, 0x7632, R2 ;  /* 0x0000763212027816 */ /* 0x008fe40000000002 */
[----:B----4-:R-:W-:Y:S01]  /*26d10*/  ISETP.LT.AND P4, PT, R16, UR67, !P1 ;  /* 0x0000004310007c0c */ /* 0x010fe2000cf81270 */
[----:B------:R-:W3:Y:S01]  /*26d20*/  LDCU UR67, c[0x0][0x39c] ;  /* 0x00007380ff4377ac */ /* 0x000ee20008000800 */
[----:B------:R-:W-:Y:S02]  /*26d30*/  ISETP.LT.AND P5, PT, R17, UR68, !P1 ;  /* 0x0000004411007c0c */ /* 0x000fe4000cfa1270 */
[----:B--2---:R-:W-:Y:S01]  /*26d40*/  ISETP.LT.AND P3, PT, R25, UR66, !P1 ;  /* 0x0000004219007c0c */ /* 0x004fe2000cf61270 */
[C---:B------:R-:W-:Y:S01]  /*26d50*/  IMAD.WIDE R16, R0.reuse, 0x2, R6 ;  /* 0x0000000200107825 */ /* 0x040fe200078e0206 */
[----:B------:R-:W-:Y:S01]  /*26d60*/  STL [R1+0x1174], R7 ;  /* 0x0011740701007387 */ /* 0x000fe20000100800 */
[----:B------:R-:W-:Y:S01]  /*26d70*/  ISETP.LT.AND P6, PT, R29, UR69, !P1 ;  /* 0x000000451d007c0c */ /* 0x000fe2000cfc1270 */
[----:B------:R-:W2:Y:S01]  /*26d80*/  LDCU UR66, c[0x0][0x398] ;  /* 0x00007300ff4277ac */ /* 0x000ea20008000800 */
[----:B------:R-:W-:Y:S01]  /*26d90*/  IMAD.WIDE R24, R0, 0x2, R20 ;  /* 0x0000000200187825 */ /* 0x000fe200078e0214 */
[----:B------:R4:W-:Y:S01]  /*26da0*/  STL [R1+0x1170], R21 ;  /* 0x0011701501007387 */ /* 0x0009e20000100800 */
[----:B------:R-:W0:Y:S02]  /*26db0*/  LDCU UR68, c[0x0][0x398] ;  /* 0x00007300ff4477ac */ /* 0x000e240008000800 */
[----:B-1----:R-:W-:-:S02]  /*26dc0*/  VIADD R3, R28, 0x6 ;  /* 0x000000061c037836 */ /* 0x002fc40000000000 */
[C---:B------:R-:W-:Y:S01]  /*26dd0*/  IMAD.WIDE R26, R0.reuse, 0x2, R14 ;  /* 0x00000002001a7825 */ /* 0x040fe200078e020e */
[----:B------:R-:W1:Y:S01]  /*26de0*/  LDCU UR69, c[0x0][0x398] ;  /* 0x00007300ff4577ac */ /* 0x000e620008000800 */
[----:B------:R0:W-:Y:S04]  /*26df0*/  @P3 STG.E.U16 desc[UR38][R16.64], R18 ;  /* 0x0000001210003986 */ /* 0x0001e8000c101526 */
[----:B----4-:R-:W4:Y:S04]  /*26e00*/  LDL.LU R21, [R1+0x4c] ;  /* 0x00004c0001157983 */ /* 0x010f280000300800 */
[----:B------:R1:W-:Y:S04]  /*26e10*/  @P4 STG.E.U16 desc[UR38][R24.64], R2 ;  /* 0x0000000218004986 */ /* 0x0003e8000c101526 */
[----:B0-----:R-:W2:Y:S04]  /*26e20*/  LDL.LU R18, [R1+0x1184] ;  /* 0x0011840001127983 */ /* 0x001ea80000300800 */
[----:B------:R-:W2:Y:S04]  /*26e30*/  LDL R16, [R1+0x103c] ;  /* 0x00103c0001107983 */ /* 0x000ea80000100800 */
[----:B------:R-:W2:Y:S04]  /*26e40*/  LDL R17, [R1+0x1038] ;  /* 0x0010380001117983 */ /* 0x000ea80000100800 */
[----:B-1----:R-:W2:Y:S01]  /*26e50*/  LDL.LU R2, [R1+0x1180] ;  /* 0x0011800001027983 */ /* 0x002ea20000300800 */
[----:B---3--:R-:W-:Y:S01]  /*26e60*/  ISETP.GE.AND P0, PT, R3, UR67, PT ;  /* 0x0000004303007c0c */ /* 0x008fe2000bf06270 */
[----:B------:R-:W-:Y:S01]  /*26e70*/  IMAD.WIDE R28, R0, 0x2, R10 ;  /* 0x00000002001c7825 */ /* 0x000fe200078e020a */
[----:B------:R-:W-:Y:S01]  /*26e80*/  PRMT R3, R9, 0x7632, R3 ;  /* 0x0000763209037816 */ /* 0x000fe20000000003 */
[----:B------:R0:W-:Y:S01]  /*26e90*/  @P5 STG.E.U16 desc[UR38][R26.64], R9 ;  /* 0x000000091a005986 */ /* 0x0001e2000c101526 */
[----:B------:R-:W1:Y:S03]  /*26ea0*/  LDCU UR67, c[0x0][0x398] ;  /* 0x00007300ff4377ac */ /* 0x000e660008000800 */
[----:B0-----:R-:W3:Y:S01]  /*26eb0*/  LDL.LU R9, [R1+0x117c] ;  /* 0x00117c0001097983 */ /* 0x001ee20000300800 */
[----:B--2---:R-:W-:-:S02]  /*26ec0*/  ISETP.LT.AND P3, PT, R2, UR70, !P1 ;  /* 0x0000004602007c0c */ /* 0x004fc4000cf61270 */
[----:B------:R-:W-:Y:S02]  /*26ed0*/  ISETP.LT.AND P1, PT, R18, UR71, !P1 ;  /* 0x0000004712007c0c */ /* 0x000fe4000cf21270 */
[----:B------:R-:W2:Y:S01]  /*26ee0*/  LDL.LU R18, [R1+0x1178] ;  /* 0x0011780001127983 */ /* 0x000ea20000300800 */
[----:B------:R-:W-:Y:S02]  /*26ef0*/  ISETP.LT.AND P5, PT, R19, UR41, !P0 ;  /* 0x0000002913007c0c */ /* 0x000fe4000c7a1270 */
[----:B------:R-:W-:Y:S01]  /*26f00*/  ISETP.LT.AND P4, PT, R17, UR36, !P0 ;  /* 0x0000002411007c0c */ /* 0x000fe2000c781270 */
[----:B------:R0:W-:Y:S01]  /*26f10*/  @P6 STG.E.U16 desc[UR38][R28.64], R3 ;  /* 0x000000031c006986 */ /* 0x0001e2000c101526 */
[----:B------:R-:W-:Y:S01]  /*26f20*/  ISETP.LT.AND P6, PT, R16, UR34, !P0 ;  /* 0x0000002210007c0c */ /* 0x000fe2000c7c1270 */
[C---:B------:R-:W-:Y:S01]  /*26f30*/  IMAD.WIDE R26, R0.reuse, 0x2, R12 ;  /* 0x00000002001a7825 */ /* 0x040fe200078e020c */
[----:B------:R-:W1:Y:S01]  /*26f40*/  LDCU UR34, c[0x0][0x398] ;  /* 0x00007300ff2277ac */ /* 0x000e620008000800 */
[----:B------:R4:W-:Y:S01]  /*26f50*/  STL [R1+0x116c], R23 ;  /* 0x00116c1701007387 */ /* 0x0009e20000100800 */
[----:B------:R-:W1:Y:S01]  /*26f60*/  LDCU UR41, c[0x0][0x398] ;  /* 0x00007300ff2977ac */ /* 0x000e620008000800 */
[C---:B---3--:R-:W-:Y:S01]  /*26f70*/  IMAD.WIDE R16, R0.reuse, 0x2, R8 ;  /* 0x0000000200107825 */ /* 0x048fe200078e0208 */
[----:B------:R-:W3:Y:S03]  /*26f80*/  LDCU UR36, c[0x0][0x398] ;  /* 0x00007300ff2477ac */ /* 0x000ee60008000800 */
[----:B0-----:R-:W-:Y:S01]  /*26f90*/  VIADD R3, R0, UR72 ;  /* 0x0000004800037c36 */ /* 0x001fe20008000000 */
[----:B----4-:R-:W-:-:S03]  /*26fa0*/  PRMT R0, R21, 0x7632, R0 ;  /* 0x0000763215007816 */ /* 0x010fc60000000000 */
[C---:B------:R-:W-:Y:S02]  /*26fb0*/  IMAD.WIDE R24, R3.reuse, 0x2, R22 ;  /* 0x0000000203187825 */ /* 0x040fe400078e0216 */
[----:B------:R-:W4:Y:S02]  /*26fc0*/  LDL.LU R23, [R1+0x2c] ;  /* 0x00002c0001177983 */ /* 0x000f240000300800 */
[----:B------:R-:W-:Y:S01]  /*26fd0*/  IMAD.WIDE R28, R3, 0x2, R4 ;  /* 0x00000002031c7825 */ /* 0x000fe200078e0204 */
[----:B--2---:R-:W-:Y:S01]  /*26fe0*/  PRMT R7, R18, 0x7632, R7 ;  /* 0x0000763212077816 */ /* 0x004fe20000000007 */
[----:B------:R-:W-:Y:S04]  /*26ff0*/  @P3 STG.E.U16 desc[UR38][R16.64], R18 ;  /* 0x0000001210003986 */ /* 0x000fe8000c101526 */
[----:B------:R0:W-:Y:S04]  /*27000*/  @P1 STG.E.U16 desc[UR38][R26.64], R7 ;  /* 0x000000071a001986 */ /* 0x0001e8000c101526 */
[----:B------:R2:W-:Y:S04]  /*27010*/  @P5 STG.E.U16 desc[UR38][R24.64], R21 ;  /* 0x0000001518005986 */ /* 0x0005e8000c101526 */
[----:B------:R1:W-:Y:S04]  /*27020*/  @P6 STG.E.U16 desc[UR38][R28.64], R0 ;  /* 0x000000001c006986 */ /* 0x0003e8000c101526 */
[----:B0-----:R-:W3:Y:S04]  /*27030*/  LDL.LU R7, [R1+0x1174] ;  /* 0x0011740001077983 */ /* 0x001ee80000300800 */
[----:B------:R-:W3:Y:S04]  /*27040*/  LDL.LU R26, [R1+0x3c] ;  /* 0x00003c00011a7983 */ /* 0x000ee80000300800 */
[----:B------:R-:W3:Y:S04]  /*27050*/  LDL R27, [R1+0x1034] ;  /* 0x00103400011b7983 */ /* 0x000ee80000100800 */
[----:B--2---:R-:W2:Y:S04]  /*27060*/  LDL.LU R21, [R1+0x1170] ;  /* 0x0011700001157983 */ /* 0x004ea80000300800 */
[----:B-1----:R-:W2:Y:S04]  /*27070*/  LDL R0, [R1+0x1040] ;  /* 0x0010400001007983 */ /* 0x002ea80000100800 */
[----:B------:R-:W2:Y:S04]  /*27080*/  LDL R24, [R1+0x1050] ;  /* 0x0010500001187983 */ /* 0x000ea80000100800 */
[----:B------:R-:W2:Y:S01]  /*27090*/  LDL R25, [R1+0x104c] ;  /* 0x00104c0001197983 */ /* 0x000ea20000100800 */
[----:B----4-:R-:W-:-:S03]  /*270a0*/  PRMT R18, R23, 0x7632, R18 ;  /* 0x0000763217127816 */ /* 0x010fc60000000012 */
[----:B------:R-:W4:Y:S01]  /*270b0*/  LDL R29, [R1+0x1044] ;  /* 0x00104400011d7983 */ /* 0x000f220000100800 */
[----:B---3--:R-:W-:Y:S01]  /*270c0*/  IMAD.WIDE R16, R3, 0x2, R6 ;  /* 0x0000000203107825 */ /* 0x008fe200078e0206 */
[----:B------:R-:W-:-:S04]  /*270d0*/  PRMT R28, R26, 0x7632, R28 ;  /* 0x000076321a1c7816 */ /* 0x000fc8000000001c */
[----:B------:R0:W-:Y:S01]  /*270e0*/  @P4 STG.E.U16 desc[UR38][R16.64], R26 ;  /* 0x0000001a10004986 */ /* 0x0001e2000c101526 */
[----:B--2---:R-:W-:Y:S02]  /*270f0*/  ISETP.LT.AND P3, PT, R0, UR26, !P0 ;  /* 0x0000001a00007c0c */ /* 0x004fe4000c761270 */
[----:B------:R-:W-:Y:S02]  /*27100*/  ISETP.LT.AND P5, PT, R24, UR42, !P0 ;  /* 0x0000002a18007c0c */ /* 0x000fe4000c7a1270 */
[----:B------:R-:W-:Y:S01]  /*27110*/  ISETP.LT.AND P6, PT, R25, UR44, !P0 ;  /* 0x0000002c19007c0c */ /* 0x000fe2000c7c1270 */
[----:B------:R-:W-:Y:S02]  /*27120*/  VIADD R0, R27, 0x7 ;  /* 0x000000071b007836 */ /* 0x000fe40000000000 */
[C---:B0-----:R-:W-:Y:S01]  /*27130*/  IMAD.WIDE R16, R3.reuse, 0x2, R20 ;  /* 0x0000000203107825 */ /* 0x041fe200078e0214 */
[----:B------:R0:W-:Y:S01]  /*27140*/  STL [R1+0x1168], R7 ;  /* 0x0011680701007387 */ /* 0x0001e20000100800 */
[----:B------:R-:W-:Y:S01]  /*27150*/  ISETP.LT.AND P4, PT, R2, UR24, !P0 ;  /* 0x0000001802007c0c */ /* 0x000fe2000c781270 */
[----:B------:R-:W1:Y:S01]  /*27160*/  LDCU UR26, c[0x0][0x398] ;  /* 0x00007300ff1a77ac */ /* 0x000e620008000800 */
[C---:B------:R-:W-:Y:S01]  /*27170*/  IMAD.WIDE R24, R3.reuse, 0x2, R14 ;  /* 0x0000000203187825 */ /* 0x040fe200078e020e */
[----:B------:R-:W-:Y:S01]  /*27180*/  ISETP.GE.AND P1, PT, R0, UR77, PT ;  /* 0x0000004d00007c0c */ /* 0x000fe2000bf26270 */
[----:B------:R-:W-:Y:S01]  /*27190*/  @P3 STG.E.U16 desc[UR38][R16.64], R28 ;  /* 0x0000001c10003986 */ /* 0x000fe2000c101526 */
[----:B------:R-:W2:Y:S01]  /*271a0*/  LDCU UR24, c[0x0][0x398] ;  /* 0x00007300ff1877ac */ /* 0x000ea20008000800 */
[----:B------:R-:W-:-:S02]  /*271b0*/  IMAD.WIDE R26, R3, 0x2, R10 ;  /* 0x00000002031a7825 */ /* 0x000fc400078e020a */
[----:B------:R-:W3:Y:S01]  /*271c0*/  LDL R0, [R1+0x103c] ;  /* 0x00103c0001007983 */ /* 0x000ee20000100800 */
[----:B------:R-:W1:Y:S03]  /*271d0*/  LDCU UR42, c[0x0][0x398] ;  /* 0x00007300ff2a77ac */ /* 0x000e660008000800 */
[----:B0-----:R-:W2:Y:S01]  /*271e0*/  LDL R7, [R1+0xbc] ;  /* 0x0000bc0001077983 */ /* 0x001ea20000100800 */
[----:B------:R-:W0:Y:S03]  /*271f0*/  LDCU UR44, c[0x0][0x398] ;  /* 0x00007300ff2c77ac */ /* 0x000e260008000800 */
[----:B------:R1:W-:Y:S04]  /*27200*/  @P5 STG.E.U16 desc[UR38][R24.64], R23 ;  /* 0x0000001718005986 */ /* 0x0003e8000c101526 */
[----:B------:R0:W-:Y:S04]  /*27210*/  @P6 STG.E.U16 desc[UR38][R26.64], R18 ;  /* 0x000000121a006986 */ /* 0x0001e8000c101526 */
[----:B-1----:R-:W2:Y:S04]  /*27220*/  LDL.LU R23, [R1+0x116c] ;  /* 0x00116c0001177983 */ /* 0x002ea80000300800 */
[----:B------:R-:W2:Y:S04]  /*27230*/  LDL R24, [R1+0x1034] ;  /* 0x0010340001187983 */ /* 0x000ea80000100800 */
[----:B------:R-:W2:Y:S04]  /*27240*/  LDL R25, [R1+0x1038] ;  /* 0x0010380001197983 */ /* 0x000ea80000100800 */
[----:B0-----:R-:W2:Y:S01]  /*27250*/  LDL.LU R27, [R1+0x1c] ;  /* 0x00001c00011b7983 */ /* 0x001ea20000300800 */
[----:B----4-:R-:W-:Y:S01]  /*27260*/  ISETP.LT.AND P3, PT, R29, UR46, !P0 ;  /* 0x0000002e1d007c0c */ /* 0x010fe2000c761270 */
[----:B------:R-:W-:Y:S01]  /*27270*/  IMAD.WIDE R16, R3, 0x2, R8 ;  /* 0x0000000203107825 */ /* 0x000fe200078e0208 */
[----:B------:R-:W-:Y:S01]  /*27280*/  ISETP.LT.AND P5, PT, R19, UR40, !P1 ;  /* 0x0000002813007c0c */ /* 0x000fe2000cfa1270 */
[----:B------:R-:W0:Y:S01]  /*27290*/  LDCU UR40, c[0x0][0x398] ;  /* 0x00007300ff2877ac */ /* 0x000e220008000800 */
[----:B------:R-:W4:Y:S01]  /*272a0*/  LDL.LU R19, [R1+0xec] ;  /* 0x0000ec0001137983 */ /* 0x000f220000300800 */
[----:B------:R-:W1:Y:S01]  /*272b0*/  LDCU UR46, c[0x0][0x398] ;  /* 0x00007300ff2e77ac */ /* 0x000e620008000800 */
[----:B---3--:R-:W-:Y:S01]  /*272c0*/  ISETP.LT.AND P6, PT, R0, UR7, !P1 ;  /* 0x0000000700007c0c */ /* 0x008fe2000cfc1270 */
[----:B------:R-:W-:Y:S01]  /*272d0*/  VIADD R0, R3, UR72 ;  /* 0x0000004803007c36 */ /* 0x000fe20008000000 */
[----:B------:R-:W3:Y:S01]  /*272e0*/  LDCU UR7, c[0x0][0x398] ;  /* 0x00007300ff0777ac */ /* 0x000ee20008000800 */
[----:B--2---:R2:W-:Y:S01]  /*272f0*/  @P4 STG.E.U16 desc[UR38][R16.64], R27 ;  /* 0x0000001b10004986 */ /* 0x0045e2000c101526 */
[----:B------:R-:W-:Y:S01]  /*27300*/  PRMT R28, R27, 0x7632, R28 ;  /* 0x000076321b1c7816 */ /* 0x000fe2000000001c */
[----:B--2---:R-:W-:Y:S01]  /*27310*/  IMAD.WIDE R16, R3, 0x2, R12 ;  /* 0x0000000203107825 */ /* 0x004fe200078e020c */
[----:B------:R-:W-:-:S02]  /*27320*/  PRMT R3, R7, 0x7632, R3 ;  /* 0x0000763207037816 */ /* 0x000fc40000000003 */
[----:B------:R-:W2:Y:S04]  /*27330*/  LDL.LU R7, [R1+0x1168] ;  /* 0x0011680001077983 */ /* 0x000ea80000300800 */
[----:B------:R0:W-:Y:S04]  /*27340*/  @P3 STG.E.U16 desc[UR38][R16.64], R28 ;  /* 0x0000001c10003986 */ /* 0x0001e8000c101526 */
[----:B0-----:R-:W2:Y:S01]  /*27350*/  LDL.LU R16, [R1+0xbc] ;  /* 0x0000bc0001107983 */ /* 0x001ea20000300800 */
[----:B------:R-:W-:Y:S01]  /*27360*/  VIADD R18, R24, 0x8 ;  /* 0x0000000818127836 */ /* 0x000fe20000000000 */
[----:B------:R-:W-:Y:S01]  /*27370*/  ISETP.LT.AND P4, PT, R25, UR48, !P1 ;  /* 0x0000003019007c0c */ /* 0x000fe2000cf81270 */
[C---:B------:R-:W-:Y:S01]  /*27380*/  IMAD.WIDE R24, R0.reuse, 0x2, R22 ;  /* 0x0000000200187825 */ /* 0x040fe200078e0216 */
[----:B------:R-:W3:Y:S01]  /*27390*/  LDL R17, [R1+0x1040] ;  /* 0x0010400001117983 */ /* 0x000ee20000100800 */
[----:B------:R-:W0:Y:S02]  /*273a0*/  LDCU UR48, c[0x0][0x398] ;  /* 0x00007300ff3077ac */ /* 0x000e240008000800 */
[C---:B------:R-:W-:Y:S01]  /*273b0*/  IMAD.WIDE R26, R0.reuse, 0x2, R4 ;  /* 0x00000002001a7825 */ /* 0x040fe200078e0204 */
[----:B------:R-:W-:Y:S04]  /*273c0*/  STL [R1+0x1160], R28 ;  /* 0x0011601c01007387 */ /* 0x000fe80000100800 */
[----:B--2---:R2:W-:Y:S04]  /*273d0*/  @P5 STG.E.U16 desc[UR38][R24.64], R16 ;  /* 0x0000001018005986 */ /* 0x0045e8000c101526 */
[----:B------:R0:W-:Y:S04]  /*273e0*/  @P6 STG.E.U16 desc[UR38][R26.64], R3 ;  /* 0x000000031a006986 */ /* 0x0001e8000c101526 */
[----:B--2---:R-:W2:Y:S04]  /*273f0*/  LDL R24, [R1+0x104c] ;  /* 0x00104c0001187983 */ /* 0x004ea80000100800 */
[----:B------:R-:W2:Y:S04]  /*27400*/  LDL.LU R25, [R1+0xc] ;  /* 0x00000c0001197983 */ /* 0x000ea80000300800 */
[----:B0-----:R-:W2:Y:S01]  /*27410*/  LDL R27, [R1+0x1050] ;  /* 0x00105000011b7983 */ /* 0x001ea20000100800 */
[----:B---3--:R-:W-:Y:S01]  /*27420*/  ISETP.LT.AND P6, PT, R17, UR6, !P1 ;  /* 0x0000000611007c0c */ /* 0x008fe2000cfc1270 */
[----:B------:R-:W-:Y:S01]  /*27430*/  IMAD.WIDE R16, R0, 0x2, R6 ;  /* 0x0000000200107825 */ /* 0x000fe200078e0206 */
[----:B------:R-:W-:Y:S01]  /*27440*/  ISETP.GE.AND P0, PT, R18, UR76, PT ;  /* 0x0000004c12007c0c */ /* 0x000fe2000bf06270 */
[----:B------:R-:W3:Y:S01]  /*27450*/  LDL R28, [R1+0xa0] ;  /* 0x0000a000011c7983 */ /* 0x000ee20000100800 */
[----:B----4-:R-:W-:Y:S01]  /*27460*/  PRMT R3, R19, 0x7632, R3 ;  /* 0x0000763213037816 */ /* 0x010fe20000000003 */
[----:B------:R-:W0:Y:S01]  /*27470*/  LDCU UR6, c[0x0][0x398] ;  /* 0x00007300ff0677ac */ /* 0x000e220008000800 */
[----:B--2---:R-:W-:Y:S01]  /*27480*/  ISETP.LT.AND P3, PT, R24, UR4, !P1 ;  /* 0x0000000418007c0c */ /* 0x004fe2000cf61270 */
[----:B------:R-:W2:Y:S01]  /*27490*/  LDCU UR4, c[0x0][0x398] ;  /* 0x00007300ff0477ac */ /* 0x000ea20008000800 */
[----:B------:R-:W-:Y:S01]  /*274a0*/  ISETP.LT.AND P5, PT, R27, UR9, !P1 ;  /* 0x000000091b007c0c */ /* 0x000fe2000cfa1270 */
[----:B------:R4:W-:Y:S01]  /*274b0*/  @P4 STG.E.U16 desc[UR38][R16.64], R25 ;  /* 0x0000001910004986 */ /* 0x0009e2000c101526 */
[----:B------:R-:W-:Y:S01]  /*274c0*/  PRMT R18, R25, 0x7632, R18 ;  /* 0x0000763219127816 */ /* 0x000fe20000000012 */
[C---:B------:R-:W-:Y:S01]  /*274d0*/  IMAD.WIDE R26, R0.reuse, 0x2, R20 ;  /* 0x00000002001a7825 */ /* 0x040fe200078e0214 */
[----:B------:R-:W0:Y:S04]  /*274e0*/  LDCU UR9, c[0x0][0x398] ;  /* 0x00007300ff0977ac */ /* 0x000e280008000800 */
[----:B------:R1:W-:Y:S01]  /*274f0*/  @P6 STG.E.U16 desc[UR38][R26.64], R18 ;  /* 0x000000121a006986 */ /* 0x0003e2000c101526 */
[----:B----4-:R-:W-:-:S04]  /*27500*/  IMAD.WIDE R24, R0, 0x2, R14 ;  /* 0x0000000200187825 */ /* 0x010fc800078e020e */
[----:B------:R-:W-:Y:S01]  /*27510*/  IMAD.WIDE R16, R0, 0x2, R10 ;  /* 0x0000000200107825 */ /* 0x000fe200078e020a */
[----:B------:R4:W-:Y:S04]  /*27520*/  @P5 STG.E.U16 desc[UR38][R24.64], R19 ;  /* 0x0000001318005986 */ /* 0x0009e8000c101526 */
[----:B-1----:R-:W2:Y:S04]  /*27530*/  LDL R18, [R1+0x1038] ;  /* 0x0010380001127983 */ /* 0x002ea80000100800 */
[----:B------:R1:W-:Y:S04]  /*27540*/  @P3 STG.E.U16 desc[UR38][R16.64], R3 ;  /* 0x0000000310003986 */ /* 0x0003e8000c101526 */
[----:B----4-:R-:W4:Y:S04]  /*27550*/  LDL.LU R19, [R1+0x1164] ;  /* 0x0011640001137983 */ /* 0x010f280000300800 */
[----:B------:R-:W3:Y:S04]  /*27560*/  LDL R25, [R1+0x1034] ;  /* 0x0010340001197983 */ /* 0x000ee80000100800 */
[----:B-1----:R-:W3:Y:S01]  /*27570*/  LDL R16, [R1+0x1030] ;  /* 0x0010300001107983 */ /* 0x002ee20000100800 */
[----:B------:R-:W-:Y:S01]  /*27580*/  ISETP.LT.AND P4, PT, R2, UR10, !P1 ;  /* 0x0000000a02007c0c */ /* 0x000fe2000cf81270 */
[C---:B------:R-:W-:Y:S01]  /*27590*/  IMAD.WIDE R26, R0.reuse, 0x2, R8 ;  /* 0x00000002001a7825 */ /* 0x040fe200078e0208 */
[----:B------:R-:W-:Y:S01]  /*275a0*/  ISETP.LT.AND P3, PT, R29, UR18, !P1 ;  /* 0x000000121d007c0c */ /* 0x000fe2000cf61270 */
[----:B------:R-:W3:Y:S01]  /*275b0*/  LDL R24, [R1+0x103c] ;  /* 0x00103c0001187983 */ /* 0x000ee20000100800 */
[----:B------:R-:W1:Y:S01]  /*275c0*/  LDCU UR10, c[0x0][0x398] ;  /* 0x00007300ff0a77ac */ /* 0x000e620008000800 */
[----:B------:R-:W-:-:S02]  /*275d0*/  VIADD R3, R0, UR72 ;  /* 0x0000004800037c36 */ /* 0x000fc40008000000 */
[----:B------:R-:W3:Y:S01]  /*275e0*/  LDL.LU R29, [R1+0x80] ;  /* 0x00008000011d7983 */ /* 0x000ee20000300800 */
[----:B------:R-:W0:Y:S05]  /*275f0*/  LDCU UR18, c[0x0][0x398] ;  /* 0x00007300ff1277ac */ /* 0x000e2a0008000800 */
[----:B----4-:R4:W-:Y:S01]  /*27600*/  @P4 STG.E.U16 desc[UR38][R26.64], R19 ;  /* 0x000000131a004986 */ /* 0x0109e2000c101526 */
[----:B------:R-:W-:Y:S02]  /*27610*/  PRMT R17, R19, 0x7632, R17 ;  /* 0x0000763213117816 */ /* 0x000fe40000000011 */
[----:B--2---:R-:W-:Y:S01]  /*27620*/  ISETP.LT.AND P4, PT, R18, UR21, !P0 ;  /* 0x0000001512007c0c */ /* 0x004fe2000c781270 */
[----:B------:R-:W2:Y:S01]  /*27630*/  LDCU UR21, c[0x0][0x398] ;  /* 0x00007300ff1577ac */ /* 0x000ea20008000800 */
[----:B---3--:R-:W-:Y:S01]  /*27640*/  ISETP.LT.AND P5, PT, R16, UR19, !P0 ;  /* 0x0000001310007c0c */ /* 0x008fe2000c7a1270 */
[----:B------:R-:W-:Y:S01]  /*27650*/  VIADD R16, R25, 0x9 ;  /* 0x0000000919107836 */ /* 0x000fe20000000000 */
[----:B------:R-:W3:Y:S01]  /*27660*/  LDCU UR19, c[0x0][0x398] ;  /* 0x00007300ff1377ac */ /* 0x000ee20008000800 */
[----:B----4-:R-:W-:Y:S01]  /*27670*/  IMAD.WIDE R18, R0, 0x2, R12 ;  /* 0x0000000200127825 */ /* 0x010fe200078e020c */
[----:B------:R-:W-:-:S02]  /*27680*/  PRMT R0, R28, 0x7632, R0 ;  /* 0x000076321c007816 */ /* 0x000fc40000000000 */
[----:B------:R-:W4:Y:S01]  /*27690*/  LDL.LU R28, [R1+0x1160] ;  /* 0x00116000011c7983 */ /* 0x000f220000300800 */
[----:B------:R-:W-:-:S03]  /*276a0*/  ISETP.GE.AND P1, PT, R16, UR75, PT ;  /* 0x0000004b10007c0c */ /* 0x000fc6000bf26270 */
[----:B------:R-:W2:Y:S01]  /*276b0*/  LDL.LU R16, [R1+0xa0] ;  /* 0x0000a00001107983 */ /* 0x000ea20000300800 */
[----:B------:R-:W-:Y:S01]  /*276c0*/  ISETP.LT.AND P6, PT, R24, UR20, !P0 ;  /* 0x0000001418007c0c */ /* 0x000fe2000c7c1270 */
[C---:B------:R-:W-:Y:S01]  /*276d0*/  IMAD.WIDE R24, R3.reuse, 0x2, R22 ;  /* 0x0000000203187825 */ /* 0x040fe200078e0216 */
[----:B------:R-:W0:Y:S01]  /*276e0*/  LDCU UR20, c[0x0][0x398] ;  /* 0x00007300ff1477ac */ /* 0x000e220008000800 */
[----:B------:R1:W-:Y:S04]  /*276f0*/  @P3 STG.E.U16 desc[UR38][R18.64], R17 ;  /* 0x0000001112003986 */ /* 0x0003e8000c101526 */
[----:B-1----:R-:W3:Y:S04]  /*27700*/  LDL R18, [R1+0x104c] ;  /* 0x00104c0001127983 */ /* 0x002ee80000100800 */
[----:B------:R-:W4:Y:S04]  /*27710*/  LDL.LU R19, [R1+0x90] ;  /* 0x0000900001137983 */ /* 0x000f280000300800 */
[----:B--2---:R1:W-:Y:S04]  /*27720*/  @P5 STG.E.U16 desc[UR38][R24.64], R16 ;  /* 0x0000001018005986 */ /* 0x0043e8000c101526 */
[----:B-1----:R-:W2:Y:S04]  /*27730*/  LDL R24, [R1+0x1040] ;  /* 0x0010400001187983 */ /* 0x002ea80000100800 */
[----:B------:R-:W2:Y:S01]  /*27740*/  LDL R25, [R1+0x1050] ;  /* 0x0010500001197983 */ /* 0x000ea20000100800 */
[C---:B------:R-:W-:Y:S01]  /*27750*/  IMAD.WIDE R26, R3.reuse, 0x2, R4 ;  /* 0x00000002031a7825 */ /* 0x040fe200078e0204 */
[----:B---3--:R-:W-:Y:S01]  /*27760*/  ISETP.LT.AND P3, PT, R18, UR28, !P0 ;  /* 0x0000001c12007c0c */ /* 0x008fe2000c761270 */
[----:B------:R-:W1:Y:S03]  /*27770*/  LDCU UR28, c[0x0][0x398] ;  /* 0x00007300ff1c77ac */ /* 0x000e660008000800 */
[----:B------:R3:W-:Y:S01]  /*27780*/  @P6 STG.E.U16 desc[UR38][R26.64], R0 ;  /* 0x000000001a006986 */ /* 0x0007e2000c101526 */
[----:B------:R-:W-:Y:S01]  /*27790*/  IMAD.WIDE R16, R3, 0x2, R6 ;  /* 0x0000000203107825 */ /* 0x000fe200078e0206 */
[----:B----4-:R-:W-:-:S04]  /*277a0*/  PRMT R28, R19, 0x7632, R28 ;  /* 0x00007632131c7816 */ /* 0x010fc8000000001c */
[----:B------:R4:W-:Y:S01]  /*277b0*/  @P4 STG.E.U16 desc[UR38][R16.64], R19 ;  /* 0x0000001310004986 */ /* 0x0009e2000c101526 */
[----:B---3--:R-:W-:Y:S01]  /*277c0*/  PRMT R0, R29, 0x7632, R0 ;  /* 0x000076321d007816 */ /* 0x008fe20000000000 */
[----:B----4-:R-:W-:-:S04]  /*277d0*/  IMAD.WIDE R16, R3, 0x2, R20 ;  /* 0x0000000203107825 */ /* 0x010fc800078e0214 */
[----:B------:R-:W-:Y:S01]  /*277e0*/  IMAD.WIDE R18, R3, 0x2, R14 ;  /* 0x0000000203127825 */ /* 0x000fe200078e020e */
[----:B------:R3:W-:Y:S04]  /*277f0*/  STL [R1+0x115c], R7 ;  /* 0x00115c0701007387 */ /* 0x0007e80000100800 */
[----:B---3--:R-:W3:Y:S01]  /*27800*/  LDL R7, [R1+0x60] ;  /* 0x0000600001077983 */ /* 0x008ee20000100800 */
[----:B--2---:R-:W-:Y:S02]  /*27810*/  ISETP.LT.AND P6, PT, R24, UR22, !P0 ;  /* 0x0000001618007c0c */ /* 0x004fe4000c7c1270 */
[----:B------:R-:W-:Y:S01]  /*27820*/  ISETP.LT.AND P5, PT, R25, UR23, !P0 ;  /* 0x0000001719007c0c */ /* 0x000fe2000c7a1270 */
[C---:B------:R-:W-:Y:S01]  /*27830*/  IMAD.WIDE R24, R3.reuse, 0x2, R10 ;  /* 0x0000000203187825 */ /* 0x040fe200078e020a */
[----:B------:R-:W-:Y:S01]  /*27840*/  ISETP.LT.AND P4, PT, R2, UR29, !P0 ;  /* 0x0000001d02007c0c */ /* 0x000fe2000c781270 */
[----:B------:R-:W2:Y:S02]  /*27850*/  LDCU UR23, c[0x0][0x398] ;  /* 0x00007300ff1777ac */ /* 0x000ea40008000800 */
[C---:B------:R-:W-:Y:S01]  /*27860*/  IMAD.WIDE R26, R3.reuse, 0x2, R8 ;  /* 0x00000002031a7825 */ /* 0x040fe200078e0208 */
[----:B------:R-:W4:Y:S05]  /*27870*/  LDCU UR22, c[0x0][0x398] ;  /* 0x00007300ff1677ac */ /* 0x000f2a0008000800 */
[----:B------:R0:W-:Y:S01]  /*27880*/  @P6 STG.E.U16 desc[UR38][R16.64], R28 ;  /* 0x0000001c10006986 */ /* 0x0001e2000c101526 */
[----:B------:R-:W1:Y:S03]  /*27890*/  LDCU UR29, c[0x0][0x398] ;  /* 0x00007300ff1d77ac */ /* 0x000e660008000800 */
[----:B------:R2:W-:Y:S04]  /*278a0*/  @P5 STG.E.U16 desc[UR38][R18.64], R29 ;  /* 0x0000001d12005986 */ /* 0x0005e8000c101526 */
[----:B------:R1:W-:Y:S04]  /*278b0*/  @P3 STG.E.U16 desc[UR38][R24.64], R0 ;  /* 0x0000000018003986 */ /* 0x0003e8000c101526 */
[----:B0-----:R-:W3:Y:S04]  /*278c0*/  LDL R16, [R1+0x103c] ;  /* 0x00103c0001107983 */ /* 0x001ee80000100800 */
[----:B--2---:R-:W2:Y:S04]  /*278d0*/  LDL R18, [R1+0x1034] ;  /* 0x0010340001127983 */ /* 0x004ea80000100800 */
[----:B------:R-:W2:Y:S04]  /*278e0*/  LDL R19, [R1+0x1038] ;  /* 0x0010380001137983 */ /* 0x000ea80000100800 */
[----:B------:R-:W2:Y:S04]  /*278f0*/  LDL R28, [R1+0x104c] ;  /* 0x00104c00011c7983 */ /* 0x000ea80000100800 */
[----:B------:R-:W2:Y:S04]  /*27900*/  LDL.LU R29, [R1+0x110] ;  /* 0x00011000011d7983 */ /* 0x000ea80000300800 */
[----:B-1----:R-:W2:Y:S04]  /*27910*/  LDL.LU R0, [R1+0x70] ;  /* 0x0000700001007983 */ /* 0x002ea80000300800 */
[----:B------:R-:W2:Y:S04]  /*27920*/  LDL R24, [R1+0x1044] ;  /* 0x0010440001187983 */ /* 0x000ea80000100800 */
[----:B------:R-:W4:Y:S04]  /*27930*/  LDL R25, [R1+0x1030] ;  /* 0x0010300001197983 */ /* 0x000f280000100800 */
[----:B------:R-:W-:Y:S01]  /*27940*/  STL [R1+0x1158], R13 ;  /* 0x0011580d01007387 */ /* 0x000fe20000100800 */
[----:B---3--:R-:W-:Y:S01]  /*27950*/  ISETP.LT.AND P6, PT, R16, UR32, !P1 ;  /* 0x0000002010007c0c */ /* 0x008fe2000cfc1270 */
[----:B------:R-:W-:Y:S01]  /*27960*/  VIADD R16, R3, UR72 ;  /* 0x0000004803107c36 */ /* 0x000fe20008000000 */
[----:B------:R-:W0:Y:S01]  /*27970*/  LDCU UR32, c[0x0][0x398] ;  /* 0x00007300ff2077ac */ /* 0x000e220008000800 */
[----:B--2---:R-:W-:Y:S01]  /*27980*/  ISETP.LT.AND P3, PT, R24, UR30, !P0 ;  /* 0x0000001e18007c0c */ /* 0x004fe2000c761270 */
[----:B------:R1:W-:Y:S01]  /*27990*/  @P4 STG.E.U16 desc[UR38][R26.64], R0 ;  /* 0x000000001a004986 */ /* 0x0003e2000c101526 */
[----:B------:R-:W-:Y:S01]  /*279a0*/  PRMT R17, R0, 0x7632, R17 ;  /* 0x0000763200117816 */ /* 0x000fe20000000011 */
[----:B------:R-:W2:Y:S01]  /*279b0*/  LDCU UR30, c[0x0][0x398] ;  /* 0x00007300ff1e77ac */ /* 0x000ea20008000800 */
[----:B------:R-:W-:-:S02]  /*279c0*/  ISETP.LT.AND P4, PT, R19, UR33, !P1 ;  /* 0x0000002113007c0c */ /* 0x000fc4000cf81270 */
[----:B----4-:R-:W-:Y:S01]  /*279d0*/  ISETP.LT.AND P5, PT, R25, UR31, !P1 ;  /* 0x0000001f19007c0c */ /* 0x010fe2000cfa1270 */
[----:B-1----:R-:W-:Y:S01]  /*279e0*/  VIADD R0, R18, 0xa ;  /* 0x0000000a12007836 */ /* 0x002fe20000000000 */
[----:B------:R-:W1:Y:S01]  /*279f0*/  LDCU UR31, c[0x0][0x398] ;  /* 0x00007300ff1f77ac */ /* 0x000e620008000800 */
[----:B------:R-:W-:Y:S01]  /*27a00*/  IMAD.WIDE R18, R3, 0x2, R12 ;  /* 0x0000000203127825 */ /* 0x000fe200078e020c */
[----:B------:R-:W-:Y:S01]  /*27a10*/  PRMT R3, R7, 0x7632, R3 ;  /* 0x0000763207037816 */ /* 0x000fe20000000003 */
[----:B------:R-:W3:Y:S01]  /*27a20*/  LDL.LU R13, [R1+0xf0] ;  /* 0x0000f000010d7983 */ /* 0x000ee20000300800 */
[----:B------:R-:W4:Y:S03]  /*27a30*/  LDCU UR33, c[0x0][0x398] ;  /* 0x00007300ff2177ac */ /* 0x000f260008000800 */
[----:B------:R-:W2:Y:S04]  /*27a40*/  LDL.LU R7, [R1+0x115c] ;  /* 0x00115c0001077983 */ /* 0x000ea80000300800 */
[----:B------:R0:W-:Y:S04]  /*27a50*/  @P3 STG.E.U16 desc[UR38][R18.64], R17 ;  /* 0x0000001112003986 */ /* 0x0001e8000c101526 */
[----:B0-----:R-:W2:Y:S01]  /*27a60*/  LDL.LU R19, [R1+0x60] ;  /* 0x0000600001137983 */ /* 0x001ea20000300800 */
[----:B------:R-:W-:-:S04]  /*27a70*/  IMAD.WIDE R24, R16, 0x2, R22 ;  /* 0x0000000210187825 */ /* 0x000fc800078e0216 */
[C---:B------:R-:W-:Y:S01]  /*27a80*/  IMAD.WIDE R26, R16.reuse, 0x2, R4 ;  /* 0x00000002101a7825 */ /* 0x040fe200078e0204 */
[----:B------:R-:W3:Y:S04]  /*27a90*/  LDL R17, [R1+0x1038] ;  /* 0x0010380001117983 */ /* 0x000ee80000100800 */
[----:B--2---:R0:W-:Y:S04]  /*27aa0*/  @P5 STG.E.U16 desc[UR38][R24.64], R19 ;  /* 0x0000001318005986 */ /* 0x0041e8000c101526 */
[----:B0-----:R-:W2:Y:S04]  /*27ab0*/  LDL R24, [R1+0x1040] ;  /* 0x0010400001187983 */ /* 0x001ea80000100800 */
[----:B------:R-:W4:Y:S01]  /*27ac0*/  LDL R25, [R1+0x1050] ;  /* 0x0010500001197983 */ /* 0x000f220000100800 */
[----:B------:R-:W-:-:S03]  /*27ad0*/  IMAD.WIDE R18, R16, 0x2, R6 ;  /* 0x0000000210127825 */ /* 0x000fc600078e0206 */
[----:B------:R0:W-:Y:S04]  /*27ae0*/  @P6 STG.E.U16 desc[UR38][R26.64], R3 ;  /* 0x000000031a006986 */ /* 0x0001e8000c101526 */
[----:B------:R1:W-:Y:S01]  /*27af0*/  @P4 STG.E.U16 desc[UR38][R18.64], R29 ;  /* 0x0000001d12004986 */ /* 0x0003e2000c101526 */
[----:B------:R-:W-:Y:S02]  /*27b00*/  ISETP.GE.AND P0, PT, R0, UR74, PT ;  /* 0x0000004a00007c0c */ /* 0x000fe4000bf06270 */
[----:B0-----:R-:W-:Y:S01]  /*27b10*/  PRMT R3, R29, 0x7632, R3 ;  /* 0x000076321d037816 */ /* 0x001fe20000000003 */
[----:B-1----:R-:W-:Y:S01]  /*27b20*/  IMAD.WIDE R18, R16, 0x2, R20 ;  /* 0x0000000210127825 */ /* 0x002fe200078e0214 */
[----:B------:R0:W-:Y:S01]  /*27b30*/  STL [R1+0x1154], R7 ;  /* 0x0011540701007387 */ /* 0x0001e20000100800 */
[----:B---3--:R-:W-:-:S03]  /*27b40*/  PRMT R0, R13, 0x7632, R0 ;  /* 0x000076320d007816 */ /* 0x008fc60000000000 */
[----:B0-----:R-:W3:Y:S01]  /*27b50*/  LDL R7, [R1+0xa4] ;  /* 0x0000a40001077983 */ /* 0x001ee20000100800 */
[----:B--2---:R-:W-:Y:S02]  /*27b60*/  ISETP.LT.AND P6, PT, R24, UR50, !P1 ;  /* 0x0000003218007c0c */ /* 0x004fe4000cfc1270 */
[----:B----4-:R-:W-:Y:S01]  /*27b70*/  ISETP.LT.AND P5, PT, R25, UR52, !P1 ;  /* 0x0000003419007c0c */ /* 0x010fe2000cfa1270 */
[----:B------:R-:W-:Y:S01]  /*27b80*/  IMAD.WIDE R24, R16, 0x2, R14 ;  /* 0x0000000210187825 */ /* 0x000fe200078e020e */
[----:B------:R-:W-:Y:S01]  /*27b90*/  ISETP.LT.AND P3, PT, R28, UR54, !P1 ;  /* 0x000000361c007c0c */ /* 0x000fe2000cf61270 */
[----:B------:R-:W0:Y:S08]  /*27ba0*/  LDCU UR50, c[0x0][0x398] ;  /* 0x00007300ff3277ac */ /* 0x000e300008000800 */
[----:B------:R1:W-:Y:S01]  /*27bb0*/  @P6 STG.E.U16 desc[UR38][R18.64], R3 ;  /* 0x0000000312006986 */ /* 0x0003e2000c101526 */
[----:B------:R-:W-:Y:S01]  /*27bc0*/  IMAD.WIDE R26, R16, 0x2, R10 ;  /* 0x00000002101a7825 */ /* 0x000fe200078e020a */
[----:B------:R-:W-:Y:S01]  /*27bd0*/  ISETP.LT.AND P4, PT, R2, UR55, !P1 ;  /* 0x0000003702007c0c */ /* 0x000fe2000cf81270 */
[----:B------:R-:W2:Y:S01]  /*27be0*/  LDCU UR52, c[0x0][0x398] ;  /* 0x00007300ff3477ac */ /* 0x000ea20008000800 */
[----:B------:R4:W-:Y:S01]  /*27bf0*/  @P5 STG.E.U16 desc[UR38][R24.64], R13 ;  /* 0x0000000d18005986 */ /* 0x0009e2000c101526 */
[C---:B------:R-:W-:Y:S01]  /*27c00*/  IMAD.WIDE R28, R16.reuse, 0x2, R8 ;  /* 0x00000002101c7825 */ /* 0x040fe200078e0208 */
[----:B------:R-:W0:Y:S02]  /*27c10*/  LDCU UR54, c[0x0][0x398] ;  /* 0x00007300ff3677ac */ /* 0x000e240008000800 */
[----:B-1----:R-:W2:Y:S04]  /*27c20*/  LDL R3, [R1+0x1030] ;  /* 0x0010300001037983 */ /* 0x002ea80000100800 */
[----:B------:R-:W2:Y:S04]  /*27c30*/  LDL R18, [R1+0x103c] ;  /* 0x00103c0001127983 */ /* 0x000ea80000100800 */
[----:B------:R-:W2:Y:S01]  /*27c40*/  LDL R19, [R1+0x1034] ;  /* 0x0010340001137983 */ /* 0x000ea20000100800 */
[----:B------:R-:W-:Y:S01]  /*27c50*/  ISETP.LT.AND P6, PT, R17, UR59, !P0 ;  /* 0x0000003b11007c0c */ /* 0x000fe2000c7c1270 */
[----:B------:R-:W1:Y:S02]  /*27c60*/  LDCU UR55, c[0x0][0x398] ;  /* 0x00007300ff3777ac */ /* 0x000e640008000800 */
[----:B----4-:R-:W4:Y:S01]  /*27c70*/  LDL.LU R13, [R1+0x1158] ;  /* 0x00115800010d7983 */ /* 0x010f220000300800 */
[----:B------:R-:W0:Y:S03]  /*27c80*/  LDCU UR59, c[0x0][0x398] ;  /* 0x00007300ff3b77ac */ /* 0x000e260008000800 */
[----:B------:R-:W4:Y:S04]  /*27c90*/  LDL.LU R24, [R1+0x50] ;  /* 0x0000500001187983 */ /* 0x000f280000300800 */
[----:B------:R-:W4:Y:S04]  /*27ca0*/  LDL R25, [R1+0x1044] ;  /* 0x0010440001197983 */ /* 0x000f280000100800 */
[----:B------:R0:W-:Y:S02]  /*27cb0*/  @P3 STG.E.U16 desc[UR38][R26.64], R0 ;  /* 0x000000001a003986 */ /* 0x0001e4000c101526 */
[----:B0-----:R-:W-:Y:S01]  /*27cc0*/  VIADD R0, R16, UR72 ;  /* 0x0000004810007c36 */ /* 0x001fe20008000000 */
[----:B---3--:R-:W-:-:S02]  /*27cd0*/  PRMT R26, R7, 0x7632, R26 ;  /* 0x00007632071a7816 */ /* 0x008fc4000000001a */
[----:B--2---:R-:W-:Y:S01]  /*27ce0*/  ISETP.LT.AND P5, PT, R18, UR58, !P0 ;  /* 0x0000003a12007c0c */ /* 0x004fe2000c7a1270 */
[----:B------:R-:W0:Y:S01]  /*27cf0*/  LDCU UR58, c[0x0][0x398] ;  /* 0x00007300ff3a77ac */ /* 0x000e220008000800 */
[----:B----4-:R-:W-:Y:S01]  /*27d00*/  IMAD.WIDE R16, R16, 0x2, R12 ;  /* 0x0000000210107825 */ /* 0x010fe200078e020c */
[----:B------:R-:W-:Y:S01]  /*27d10*/  ISETP.LT.AND P3, PT, R25, UR56, !P1 ;  /* 0x0000003819007c0c */ /* 0x000fe2000cf61270 */
[----:B------:R2:W-:Y:S01]  /*27d20*/  @P4 STG.E.U16 desc[UR38][R28.64], R24 ;  /* 0x000000181c004986 */ /* 0x0005e2000c101526 */
[----:B------:R-:W-:Y:S01]  /*27d30*/  PRMT R27, R24, 0x7632, R27 ;  /* 0x00007632181b7816 */ /* 0x000fe2000000001b */
[----:B------:R-:W3:Y:S01]  /*27d40*/  LDCU UR56, c[0x0][0x398] ;  /* 0x00007300ff3877ac */ /* 0x000ee20008000800 */
[----:B------:R-:W-:Y:S01]  /*27d50*/  ISETP.LT.AND P4, PT, R3, UR57, !P0 ;  /* 0x0000003903007c0c */ /* 0x000fe2000c781270 */
[----:B------:R-:W-:Y:S02]  /*27d60*/  VIADD R3, R19, 0xb ;  /* 0x0000000b13037836 */ /* 0x000fe40000000000 */
[C---:B------:R-:W-:Y:S01]  /*27d70*/  IMAD.WIDE R18, R0.reuse, 0x2, R22 ;  /* 0x0000000200127825 */ /* 0x040fe200078e0216 */
[----:B------:R-:W4:Y:S01]  /*27d80*/  LDCU UR57, c[0x0][0x398] ;  /* 0x00007300ff3977ac */ /* 0x000f220008000800 */
[----:B--2---:R-:W2:Y:S04]  /*27d90*/  LDL R29, [R1+0x104c] ;  /* 0x00104c00011d7983 */ /* 0x004ea80000100800 */
[----:B------:R0:W-:Y:S04]  /*27da0*/  STL [R1+0x1150], R23 ;  /* 0x0011501701007387 */ /* 0x0001e80000100800 */
[----:B------:R1:W-:Y:S04]  /*27db0*/  @P3 STG.E.U16 desc[UR38][R16.64], R27 ;  /* 0x0000001b10003986 */ /* 0x0003e8000c101526 */
[----:B0-----:R-:W2:Y:S04]  /*27dc0*/  LDL R23, [R1+0x1050] ;  /* 0x0010500001177983 */ /* 0x001ea80000100800 */
[----:B------:R-:W2:Y:S04]  /*27dd0*/  LDL.LU R7, [R1+0x1154] ;  /* 0x0011540001077983 */ /* 0x000ea80000300800 */
[----:B-1----:R-:W2:Y:S04]  /*27de0*/  LDL.LU R17, [R1+0xa4] ;  /* 0x0000a40001117983 */ /* 0x002ea80000300800 */
[----:B------:R-:W3:Y:S01]  /*27df0*/  LDL R27, [R1+0x1044] ;  /* 0x00104400011b7983 */ /* 0x000ee20000100800 */
[----:B------:R-:W-:-:S03]  /*27e00*/  IMAD.WIDE R24, R0, 0x2, R4 ;  /* 0x0000000200187825 */ /* 0x000fc600078e0204 */
[----:B--2---:R0:W-:Y:S01]  /*27e10*/  @P4 STG.E.U16 desc[UR38][R18.64], R17 ;  /* 0x0000001112004986 */ /* 0x0041e2000c101526 */
[----:B------:R-:W-:Y:S01]  /*27e20*/  ISETP.LT.AND P4, PT, R23, UR60, !P0 ;  /* 0x0000003c17007c0c */ /* 0x000fe2000c781270 */
[----:B------:R-:W1:Y:S02]  /*27e30*/  LDCU UR60, c[0x0][0x398] ;  /* 0x00007300ff3c77ac */ /* 0x000e640008000800 */
[----:B0-----:R-:W2:Y:S01]  /*27e40*/  LDL.LU R19, [R1+0x94] ;  /* 0x0000940001137983 */ /* 0x001ea20000300800 */
[----:B------:R-:W-:-:S03]  /*27e50*/  IMAD.WIDE R16, R0, 0x2, R6 ;  /* 0x0000000200107825 */ /* 0x000fc600078e0206 */
[----:B------:R0:W-:Y:S04]  /*27e60*/  STL [R1+0x114c], R7 ;  /* 0x00114c0701007387 */ /* 0x0001e80000100800 */
[----:B------:R-:W-:Y:S04]  /*27e70*/  @P5 STG.E.U16 desc[UR38][R24.64], R26 ;  /* 0x0000001a18005986 */ /* 0x000fe8000c101526 */
[----:B------:R-:W3:Y:S04]  /*27e80*/  LDL R23, [R1+0x1030] ;  /* 0x0010300001177983 */ /* 0x000ee80000100800 */
[----:B0-----:R-:W3:Y:S01]  /*27e90*/  LDL R7, [R1+0x1040] ;  /* 0x0010400001077983 */ /* 0x001ee20000100800 */
[----:B------:R-:W-:-:S03]  /*27ea0*/  ISETP.LT.AND P5, PT, R29, UR62, !P0 ;  /* 0x0000003e1d007c0c */ /* 0x000fc6000c7a1270 */
[----:B------:R0:W-:Y:S04]  /*27eb0*/  STL [R1+0x1148], R29 ;  /* 0x0011481d01007387 */ /* 0x0001e80000100800 */
[----:B0-----:R-:W4:Y:S01]  /*27ec0*/  LDL.LU R29, [R1+0x84] ;  /* 0x00008400011d7983 */ /* 0x001f220000300800 */
[----:B------:R-:W-:Y:S01]  /*27ed0*/  ISETP.GE.AND P1, PT, R3, UR73, PT ;  /* 0x0000004903007c0c */ /* 0x000fe2000bf26270 */
[C---:B------:R-:W-:Y:S02]  /*27ee0*/  IMAD.WIDE R24, R0.reuse, 0x2, R10 ;  /* 0x0000000200187825 */ /* 0x040fe400078e020a */
[----:B--2---:R0:W-:Y:S01]  /*27ef0*/  @P6 STG.E.U16 desc[UR38][R16.64], R19 ;  /* 0x0000001310006986 */ /* 0x0041e2000c101526 */
[----:B------:R-:W-:Y:S02]  /*27f00*/  PRMT R3, R19, 0x7632, R3 ;  /* 0x0000763213037816 */ /* 0x000fe40000000003 */
[----:B---3--:R-:W-:Y:S01]  /*27f10*/  ISETP.LT.AND P3, PT, R7, UR61, !P0 ;  /* 0x0000003d07007c0c */ /* 0x008fe2000c761270 */
[----:B0-----:R-:W-:-:S04]  /*27f20*/  IMAD.WIDE R16, R0, 0x2, R20 ;  /* 0x0000000200107825 */ /* 0x001fc800078e0214 */
[----:B------:R-:W-:Y:S01]  /*27f30*/  IMAD.WIDE R18, R0, 0x2, R14 ;  /* 0x0000000200127825 */ /* 0x000fe200078e020e */
[----:B----4-:R-:W-:-:S07]  /*27f40*/  PRMT R28, R29, 0x7632, R28 ;  /* 0x000076321d1c7816 */ /* 0x010fce000000001c */
[----:B------:R0:W-:Y:S04]  /*27f50*/  @P3 STG.E.U16 desc[UR38][R16.64], R3 ;  /* 0x0000000310003986 */ /* 0x0001e8000c101526 */
[----:B------:R2:W-:Y:S04]  /*27f60*/  @P4 STG.E.U16 desc[UR38][R18.64], R29 ;  /* 0x0000001d12004986 */ /* 0x0005e8000c101526 */
[----:B------:R3:W-:Y:S04]  /*27f70*/  @P5 STG.E.U16 desc[UR38][R24.64], R28 ;  /* 0x0000001c18005986 */ /* 0x0007e8000c101526 */
[----:B0-----:R-:W4:Y:S04]  /*27f80*/  LDL.LU R17, [R1+0x74] ;  /* 0x0000740001117983 */ /* 0x001f280000300800 */
[----:B------:R-:W4:Y:S04]  /*27f90*/  LDL R3, [R1+0x103c] ;  /* 0x00103c0001037983 */ /* 0x000f280000100800 */
[----:B--2---:R-:W2:Y:S04]  /*27fa0*/  LDL R19, [R1+0x1038] ;  /* 0x0010380001137983 */ /* 0x004ea80000100800 */
[----:B------:R-:W2:Y:S04]  /*27fb0*/  LDL R29, [R1+0x1050] ;  /* 0x00105000011d7983 */ /* 0x000ea80000100800 */
[----:B---3--:R-:W3:Y:S04]  /*27fc0*/  LDL R25, [R1+0x1034] ;  /* 0x0010340001197983 */ /* 0x008ee80000100800 */
[----:B------:R0:W-:Y:S04]  /*27fd0*/  STL [R1+0x10e0], R28 ;  /* 0x0010e01c01007387 */ /* 0x0001e80000100800 */
[----:B0-----:R-:W2:Y:S01]  /*27fe0*/  LDL R28, [R1+0x1044] ;  /* 0x00104400011c7983 */ /* 0x001ea20000100800 */
[----:B------:R-:W-:-:S02]  /*27ff0*/  ISETP.LT.AND P6, PT, R2, UR64, !P0 ;  /* 0x0000004002007c0c */ /* 0x000fc4000c7c1270 */
[----:B------:R-:W-:Y:S01]  /*28000*/  ISETP.LT.AND P0, PT, R27, UR63, !P0 ;  /* 0x0000003f1b007c0c */ /* 0x000fe2000c701270 */
[----:B------:R-:W-:Y:S01]  /*28010*/  IMAD.WIDE R26, R0, 0x2, R8 ;  /* 0x00000002001a7825 */ /* 0x000fe200078e0208 */
[----:B------:R-:W-:-:S09]  /*28020*/  ISETP.LT.AND P4, PT, R23, UR65, !P1 ;  /* 0x0000004117007c0c */ /* 0x000fd2000cf81270 */
[----:B----4-:R-:W-:Y:S04]  /*28030*/  @P6 STG.E.U16 desc[UR38][R26.64], R17 ;  /* 0x000000111a006986 */ /* 0x010fe8000c101526 */
[----:B--2---:R-:W-:Y:S04]  /*28040*/  STL [R1+0x1144], R28 ;  /* 0x0011441c01007387 */ /* 0x004fe80000100800 */
[----:B------:R0:W-:Y:S04]  /*28050*/  STL [R1+0x1140], R27 ;  /* 0x0011401b01007387 */ /* 0x0001e80000100800 */
[----:B0-----:R-:W2:Y:S04]  /*28060*/  LDL.LU R27, [R1+0x64] ;  /* 0x00006400011b7983 */ /* 0x001ea80000300800 */
[----:B------:R-:W4:Y:S04]  /*28070*/  LDL.LU R28, [R1+0xf4] ;  /* 0x0000f400011c7983 */ /* 0x000f280000300800 */
[----:B------:R-:W3:Y:S01]  /*28080*/  LDL.LU R23, [R1+0x1150] ;  /* 0x0011500001177983 */ /* 0x000ee20000300800 */
[----:B------:R-:W-:Y:S01]  /*28090*/  PRMT R18, R17, 0x7632, R18 ;  /* 0x0000763211127816 */ /* 0x000fe20000000012 */
[----:B------:R-:W-:Y:S01]  /*280a0*/  IMAD.WIDE R16, R0, 0x2, R12 ;  /* 0x0000000200107825 */ /* 0x000fe200078e020c */
[----:B------:R-:W-:-:S03]  /*280b0*/  ISETP.LT.AND P3, PT, R3, UR66, !P1 ;  /* 0x0000004203007c0c */ /* 0x000fc6000cf61270 */
[----:B------:R-:W-:Y:S01]  /*280c0*/  VIADD R3, R0, UR72 ;  /* 0x0000004800037c36 */ /* 0x000fe20008000000 */
[----:B------:R0:W-:Y:S01]  /*280d0*/  @P0 STG.E.U16 desc[UR38][R16.64], R18 ;  /* 0x0000001210000986 */ /* 0x0001e2000c101526 */
[----:B------:R-:W-:Y:S02]  /*280e0*/  ISETP.LT.AND P6, PT, R19, UR68, !P1 ;  /* 0x0000004413007c0c */ /* 0x000fe4000cfc1270 */
[----:B------:R-:W-:Y:S02]  /*280f0*/  ISETP.LT.AND P5, PT, R7, UR69, !P1 ;  /* 0x0000004507007c0c */ /* 0x000fe4000cfa1270 */
[----:B------:R-:W4:Y:S01]  /*28100*/  LDL.LU R7, [R1+0x114c] ;  /* 0x00114c0001077983 */ /* 0x000f220000300800 */
[----:B0-----:R-:W-:Y:S01]  /*28110*/  IMAD.WIDE R18, R3, 0x2, R4 ;  /* 0x0000000203127825 */ /* 0x001fe200078e0204 */
[----:B--2---:R-:W-:-:S03]  /*28120*/  PRMT R24, R27, 0x7632, R24 ;  /* 0x000076321b187816 */ /* 0x004fc60000000018 */
[----:B---3--:R-:W-:-:S05]  /*28130*/  IMAD.WIDE R16, R3, 0x2, R22 ;  /* 0x0000000203107825 */ /* 0x008fca00078e0216 */
[----:B------:R0:W-:Y:S04]  /*28140*/  @P4 STG.E.U16 desc[UR38][R16.64], R27 ;  /* 0x0000001b10004986 */ /* 0x0001e8000c101526 */
[----:B------:R2:W-:Y:S04]  /*28150*/  @P3 STG.E.U16 desc[UR38][R18.64], R24 ;  /* 0x0000001812003986 */ /* 0x0005e8000c101526 */
[----:B0-----:R-:W3:Y:S04]  /*28160*/  LDL.LU R27, [R1+0xa8] ;  /* 0x0000a800011b7983 */ /* 0x001ee80000300800 */
[----:B--2---:R-:W2:Y:S01]  /*28170*/  LDL.LU R24, [R1+0x114] ;  /* 0x0001140001187983 */ /* 0x004ea20000300800 */
[----:B------:R-:W-:-:S03]  /*28180*/  ISETP.LT.AND P4, PT, R29, UR67, !P1 ;  /* 0x000000431d007c0c */ /* 0x000fc6000cf81270 */
[----:B------:R-:W3:Y:S01]  /*28190*/  LDL.LU R29, [R1+0x1148] ;  /* 0x00114800011d7983 */ /* 0x000ee20000300800 */
[----:B------:R-:W-:Y:S02]  /*281a0*/  VIADD R0, R25, 0x16 ;  /* 0x0000001619007836 */ /* 0x000fe40000000000 */
[----:B----4-:R-:W-:-:S03]  /*281b0*/  IMAD.WIDE R16, R3, 0x2, R6 ;  /* 0x0000000203107825 */ /* 0x010fc600078e0206 */
[----:B------:R-:W-:Y:S01]  /*281c0*/  ISETP.GE.AND P0, PT, R0, UR37, PT ;  /* 0x0000002500007c0c */ /* 0x000fe2000bf06270 */
[C---:B------:R-:W-:Y:S01]  /*281d0*/  IMAD.WIDE R18, R3.reuse, 0x2, R20 ;  /* 0x0000000203127825 */ /* 0x040fe200078e0214 */
[----:B------:R-:W0:Y:S01]  /*281e0*/  LDCU UR37, c[0x0][0x398] ;  /* 0x00007300ff2577ac */ /* 0x000e220008000800 */
[----:B--2---:R-:W-:Y:S01]  /*281f0*/  PRMT R0, R24, 0x7632, R0 ;  /* 0x0000763218007816 */ /* 0x004fe20000000000 */
[----:B------:R2:W-:Y:S04]  /*28200*/  @P6 STG.E.U16 desc[UR38][R16.64], R24 ;  /* 0x0000001810006986 */ /* 0x0005e8000c101526 */
[----:B------:R4:W-:Y:S01]  /*28210*/  @P5 STG.E.U16 desc[UR38][R18.64], R0 ;  /* 0x0000000012005986 */ /* 0x0009e2000c101526 */
[----:B--2---:R-:W-:Y:S01]  /*28220*/  IMAD.WIDE R16, R3, 0x2, R14 ;  /* 0x0000000203107825 */ /* 0x004fe200078e020e */
[----:B----4-:R-:W-:-:S04]  /*28230*/  PRMT R0, R28, 0x7632, R0 ;  /* 0x000076321c007816 */ /* 0x010fc80000000000 */
[----:B------:R2:W-:Y:S04]  /*28240*/  @P4 STG.E.U16 desc[UR38][R16.64], R28 ;  /* 0x0000001c10004986 */ /* 0x0005e8000c101526 */
[----:B--2---:R-:W2:Y:S04]  /*28250*/  LDL.LU R28, [R1+0x1144] ;  /* 0x00114400011c7983 */ /* 0x004ea80000300800 */
[----:B------:R-:W4:Y:S04]  /*28260*/  LDL R16, [R1+0x1038] ;  /* 0x0010380001107983 */ /* 0x000f280000100800 */
[----:B------:R-:W4:Y:S01]  /*28270*/  LDL.LU R17, [R1+0x54] ;  /* 0x0000540001117983 */ /* 0x000f220000300800 */
[----:B---3--:R-:W-:Y:S01]  /*28280*/  ISETP.LT.AND P3, PT, R29, UR34, !P1 ;  /* 0x000000221d007c0c */ /* 0x008fe2000cf61270 */
[----:B------:R-:W-:Y:S01]  /*28290*/  IMAD.WIDE R18, R3, 0x2, R10 ;  /* 0x0000000203127825 */ /* 0x000fe200078e020a */
[----:B------:R-:W-:Y:S01]  /*282a0*/  ISETP.LT.AND P6, PT, R2, UR41, !P1 ;  /* 0x0000002902007c0c */ /* 0x000fe2000cfc1270 */
[----:B------:R-:W3:Y:S02]  /*282b0*/  LDCU UR41, c[0x0][0x398] ;  /* 0x00007300ff2977ac */ /* 0x000ee40008000800 */
[----:B------:R-:W-:Y:S01]  /*282c0*/  VIADD R24, R25, 0xc ;  /* 0x0000000c19187836 */ /* 0x000fe20000000000 */
[----:B------:R-:W0:Y:S07]  /*282d0*/  LDCU UR34, c[0x0][0x398] ;  /* 0x00007300ff2277ac */ /* 0x000e2e0008000800 */
[----:B------:R0:W-:Y:S01]  /*282e0*/  @P3 STG.E.U16 desc[UR38][R18.64], R0 ;  /* 0x0000000012003986 */ /* 0x0001e2000c101526 */
[----:B------:R-:W-:Y:S01]  /*282f0*/  ISETP.GE.AND P5, PT, R24, UR8, PT ;  /* 0x0000000818007c0c */ /* 0x000fe2000bfa6270 */
[C---:B------:R-:W-:Y:S01]  /*28300*/  IMAD.WIDE R24, R3.reuse, 0x2, R8 ;  /* 0x0000000203187825 */ /* 0x040fe200078e0208 */
[----:B------:R-:W1:Y:S01]  /*28310*/  LDCU UR8, c[0x0][0x398] ;  /* 0x00007300ff0877ac */ /* 0x000e620008000800 */
[----:B0-----:R-:W3:Y:S04]  /*28320*/  LDL R18, [R1+0x1030] ;  /* 0x0010300001127983 */ /* 0x001ee80000100800 */
[----:B------:R-:W3:Y:S01]  /*28330*/  LDL R19, [R1+0x103c] ;  /* 0x00103c0001137983 */ /* 0x000ee20000100800 */
[----:B------:R-:W-:Y:S01]  /*28340*/  VIADD R0, R3, UR72 ;  /* 0x0000004803007c36 */ /* 0x000fe20008000000 */
[----:B--2---:R-:W-:Y:S01]  /*28350*/  ISETP.LT.AND P1, PT, R28, UR36, !P1 ;  /* 0x000000241c007c0c */ /* 0x004fe2000cf21270 */
[----:B------:R-:W0:Y:S01]  /*28360*/  LDCU UR36, c[0x0][0x398] ;  /* 0x00007300ff2477ac */ /* 0x000e220008000800 */
[----:B----4-:R2:W-:Y:S01]  /*28370*/  @P6 STG.E.U16 desc[UR38][R24.64], R17 ;  /* 0x0000001118006986 */ /* 0x0105e2000c101526 */
[----:B------:R-:W-:Y:S01]  /*28380*/  PRMT R26, R17, 0x7632, R26 ;  /* 0x00007632111a7816 */ /* 0x000fe2000000001a */
[----:B--2---:R-:W-:-:S09]  /*28390*/  IMAD.WIDE R24, R3, 0x2, R12 ;  /* 0x0000000203187825 */ /* 0x004fd200078e020c */
[----:B------:R2:W-:Y:S04]  /*283a0*/  @P1 STG.E.U16 desc[UR38][R24.64], R26 ;  /* 0x0000001a18001986 */ /* 0x0005e8000c101526 */
[----:B--2---:R-:W2:Y:S01]  /*283b0*/  LDL R26, [R1+0x1034] ;  /* 0x00103400011a7983 */ /* 0x004ea20000100800 */
[----:B------:R-:W-:-:S03]  /*283c0*/  IMAD.WIDE R24, R0, 0x2, R6 ;  /* 0x0000000200187825 */ /* 0x000fc600078e0206 */
[----:B------:R4:W-:Y:S04]  /*283d0*/  STL [R1+0x113c], R6 ;  /* 0x00113c0601007387 */ /* 0x0009e80000100800 */
[----:B----4-:R-:W4:Y:S04]  /*283e0*/  LDL.LU R6, [R1+0x98] ;  /* 0x0000980001067983 */ /* 0x010f280000300800 */
[----:B------:R0:W-:Y:S04]  /*283f0*/  STL [R1+0x1138], R7 ;  /* 0x0011380701007387 */ /* 0x0001e80000100800 */
[----:B0-----:R-:W2:Y:S01]  /*28400*/  LDL R7, [R1+0x1050] ;  /* 0x0010500001077983 */ /* 0x001ea20000100800 */
[----:B---3--:R-:W-:Y:S01]  /*28410*/  ISETP.LT.AND P4, PT, R18, UR26, !P5 ;  /* 0x0000001a12007c0c */ /* 0x008fe2000ef81270 */
[----:B------:R-:W0:Y:S01]  /*28420*/  LDCU UR26, c[0x0][0x398] ;  /* 0x00007300ff1a77ac */ /* 0x000e220008000800 */
[----:B------:R-:W-:Y:S01]  /*28430*/  ISETP.LT.AND P6, PT, R19, UR24, !P5 ;  /* 0x0000001813007c0c */ /* 0x000fe2000efc1270 */
[----:B------:R-:W-:Y:S01]  /*28440*/  IMAD.WIDE R18, R0, 0x2, R22 ;  /* 0x0000000200127825 */ /* 0x000fe200078e0216 */
[----:B------:R-:W-:Y:S01]  /*28450*/  PRMT R3, R27, 0x7632, R3 ;  /* 0x000076321b037816 */ /* 0x000fe20000000003 */
[----:B------:R-:W3:Y:S08]  /*28460*/  LDCU UR24, c[0x0][0x398] ;  /* 0x00007300ff1877ac */ /* 0x000ef00008000800 */
[----:B------:R0:W-:Y:S01]  /*28470*/  @P4 STG.E.U16 desc[UR38][R18.64], R27 ;  /* 0x0000001b12004986 */ /* 0x0001e2000c101526 */
[----:B------:R-:W-:Y:S01]  /*28480*/  ISETP.LT.AND P3, PT, R16, UR42, !P5 ;  /* 0x0000002a10007c0c */ /* 0x000fe2000ef61270 */
[C---:B------:R-:W-:Y:S01]  /*28490*/  IMAD.WIDE R16, R0.reuse, 0x2, R4 ;  /* 0x0000000200107825 */ /* 0x040fe200078e0204 */
[----:B------:R-:W1:Y:S01]  /*284a0*/  LDCU UR42, c[0x0][0x398] ;  /* 0x00007300ff2a77ac */ /* 0x000e620008000800 */
[----:B0-----:R-:W3:Y:S04]  /*284b0*/  LDL.LU R27, [R1+0x1140] ;  /* 0x00114000011b7983 */ /* 0x001ee80000300800 */
[----:B------:R-:W3:Y:S04]  /*284c0*/  LDL R19, [R1+0x1040] ;  /* 0x0010400001137983 */ /* 0x000ee80000100800 */
[----:B------:R0:W-:Y:S01]  /*284d0*/  @P6 STG.E.U16 desc[UR38][R16.64], R3 ;  /* 0x0000000310006986 */ /* 0x0001e2000c101526 */
[----:B------:R-:W-:Y:S01]  /*284e0*/  ISETP.LT.AND P6, PT, R29, UR6, !P5 ;  /* 0x000000061d007c0c */ /* 0x000fe2000efc1270 */
[----:B------:R-:W0:Y:S01]  /*284f0*/  LDCU UR6, c[0x0][0x398] ;  /* 0x00007300ff0677ac */ /* 0x000e220008000800 */
[----:B--2---:R-:W-:Y:S01]  /*28500*/  ISETP.LT.AND P4, PT, R7, UR40, !P5 ;  /* 0x0000002807007c0c */ /* 0x004fe2000ef81270 */
[----:B0-----:R-:W-:Y:S01]  /*28510*/  IMAD.WIDE R16, R0, 0x2, R20 ;  /* 0x0000000200107825 */ /* 0x001fe200078e0214 */
[----:B------:R-:W2:Y:S01]  /*28520*/  LDL.LU R7, [R1+0x68] ;  /* 0x0000680001077983 */ /* 0x000ea20000300800 */
[----:B----4-:R-:W-:Y:S01]  /*28530*/  PRMT R3, R6, 0x7632, R3 ;  /* 0x0000763206037816 */ /* 0x010fe20000000003 */
[----:B------:R-:W0:Y:S02]  /*28540*/  LDCU UR40, c[0x0][0x398] ;  /* 0x00007300ff2877ac */ /* 0x000e240008000800 */
[----:B------:R4:W-:Y:S04]  /*28550*/  STL [R1+0x1134], R29 ;  /* 0x0011341d01007387 */ /* 0x0009e80000100800 */
[----:B----4-:R-:W4:Y:S01]  /*28560*/  LDL.LU R29, [R1+0x88] ;  /* 0x00008800011d7983 */ /* 0x010f220000300800 */
[----:B---3--:R-:W-:Y:S01]  /*28570*/  ISETP.LT.AND P1, PT, R19, UR7, !P5 ;  /* 0x0000000713007c0c */ /* 0x008fe2000ef21270 */
[----:B------:R-:W-:-:S02]  /*28580*/  IMAD.WIDE R18, R0, 0x2, R14 ;  /* 0x0000000200127825 */ /* 0x000fc400078e020e */
[----:B------:R3:W-:Y:S01]  /*28590*/  @P3 STG.E.U16 desc[UR38][R24.64], R6 ;  /* 0x0000000618003986 */ /* 0x0007e2000c101526 */
[----:B------:R-:W0:Y:S09]  /*285a0*/  LDCU UR7, c[0x0][0x398] ;  /* 0x00007300ff0777ac */ /* 0x000e320008000800 */
[----:B------:R0:W-:Y:S04]  /*285b0*/  @P1 STG.E.U16 desc[UR38][R16.64], R3 ;  /* 0x0000000310001986 */ /* 0x0001e8000c101526 */
[----:B---3--:R-:W3:Y:S04]  /*285c0*/  LDL R6, [R1+0x1038] ;  /* 0x0010380001067983 */ /* 0x008ee80000100800 */
[----:B0-----:R-:W2:Y:S04]  /*285d0*/  LDL R3, [R1+0x103c] ;  /* 0x00103c0001037983 */ /* 0x001ea80000100800 */
[----:B----4-:R0:W-:Y:S04]  /*285e0*/  @P4 STG.E.U16 desc[UR38][R18.64], R29 ;  /* 0x0000001d12004986 */ /* 0x0101e8000c101526 */
[----:B0-----:R-:W4:Y:S04]  /*285f0*/  LDL R18, [R1+0x1030] ;  /* 0x0010300001127983 */ /* 0x001f280000100800 */
[----:B------:R-:W3:Y:S01]  /*28600*/  LDL.LU R19, [R1+0x78] ;  /* 0x0000780001137983 */ /* 0x000ee20000300800 */
[----:B------:R-:W-:Y:S01]  /*28610*/  VIADD R26, R26, 0xd ;  /* 0x0000000d1a1a7836 */ /* 0x000fe20000000000 */
[----:B------:R-:W-:Y:S01]  /*28620*/  ISETP.LT.AND P3, PT, R2, UR9, !P5 ;  /* 0x0000000902007c0c */ /* 0x000fe2000ef61270 */
[----:B------:R-:W-:Y:S01]  /*28630*/  IMAD.WIDE R24, R0, 0x2, R10 ;  /* 0x0000000200187825 */ /* 0x000fe200078e020a */
[----:B------:R-:W-:Y:S01]  /*28640*/  PRMT R27, R29, 0x7632, R27 ;  /* 0x000076321d1b7816 */ /* 0x000fe2000000001b */
[----:B------:R-:W0:Y:S01]  /*28650*/  LDCU UR9, c[0x0][0x398] ;  /* 0x00007300ff0977ac */ /* 0x000e220008000800 */
[----:B------:R-:W-:Y:S01]  /*28660*/  ISETP.GE.AND P1, PT, R26, UR5, PT ;  /* 0x000000051a007c0c */ /* 0x000fe2000bf26270 */
[----:B------:R-:W-:Y:S01]  /*28670*/  IMAD.WIDE R16, R0, 0x2, R8 ;  /* 0x0000000200107825 */ /* 0x000fe200078e0208 */
[----:B------:R-:W-:Y:S01]  /*28680*/  ISETP.LT.AND P4, PT, R28, UR4, !P5 ;  /* 0x000000041c007c0c */ /* 0x000fe2000ef81270 */
[----:B------:R-:W-:Y:S01]  /*28690*/  @P6 STG.E.U16 desc[UR38][R24.64], R27 ;  /* 0x0000001b18006986 */ /* 0x000fe2000c101526 */
[----:B------:R-:W0:Y:S03]  /*286a0*/  LDCU UR5, c[0x0][0x398] ;  /* 0x00007300ff0577ac */ /* 0x000e260008000800 */
[----:B------:R-:W3:Y:S01]  /*286b0*/  LDL.LU R29, [R1+0x118] ;  /* 0x00011800011d7983 */ /* 0x000ee20000300800 */
[----:B------:R-:W0:Y:S01]  /*286c0*/  LDCU UR4, c[0x0][0x398] ;  /* 0x00007300ff0477ac */ /* 0x000e220008000800 */
[----:B--2---:R-:W-:Y:S01]  /*286d0*/  ISETP.LT.AND P6, PT, R3, UR18, !P1 ;  /* 0x0000001203007c0c */ /* 0x004fe2000cfc1270 */
[----:B------:R-:W-:Y:S01]  /*286e0*/  VIADD R3, R0, UR72 ;  /* 0x0000004800037c36 */ /* 0x000fe20008000000 */
[----:B------:R2:W-:Y:S01]  /*286f0*/  STL [R1+0x1130], R27 ;  /* 0x0011301b01007387 */ /* 0x0005e20000100800 */
[----:B------:R-:W0:Y:S03]  /*28700*/  LDCU UR18, c[0x0][0x398] ;  /* 0x00007300ff1277ac */ /* 0x000e260008000800 */
[----:B--2---:R-:W2:Y:S01]  /*28710*/  LDL R27, [R1+0x58] ;  /* 0x00005800011b7983 */ /* 0x004ea20000100800 */
[----:B----4-:R-:W-:-:S03]  /*28720*/  ISETP.LT.AND P5, PT, R18, UR10, !P1 ;  /* 0x0000000a12007c0c */ /* 0x010fc6000cfa1270 */
[----:B---3--:R3:W-:Y:S01]  /*28730*/  @P3 STG.E.U16 desc[UR38][R16.64], R19 ;  /* 0x0000001310003986 */ /* 0x0087e2000c101526 */
[----:B------:R-:W-:Y:S01]  /*28740*/  PRMT R26, R19, 0x7632, R26 ;  /* 0x00007632131a7816 */ /* 0x000fe2000000001a */
[----:B------:R-:W-:Y:S01]  /*28750*/  IMAD.WIDE R24, R3, 0x2, R4 ;  /* 0x0000000203187825 */ /* 0x000fe200078e0204 */
[----:B------:R-:W4:Y:S03]  /*28760*/  LDCU UR10, c[0x0][0x398] ;  /* 0x00007300ff0a77ac */ /* 0x000f260008000800 */
[----:B---3--:R-:W-:-:S04]  /*28770*/  IMAD.WIDE R16, R0, 0x2, R12 ;  /* 0x0000000200107825 */ /* 0x008fc800078e020c */
[----:B------:R-:W-:Y:S01]  /*28780*/  IMAD.WIDE R18, R3, 0x2, R22 ;  /* 0x0000000203127825 */ /* 0x000fe200078e0216 */
[----:B------:R3:W-:Y:S01]  /*28790*/  @P4 STG.E.U16 desc[UR38][R16.64], R26 ;  /* 0x0000001a10004986 */ /* 0x0007e2000c101526 */
[----:B------:R-:W-:Y:S01]  /*287a0*/  ISETP.LT.AND P4, PT, R6, UR19, !P1 ;  /* 0x0000001306007c0c */ /* 0x000fe2000cf81270 */
[----:B------:R-:W0:Y:S01]  /*287b0*/  LDCU UR19, c[0x0][0x398] ;  /* 0x00007300ff1377ac */ /* 0x000e220008000800 */
[----:B------:R-:W-:Y:S01]  /*287c0*/  PRMT R0, R7, 0x7632, R0 ;  /* 0x0000763207007816 */ /* 0x000fe20000000000 */
[----:B------:R0:W-:Y:S04]  /*287d0*/  @P5 STG.E.U16 desc[UR38][R18.64], R7 ;  /* 0x0000000712005986 */ /* 0x0001e8000c101526 */
[----:B---3--:R-:W3:Y:S04]  /*287e0*/  LDL R16, [R1+0x1034] ;  /* 0x0010340001107983 */ /* 0x008ee80000100800 */
[----:B------:R-:W2:Y:S04]  /*287f0*/  LDL R17, [R1+0x1050] ;  /* 0x0010500001117983 */ /* 0x000ea80000100800 */
[----:B------:R-:W2:Y:S04]  /*28800*/  LDL.LU R6, [R1+0x113c] ;  /* 0x00113c0001067983 */ /* 0x000ea80000300800 */
[----:B0-----:R-:W2:Y:S04]  /*28810*/  LDL.LU R7, [R1+0x1138] ;  /* 0x0011380001077983 */ /* 0x001ea80000300800 */
[----:B------:R-:W2:Y:S04]  /*28820*/  LDL R19, [R1+0x1040] ;  /* 0x0010400001137983 */ /* 0x000ea80000100800 */
[----:B------:R0:W-:Y:S04]  /*28830*/  @P6 STG.E.U16 desc[UR38][R24.64], R0 ;  /* 0x0000000018006986 */ /* 0x0001e8000c101526 */
[----:B0-----:R-:W4:Y:S04]  /*28840*/  LDL.LU R24, [R1+0xf8] ;  /* 0x0000f80001187983 */ /* 0x001f280000300800 */
[----:B------:R-:W4:Y:S01]  /*28850*/  LDL R25, [R1+0x1030] ;  /* 0x0010300001197983 */ /* 0x000f220000100800 */
[----:B---3--:R-:W-:-:S05]  /*28860*/  VIADD R0, R16, 0xe ;  /* 0x0000000e10007836 */ /* 0x008fca0000000000 */
[----:B------:R-:W-:Y:S01]  /*28870*/  ISETP.GE.AND P3, PT, R0, UR17, PT ;  /* 0x0000001100007c0c */ /* 0x000fe2000bf66270 */
[----:B------:R-:W0:Y:S01]  /*28880*/  LDCU UR17, c[0x0][0x398] ;  /* 0x00007300ff1177ac */ /* 0x000e220008000800 */
[----:B------:R-:W-:Y:S02]  /*28890*/  PRMT R0, R29, 0x7632, R0 ;  /* 0x000076321d007816 */ /* 0x000fe40000000000 */
[----:B--2---:R-:W-:Y:S01]  /*288a0*/  ISETP.LT.AND P5, PT, R19, UR20, !P1 ;  /* 0x0000001413007c0c */ /* 0x004fe2000cfa1270 */
[----:B------:R-:W-:Y:S01]  /*288b0*/  IMAD.WIDE R18, R3, 0x2, R6 ;  /* 0x0000000203127825 */ /* 0x000fe200078e0206 */
[----:B------:R-:W-:Y:S01]  /*288c0*/  ISETP.LT.AND P6, PT, R17, UR21, !P1 ;  /* 0x0000001511007c0c */ /* 0x000fe2000cfc1270 */
[----:B------:R-:W2:Y:S03]  /*288d0*/  LDCU UR20, c[0x0][0x398] ;  /* 0x00007300ff1477ac */ /* 0x000ea60008000800 */
[----:B------:R3:W-:Y:S01]  /*288e0*/  @P4 STG.E.U16 desc[UR38][R18.64], R29 ;  /* 0x0000001d12004986 */ /* 0x0007e2000c101526 */
[C---:B------:R-:W-:Y:S01]  /*288f0*/  IMAD.WIDE R16, R3.reuse, 0x2, R20 ;  /* 0x0000000203107825 */ /* 0x040fe200078e0214 */
[----:B------:R-:W0:Y:S02]  /*28900*/  LDCU UR21, c[0x0][0x398] ;  /* 0x00007300ff1577ac */ /* 0x000e240008000800 */
[----:B---3--:R-:W3:Y:S01]  /*28910*/  LDL.LU R29, [R1+0x1134] ;  /* 0x00113400011d7983 */ /* 0x008ee20000300800 */
[----:B------:R-:W-:Y:S01]  /*28920*/  IMAD.WIDE R18, R3, 0x2, R14 ;  /* 0x0000000203127825 */ /* 0x000fe200078e020e */
[----:B----4-:R-:W-:-:S02]  /*28930*/  PRMT R26, R24, 0x7632, R26 ;  /* 0x00007632181a7816 */ /* 0x010fc4000000001a */
[----:B------:R4:W-:Y:S04]  /*28940*/  @P5 STG.E.U16 desc[UR38][R16.64], R0 ;  /* 0x0000000010005986 */ /* 0x0009e8000c101526 */
[----:B------:R0:W-:Y:S01]  /*28950*/  @P6 STG.E.U16 desc[UR38][R18.64], R24 ;  /* 0x0000001812006986 */ /* 0x0001e2000c101526 */
[----:B----4-:R-:W-:Y:S01]  /*28960*/  IMAD.WIDE R16, R3, 0x2, R10 ;  /* 0x0000000203107825 */ /* 0x010fe200078e020a */
[----:B------:R-:W-:Y:S02]  /*28970*/  PRMT R0, R27, 0x7632, R0 ;  /* 0x000076321b007816 */ /* 0x000fe40000000000 */
[----:B---3--:R-:W-:Y:S01]  /*28980*/  ISETP.LT.AND P4, PT, R29, UR23, !P1 ;  /* 0x000000171d007c0c */ /* 0x008fe2000cf81270 */
[----:B------:R3:W-:Y:S01]  /*28990*/  STL [R1+0x112c], R29 ;  /* 0x00112c1d01007387 */ /* 0x0007e20000100800 */
[----:B------:R-:W-:Y:S01]  /*289a0*/  ISETP.LT.AND P5, PT, R2, UR28, !P1 ;  /* 0x0000001c02007c0c */ /* 0x000fe2000cfa1270 */
[----:B0-----:R-:W-:Y:S01]  /*289b0*/  IMAD.WIDE R18, R3, 0x2, R8 ;  /* 0x0000000203127825 */ /* 0x001fe200078e0208 */
[----:B------:R-:W-:Y:S01]  /*289c0*/  ISETP.LT.AND P6, PT, R25, UR29, !P3 ;  /* 0x0000001d19007c0c */ /* 0x000fe2000dfc1270 */
[----:B------:R-:W0:Y:S01]  /*289d0*/  LDCU UR23, c[0x0][0x398] ;  /* 0x00007300ff1777ac */ /* 0x000e220008000800 */
[----:B---3--:R-:W3:Y:S07]  /*289e0*/  LDL R29, [R1+0x9c] ;  /* 0x00009c00011d7983 */ /* 0x008eee0000100800 */
[----:B------:R4:W-:Y:S01]  /*289f0*/  @P4 STG.E.U16 desc[UR38][R16.64], R26 ;  /* 0x0000001a10004986 */ /* 0x0009e2000c101526 */
[----:B------:R-:W-:Y:S01]  /*28a00*/  ISETP.LT.AND P1, PT, R28, UR22, !P1 ;  /* 0x000000161c007c0c */ /* 0x000fe2000cf21270 */
[C---:B------:R-:W-:Y:S01]  /*28a10*/  IMAD.WIDE R24, R3.reuse, 0x2, R12 ;  /* 0x0000000203187825 */ /* 0x040fe200078e020c */
[----:B------:R-:W0:Y:S01]  /*28a20*/  LDCU UR22, c[0x0][0x398] ;  /* 0x00007300ff1677ac */ /* 0x000e220008000800 */
[----:B------:R-:W3:Y:S01]  /*28a30*/  LDL.LU R27, [R1+0x1130] ;  /* 0x00113000011b7983 */ /* 0x000ee20000300800 */
[----:B------:R-:W0:Y:S01]  /*28a40*/  LDCU UR28, c[0x0][0x398] ;  /* 0x00007300ff1c77ac */ /* 0x000e220008000800 */
[----:B------:R-:W0:Y:S02]  /*28a50*/  LDCU UR29, c[0x0][0x398] ;  /* 0x00007300ff1d77ac */ /* 0x000e240008000800 */
[----:B----4-:R-:W4:Y:S04]  /*28a60*/  LDL.LU R16, [R1+0x58] ;  /* 0x0000580001107983 */ /* 0x010f280000300800 */
[----:B------:R-:W2:Y:S04]  /*28a70*/  LDL R17, [R1+0x103c] ;  /* 0x00103c0001117983 */ /* 0x000ea80000100800 */
[----:B------:R-:W2:Y:S04]  /*28a80*/  LDL R26, [R1+0x1034] ;  /* 0x00103400011a7983 */ /* 0x000ea80000100800 */
[----:B----4-:R4:W-:Y:S04]  /*28a90*/  @P5 STG.E.U16 desc[UR38][R18.64], R16 ;  /* 0x0000001012005986 */ /* 0x0109e8000c101526 */
[----:B----4-:R-:W4:Y:S01]  /*28aa0*/  LDL.LU R18, [R1+0xac] ;  /* 0x0000ac0001127983 */ /* 0x010f220000300800 */
[----:B------:R-:W-:-:S03]  /*28ab0*/  VIADD R3, R3, UR72 ;  /* 0x0000004803037c36 */ /* 0x000fc60008000000 */
[----:B------:R0:W-:Y:S01]  /*28ac0*/  @P1 STG.E.U16 desc[UR38][R24.64], R0 ;  /* 0x0000000018001986 */ /* 0x0001e2000c101526 */
[----:B--2---:R-:W-:Y:S01]  /*28ad0*/  ISETP.LT.AND P1, PT, R17, UR30, !P3 ;  /* 0x0000001e11007c0c */ /* 0x004fe2000df21270 */
[----:B------:R-:W-:Y:S01]  /*28ae0*/  IMAD.WIDE R16, R3, 0x2, R22 ;  /* 0x0000000203107825 */ /* 0x000fe200078e0216 */
[----:B---3--:R-:W-:Y:S01]  /*28af0*/  PRMT R27, R29, 0x7632, R27 ;  /* 0x000076321d1b7816 */ /* 0x008fe2000000001b */
[----:B------:R-:W2:Y:S01]  /*28b00*/  LDL R19, [R1+0x1050] ;  /* 0x0010500001137983 */ /* 0x000ea20000100800 */
[----:B------:R-:W3:Y:S03]  /*28b10*/  LDCU UR30, c[0x0][0x398] ;  /* 0x00007300ff1e77ac */ /* 0x000ee60008000800 */
[----:B0-----:R-:W2:Y:S04]  /*28b20*/  LDL R24, [R1+0x1038] ;  /* 0x0010380001187983 */ /* 0x001ea80000100800 */
[----:B------:R-:W2:Y:S04]  /*28b30*/  LDL R25, [R1+0x1040] ;  /* 0x0010400001197983 */ /* 0x000ea80000100800 */
[----:B------:R-:W2:Y:S04]  /*28b40*/  LDL.LU R29, [R1+0x112c] ;  /* 0x00112c00011d7983 */ /* 0x000ea80000300800 */
[----:B----4-:R0:W-:Y:S01]  /*28b50*/  @P6 STG.E.U16 desc[UR38][R16.64], R18 ;  /* 0x0000001210006986 */ /* 0x0101e2000c101526 */
[----:B------:R-:W-:Y:S01]  /*28b60*/  PRMT R0, R18, 0x7632, R0 ;  /* 0x0000763212007816 */ /* 0x000fe20000000000 */
[----:B0-----:R-:W-:-:S05]  /*28b70*/  IMAD.WIDE R16, R3, 0x2, R4 ;  /* 0x0000000203107825 */ /* 0x001fca00078e0204 */
[----:B------:R0:W-:Y:S04]  /*28b80*/  @P1 STG.E.U16 desc[UR38][R16.64], R0 ;  /* 0x0000000010001986 */ /* 0x0001e8000c101526 */
[----:B0-----:R-:W4:Y:S01]  /*28b90*/  LDL.LU R17, [R1+0x9c] ;  /* 0x00009c0001117983 */ /* 0x001f220000300800 */
[----:B--2---:R-:W-:Y:S01]  /*28ba0*/  ISETP.LT.AND P4, PT, R24, UR31, !P3 ;  /* 0x0000001f18007c0c */ /* 0x004fe2000df81270 */
[----:B------:R-:W-:Y:S01]  /*28bb0*/  VIADD R26, R26, 0xf ;  /* 0x0000000f1a1a7836 */ /* 0x000fe20000000000 */
[----:B------:R-:W-:Y:S02]  /*28bc0*/  ISETP.LT.AND P5, PT, R25, UR32, !P3 ;  /* 0x0000002019007c0c */ /* 0x000fe4000dfa1270 */
[----:B------:R-:W-:Y:S01]  /*28bd0*/  ISETP.LT.AND P6, PT, R19, UR44, !P3 ;  /* 0x0000002c13007c0c */ /* 0x000fe2000dfc1270 */
[C---:B------:R-:W-:Y:S01]  /*28be0*/  IMAD.WIDE R18, R3.reuse, 0x2, R6 ;  /* 0x0000000203127825 */ /* 0x040fe200078e0206 */
[----:B------:R-:W-:Y:S01]  /*28bf0*/  ISETP.GE.AND P1, PT, R26, UR12, PT ;  /* 0x0000000c1a007c0c */ /* 0x000fe2000bf26270 */
[----:B------:R-:W0:Y:S02]  /*28c00*/  LDCU UR12, c[0x0][0x398] ;  /* 0x00007300ff0c77ac */ /* 0x000e240008000800 */
[----:B------:R-:W-:Y:S01]  /*28c10*/  IMAD.WIDE R24, R3, 0x2, R20 ;  /* 0x0000000203187825 */ /* 0x000fe200078e0214 */
[----:B------:R-:W2:Y:S01]  /*28c20*/  LDCU UR31, c[0x0][0x398] ;  /* 0x00007300ff1f77ac */ /* 0x000ea20008000800 */
[----:B------:R-:W0:Y:S01]  /*28c30*/  LDCU UR32, c[0x0][0x398] ;  /* 0x00007300ff2077ac */ /* 0x000e220008000800 */
[----:B------:R-:W0:Y:S01]  /*28c40*/  LDCU UR44, c[0x0][0x398] ;  /* 0x00007300ff2c77ac */ /* 0x000e220008000800 */
[----:B----4-:R4:W-:Y:S01]  /*28c50*/  @P4 STG.E.U16 desc[UR38][R18.64], R17 ;  /* 0x0000001112004986 */ /* 0x0109e2000c101526 */
[----:B------:R-:W-:Y:S01]  /*28c60*/  ISETP.LT.AND P4, PT, R29, UR33, !P3 ;  /* 0x000000211d007c0c */ /* 0x000fe2000df81270 */
[----:B------:R-:W0:Y:S02]  /*28c70*/  LDCU UR33, c[0x0][0x398] ;  /* 0x00007300ff2177ac */ /* 0x000e240008000800 */
[----:B------:R0:W-:Y:S01]  /*28c80*/  @P5 STG.E.U16 desc[UR38][R24.64], R27 ;  /* 0x0000001b18005986 */ /* 0x0001e2000c101526 */
[----:B------:R-:W-:Y:S01]  /*28c90*/  ISETP.LT.AND P5, PT, R2, UR46, !P3 ;  /* 0x0000002e02007c0c */ /* 0x000fe2000dfa1270 */
[----:B------:R-:W1:Y:S02]  /*28ca0*/  LDCU UR46, c[0x0][0x398] ;  /* 0x00007300ff2e77ac */ /* 0x000e640008000800 */
[----:B----4-:R-:W4:Y:S04]  /*28cb0*/  LDL.LU R18, [R1+0x8c] ;  /* 0x00008c0001127983 */ /* 0x010f280000300800 */
[----:B------:R-:W2:Y:S01]  /*28cc0*/  LDL R19, [R1+0x1030] ;  /* 0x0010300001137983 */ /* 0x000ea20000100800 */
[----:B------:R-:W-:Y:S01]  /*28cd0*/  ISETP.LT.AND P3, PT, R28, UR48, !P3 ;  /* 0x000000301c007c0c */ /* 0x000fe2000df61270 */
[----:B------:R-:W-:Y:S01]  /*28ce0*/  IMAD.WIDE R16, R3, 0x2, R14 ;  /* 0x0000000203107825 */ /* 0x000fe200078e020e */
[----:B------:R-:W1:Y:S01]  /*28cf0*/  LDCU UR48, c[0x0][0x398] ;  /* 0x00007300ff3077ac */ /* 0x000e620008000800 */
[----:B0-----:R-:W3:Y:S04]  /*28d00*/  LDL R27, [R1+0x103c] ;  /* 0x00103c00011b7983 */ /* 0x001ee80000100800 */
[----:B------:R0:W-:Y:S04]  /*28d10*/  STL [R1+0x1128], R29 ;  /* 0x0011281d01007387 */ /* 0x0001e80000100800 */
[----:B0-----:R-:W3:Y:S04]  /*28d20*/  LDL R29, [R1+0x11c] ;  /* 0x00011c00011d7983 */ /* 0x001ee80000100800 */
[----:B------:R0:W-:Y:S04]  /*28d30*/  STL [R1+0x1124], R28 ;  /* 0x0011241c01007387 */ /* 0x0001e80000100800 */
[----:B0-----:R-:W3:Y:S04]  /*28d40*/  LDL.LU R28, [R1+0x7c] ;  /* 0x00007c00011c7983 */ /* 0x001ee80000300800 */
[----:B----4-:R0:W-:Y:S01]  /*28d50*/  @P6 STG.E.U16 desc[UR38][R16.64], R18 ;  /* 0x0000001210006986 */ /* 0x0101e2000c101526 */
[----:B------:R-:W-:-:S02]  /*28d60*/  PRMT R0, R18, 0x7632, R0 ;  /* 0x0000763212007816 */ /* 0x000fc40000000000 */
[----:B--2---:R-:W-:Y:S01]  /*28d70*/  ISETP.LT.AND P6, PT, R19, UR50, !P1 ;  /* 0x0000003213007c0c */ /* 0x004fe2000cfc1270 */
[C---:B------:R-:W-:Y:S01]  /*28d80*/  IMAD.WIDE R24, R3.reuse, 0x2, R12 ;  /* 0x0000000203187825 */ /* 0x040fe200078e020c */
[----:B------:R-:W2:Y:S03]  /*28d90*/  LDCU UR50, c[0x0][0x398] ;  /* 0x00007300ff3277ac */ /* 0x000ea60008000800 */
[----:B0-----:R-:W-:-:S04]  /*28da0*/  IMAD.WIDE R16, R3, 0x2, R10 ;  /* 0x0000000203107825 */ /* 0x001fc800078e020a */
[C---:B------:R-:W-:Y:S01]  /*28db0*/  IMAD.WIDE R18, R3.reuse, 0x2, R8 ;  /* 0x0000000203127825 */ /* 0x040fe200078e0208 */
[----:B------:R-:W-:Y:S04]  /*28dc0*/  @P4 STG.E.U16 desc[UR38][R16.64], R0 ;  /* 0x0000000010004986 */ /* 0x000fe8000c101526 */
[----:B---3--:R0:W-:Y:S04]  /*28dd0*/  @P5 STG.E.U16 desc[UR38][R18.64], R28 ;  /* 0x0000001c12005986 */ /* 0x0081e8000c101526 */
[----:B0-----:R-:W3:Y:S01]  /*28de0*/  LDL.LU R18, [R1+0x6c] ;  /* 0x00006c0001127983 */ /* 0x001ee20000300800 */
[----:B------:R-:W-:Y:S01]  /*28df0*/  PRMT R26, R28, 0x7632, R26 ;  /* 0x000076321c1a7816 */ /* 0x000fe2000000001a */
[----:B------:R-:W-:Y:S01]  /*28e00*/  VIADD R3, R3, UR72 ;  /* 0x0000004803037c36 */ /* 0x000fe20008000000 */
[----:B------:R-:W-:Y:S01]  /*28e10*/  ISETP.LT.AND P5, PT, R27, UR52, !P1 ;  /* 0x000000341b007c0c */ /* 0x000fe2000cfa1270 */
[----:B------:R-:W4:Y:S02]  /*28e20*/  LDL R19, [R1+0x1050] ;  /* 0x0010500001137983 */ /* 0x000f240000100800 */
[----:B------:R-:W-:-:S02]  /*28e30*/  IMAD.WIDE R16, R3, 0x2, R22 ;  /* 0x0000000203107825 */ /* 0x000fc400078e0216 */
[----:B------:R-:W2:Y:S04]  /*28e40*/  LDL.LU R28, [R1+0xfc] ;  /* 0x0000fc00011c7983 */ /* 0x000ea80000300800 */
[----:B------:R0:W-:Y:S04]  /*28e50*/  @P3 STG.E.U16 desc[UR38][R24.64], R26 ;  /* 0x0000001a18003986 */ /* 0x0001e8000c101526 */
[----:B0-----:R-:W2:Y:S04]  /*28e60*/  LDL R24, [R1+0x1038] ;  /* 0x0010380001187983 */ /* 0x001ea80000100800 */
[----:B------:R-:W2:Y:S01]  /*28e70*/  LDL R25, [R1+0x1040] ;  /* 0x0010400001197983 */ /* 0x000ea20000100800 */
[----:B------:R-:W-:-:S03]  /*28e80*/  PRMT R26, R29, 0x7632, R26 ;  /* 0x000076321d1a7816 */ /* 0x000fc6000000001a */
[----:B------:R0:W-:Y:S04]  /*28e90*/  STL [R1+0x1120], R27 ;  /* 0x0011201b01007387 */ /* 0x0001e80000100800 */
[----:B0-----:R-:W4:Y:S04]  /*28ea0*/  LDL.LU R27, [R1+0x5c] ;  /* 0x00005c00011b7983 */ /* 0x001f280000300800 */
[----:B------:R-:W4:Y:S04]  /*28eb0*/  LDL.LU R29, [R1+0x1128] ;  /* 0x00112800011d7983 */ /* 0x000f280000300800 */
[----:B---3--:R0:W-:Y:S01]  /*28ec0*/  @P6 STG.E.U16 desc[UR38][R16.64], R18 ;  /* 0x0000001210006986 */ /* 0x0081e2000c101526 */
[----:B------:R-:W-:Y:S01]  /*28ed0*/  PRMT R0, R18, 0x7632, R0 ;  /* 0x0000763212007816 */ /* 0x000fe20000000000 */
[----:B0-----:R-:W-:-:S05]  /*28ee0*/  IMAD.WIDE R16, R3, 0x2, R4 ;  /* 0x0000000203107825 */ /* 0x001fca00078e0204 */
[----:B------:R0:W-:Y:S04]  /*28ef0*/  @P5 STG.E.U16 desc[UR38][R16.64], R0 ;  /* 0x0000000010005986 */ /* 0x0001e8000c101526 */
[----:B0-----:R-:W3:Y:S04]  /*28f00*/  LDL.LU R16, [R1+0x11c] ;  /* 0x00011c0001107983 */ /* 0x001ee80000300800 */
[----:B------:R-:W3:Y:S01]  /*28f10*/  LDL R17, [R1+0x1034] ;  /* 0x0010340001117983 */ /* 0x000ee20000100800 */
[----:B--2---:R-:W-:Y:S02]  /*28f20*/  ISETP.LT.AND P3, PT, R24, UR54, !P1 ;  /* 0x0000003618007c0c */ /* 0x004fe4000cf61270 */
[----:B------:R-:W-:-:S02]  /*28f30*/  ISETP.LT.AND P4, PT, R25, UR55, !P1 ;  /* 0x0000003719007c0c */ /* 0x000fc4000cf81270 */
[----:B----4-:R-:W-:Y:S01]  /*28f40*/  ISETP.LT.AND P6, PT, R19, UR56, !P1 ;  /* 0x0000003813007c0c */ /* 0x010fe2000cfc1270 */
[----:B------:R-:W-:-:S04]  /*28f50*/  IMAD.WIDE R18, R3, 0x2, R6 ;  /* 0x0000000203127825 */ /* 0x000fc800078e0206 */
[----:B------:R-:W-:Y:S01]  /*28f60*/  IMAD.WIDE R24, R3, 0x2, R20 ;  /* 0x0000000203187825 */ /* 0x000fe200078e0214 */
[----:B------:R-:W-:Y:S01]  /*28f70*/  STL [R1+0x111c], R29 ;  /* 0x00111c1d01007387 */ /* 0x000fe20000100800 */
[----:B------:R-:W-:-:S03]  /*28f80*/  ISETP.LT.AND P5, PT, R29, UR57, !P1 ;  /* 0x000000391d007c0c */ /* 0x000fc6000cfa1270 */
[----:B---3--:R0:W-:Y:S01]  /*28f90*/  @P3 STG.E.U16 desc[UR38][R18.64], R16 ;  /* 0x0000001012003986 */ /* 0x0081e2000c101526 */
[----:B------:R-:W-:-:S03]  /*28fa0*/  VIADD R0, R17, 0x10 ;  /* 0x0000001011007836 */ /* 0x000fc60000000000 */
[----:B------:R2:W-:Y:S01]  /*28fb0*/  @P4 STG.E.U16 desc[UR38][R24.64], R26 ;  /* 0x0000001a18004986 */ /* 0x0005e2000c101526 */
[----:B0-----:R-:W-:Y:S01]  /*28fc0*/  IMAD.WIDE R16, R3, 0x2, R14 ;  /* 0x0000000203107825 */ /* 0x001fe200078e020e */
[----:B------:R-:W-:Y:S01]  /*28fd0*/  ISETP.GE.AND P3, PT, R0, UR16, PT ;  /* 0x0000001000007c0c */ /* 0x000fe2000bf66270 */
[----:B------:R-:W0:Y:S01]  /*28fe0*/  LDCU UR16, c[0x0][0x398] ;  /* 0x00007300ff1077ac */ /* 0x000e220008000800 */
[----:B--2---:R-:W2:Y:S01]  /*28ff0*/  LDL.LU R25, [R1+0x120] ;  /* 0x0001200001197983 */ /* 0x004ea20000300800 */
[----:B------:R-:W-:-:S03]  /*29000*/  PRMT R24, R28, 0x7632, R24 ;  /* 0x000076321c187816 */ /* 0x000fc60000000018 */
[----:B------:R-:W3:Y:S04]  /*29010*/  LDL R29, [R1+0x130] ;  /* 0x00013000011d7983 */ /* 0x000ee80000100800 */
[----:B------:R-:W1:Y:S04]  /*29020*/  LDL R0, [R1+0x1030] ;  /* 0x0010300001007983 */ /* 0x000e680000100800 */
[----:B------:R4:W-:Y:S04]  /*29030*/  @P6 STG.E.U16 desc[UR38][R16.64], R28 ;  /* 0x0000001c10006986 */ /* 0x0009e8000c101526 */
[----:B----4-:R-:W4:Y:S01]  /*29040*/  LDL.LU R28, [R1+0x1124] ;  /* 0x00112400011c7983 */ /* 0x010f220000300800 */
[----:B------:R-:W-:Y:S01]  /*29050*/  ISETP.LT.AND P4, PT, R2, UR58, !P1 ;  /* 0x0000003a02007c0c */ /* 0x000fe2000cf81270 */
[----:B------:R-:W-:-:S04]  /*29060*/  IMAD.WIDE R18, R3, 0x2, R10 ;  /* 0x0000000203127825 */ /* 0x000fc800078e020a */
[C---:B------:R-:W-:Y:S01]  /*29070*/  IMAD.WIDE R16, R3.reuse, 0x2, R8 ;  /* 0x0000000203107825 */ /* 0x040fe200078e0208 */
[----:B------:R0:W-:Y:S07]  /*29080*/  @P5 STG.E.U16 desc[UR38][R18.64], R24 ;  /* 0x0000001812005986 */ /* 0x0001ee000c101526 */
[----:B------:R-:W-:Y:S01]  /*29090*/  @P4 STG.E.U16 desc[UR38][R16.64], R27 ;  /* 0x0000001b10004986 */ /* 0x000fe2000c101526 */
[----:B0-----:R-:W-:Y:S01]  /*290a0*/  IMAD.WIDE R18, R3, 0x2, R12 ;  /* 0x0000000203127825 */ /* 0x001fe200078e020c */
[----:B-1----:R-:W-:-:S03]  /*290b0*/  ISETP.LT.AND P6, PT, R0, UR60, !P3 ;  /* 0x0000003c00007c0c */ /* 0x002fc6000dfc1270 */
[----:B------:R-:W-:Y:S01]  /*290c0*/  VIADD R0, R3, UR72 ;  /* 0x0000004803007c36 */ /* 0x000fe20008000000 */
[----:B------:R-:W-:Y:S01]  /*290d0*/  PRMT R3, R27, 0x7632, R3 ;  /* 0x000076321b037816 */ /* 0x000fe20000000003 */
[----:B----4-:R0:W-:Y:S01]  /*290e0*/  STL [R1+0x1118], R28 ;  /* 0x0011181c01007387 */ /* 0x0101e20000100800 */
[----:B------:R-:W-:-:S03]  /*290f0*/  ISETP.LT.AND P1, PT, R28, UR59, !P1 ;  /* 0x0000003b1c007c0c */ /* 0x000fc6000cf21270 */
[----:B------:R-:W4:Y:S04]  /*29100*/  LDL R24, [R1+0x1040] ;  /* 0x0010400001187983 */ /* 0x000f280000100800 */
[----:B0-----:R-:W4:Y:S04]  /*29110*/  LDL.LU R28, [R1+0xd0] ;  /* 0x0000d000011c7983 */ /* 0x001f280000300800 */
[----:B------:R-:W4:Y:S01]  /*29120*/  LDL.LU R27, [R1+0x1120] ;  /* 0x00112000011b7983 */ /* 0x000f220000300800 */
[----:B------:R-:W-:-:S03]  /*29130*/  IMAD.WIDE R16, R0, 0x2, R22 ;  /* 0x0000000200107825 */ /* 0x000fc600078e0216 */
[----:B------:R0:W-:Y:S04]  /*29140*/  @P1 STG.E.U16 desc[UR38][R18.64], R3 ;  /* 0x0000000312001986 */ /* 0x0001e8000c101526 */
[----:B--2---:R1:W-:Y:S04]  /*29150*/  @P6 STG.E.U16 desc[UR38][R16.64], R25 ;  /* 0x0000001910006986 */ /* 0x0043e8000c101526 */
[----:B0-----:R-:W2:Y:S01]  /*29160*/  LDL R18, [R1+0x1038] ;  /* 0x0010380001127983 */ /* 0x001ea20000100800 */
[----:B------:R-:W-:-:S03]  /*29170*/  PRMT R3, R25, 0x7632, R3 ;  /* 0x0000763219037816 */ /* 0x000fc60000000003 */
[----:B------:R-:W2:Y:S01]  /*29180*/  LDL R19, [R1+0x1050] ;  /* 0x0010500001137983 */ /* 0x000ea20000100800 */
[----:B---3--:R-:W-:-:S03]  /*29190*/  PRMT R26, R29, 0x7632, R26 ;  /* 0x000076321d1a7816 */ /* 0x008fc6000000001a */
[----:B------:R-:W3:Y:S01]  /*291a0*/  LDL.LU R29, [R1+0x111c] ;  /* 0x00111c00011d7983 */ /* 0x000ee20000300800 */
[----:B----4-:R-:W-:Y:S01]  /*291b0*/  ISETP.LT.AND P5, PT, R24, UR41, !P3 ;  /* 0x0000002918007c0c */ /* 0x010fe2000dfa1270 */
[----:B-1----:R-:W-:Y:S01]  /*291c0*/  IMAD.WIDE R24, R0, 0x2, R4 ;  /* 0x0000000200187825 */ /* 0x002fe200078e0204 */
[----:B------:R-:W-:-:S03]  /*291d0*/  ISETP.LT.AND P4, PT, R27, UR37, !P3 ;  /* 0x000000251b007c0c */ /* 0x000fc6000df81270 */
[----:B------:R-:W-:Y:S01]  /*291e0*/  IMAD.WIDE R16, R0, 0x2, R20 ;  /* 0x0000000200107825 */ /* 0x000fe200078e0214 */
[----:B------:R-:W0:Y:S09]  /*291f0*/  LDCU UR37, c[0x0][0x398] ;  /* 0x00007300ff2577ac */ /* 0x000e320008000800 */
[----:B------:R1:W-:Y:S04]  /*29200*/  @P4 STG.E.U16 desc[UR38][R24.64], R3 ;  /* 0x0000000318004986 */ /* 0x0003e8000c101526 */
[----:B-1----:R-:W4:Y:S04]  /*29210*/  LDL.LU R3, [R1+0x130] ;  /* 0x0001300001037983 */ /* 0x002f280000300800 */
[----:B------:R-:W4:Y:S01]  /*29220*/  LDL R25, [R1+0x1034] ;  /* 0x0010340001197983 */ /* 0x000f220000100800 */
[----:B--2---:R-:W-:Y:S01]  /*29230*/  ISETP.LT.AND P1, PT, R18, UR34, !P3 ;  /* 0x0000002212007c0c */ /* 0x004fe2000df21270 */
[----:B------:R-:W1:Y:S01]  /*29240*/  LDCU UR34, c[0x0][0x398] ;  /* 0x00007300ff2277ac */ /* 0x000e620008000800 */
[----:B------:R-:W-:Y:S01]  /*29250*/  ISETP.LT.AND P6, PT, R19, UR8, !P3 ;  /* 0x0000000813007c0c */ /* 0x000fe2000dfc1270 */
[----:B------:R-:W-:Y:S01]  /*29260*/  IMAD.WIDE R18, R0, 0x2, R6 ;  /* 0x0000000200127825 */ /* 0x000fe200078e0206 */
[----:B---3--:R-:W-:Y:S01]  /*29270*/  ISETP.LT.AND P4, PT, R29, UR26, !P3 ;  /* 0x0000001a1d007c0c */ /* 0x008fe2000df81270 */
[----:B------:R2:W-:Y:S01]  /*29280*/  STL [R1+0x1114], R29 ;  /* 0x0011141d01007387 */ /* 0x0005e20000100800 */
[----:B------:R-:W-:Y:S01]  /*29290*/  PRMT R24, R28, 0x7632, R24 ;  /* 0x000076321c187816 */ /* 0x000fe20000000018 */
[----:B------:R-:W3:Y:S01]  /*292a0*/  LDCU UR8, c[0x0][0x398] ;  /* 0x00007300ff0877ac */ /* 0x000ee20008000800 */
[----:B------:R-:W0:Y:S01]  /*292b0*/  LDCU UR26, c[0x0][0x398] ;  /* 0x00007300ff1a77ac */ /* 0x000e220008000800 */
[----:B--2---:R-:W2:Y:S04]  /*292c0*/  LDL R29, [R1+0x160] ;  /* 0x00016000011d7983 */ /* 0x004ea80000100800 */
[----:B----4-:R4:W-:Y:S04]  /*292d0*/  @P1 STG.E.U16 desc[UR38][R18.64], R3 ;  /* 0x0000000312001986 */ /* 0x0109e8000c101526 */
[----:B------:R0:W-:Y:S01]  /*292e0*/  @P5 STG.E.U16 desc[UR38][R16.64], R26 ;  /* 0x0000001a10005986 */ /* 0x0001e2000c101526 */
[----:B----4-:R-:W-:-:S03]  /*292f0*/  VIADD R3, R25, 0x11 ;  /* 0x0000001119037836 */ /* 0x010fc60000000000 */
[----:B------:R-:W4:Y:S01]  /*29300*/  LDL R25, [R1+0x1050] ;  /* 0x0010500001197983 */ /* 0x000f220000100800 */
[----:B0-----:R-:W-:Y:S01]  /*29310*/  IMAD.WIDE R16, R0, 0x2, R14 ;  /* 0x0000000200107825 */ /* 0x001fe200078e020e */
[----:B------:R-:W-:Y:S01]  /*29320*/  ISETP.GE.AND P1, PT, R3, UR15, PT ;  /* 0x0000000f03007c0c */ /* 0x000fe2000bf26270 */
[----:B------:R-:W0:Y:S01]  /*29330*/  LDCU UR15, c[0x0][0x398] ;  /* 0x00007300ff0f77ac */ /* 0x000e220008000800 */
[----:B------:R-:W3:Y:S04]  /*29340*/  LDL R3, [R1+0x1030] ;  /* 0x0010300001037983 */ /* 0x000ee80000100800 */
[----:B------:R1:W-:Y:S04]  /*29350*/  @P6 STG.E.U16 desc[UR38][R16.64], R28 ;  /* 0x0000001c10006986 */ /* 0x0003e8000c101526 */
[----:B-1----:R-:W3:Y:S01]  /*29360*/  LDL.LU R28, [R1+0x1118] ;  /* 0x00111800011c7983 */ /* 0x002ee20000300800 */
[----:B------:R-:W-:Y:S01]  /*29370*/  ISETP.LT.AND P5, PT, R2, UR24, !P3 ;  /* 0x0000001802007c0c */ /* 0x000fe2000dfa1270 */
[----:B------:R-:W-:Y:S01]  /*29380*/  IMAD.WIDE R18, R0, 0x2, R10 ;  /* 0x0000000200127825 */ /* 0x000fe200078e020a */
[----:B--2---:R-:W-:Y:S01]  /*29390*/  PRMT R26, R29, 0x7632, R26 ;  /* 0x000076321d1a7816 */ /* 0x004fe2000000001a */
[----:B------:R-:W1:Y:S01]  /*293a0*/  LDCU UR24, c[0x0][0x398] ;  /* 0x00007300ff1877ac */ /* 0x000e620008000800 */
[----:B---3--:R-:W-:Y:S01]  /*293b0*/  ISETP.LT.AND P3, PT, R28, UR36, !P3 ;  /* 0x000000241c007c0c */ /* 0x008fe2000df61270 */
[----:B------:R2:W-:Y:S04]  /*293c0*/  STL [R1+0x1110], R28 ;  /* 0x0011101c01007387 */ /* 0x0005e80000100800 */
[----:B--2---:R-:W2:Y:S01]  /*293d0*/  LDL.LU R28, [R1+0x100] ;  /* 0x00010000011c7983 */ /* 0x004ea20000300800 */
[----:B------:R-:W-:-:S03]  /*293e0*/  IMAD.WIDE R16, R0, 0x2, R8 ;  /* 0x0000000200107825 */ /* 0x000fc600078e0208 */
[----:B------:R3:W-:Y:S01]  /*293f0*/  @P4 STG.E.U16 desc[UR38][R18.64], R24 ;  /* 0x0000001812004986 */ /* 0x0007e2000c101526 */
[----:B------:R-:W-:Y:S01]  /*29400*/  ISETP.LT.AND P4, PT, R3, UR7, !P1 ;  /* 0x0000000703007c0c */ /* 0x000fe2000cf81270 */
[C---:B------:R-:W-:Y:S01]  /*29410*/  VIADD R3, R0.reuse, UR72 ;  /* 0x0000004800037c36 */ /* 0x040fe20008000000 */
[----:B------:R-:W0:Y:S01]  /*29420*/  LDCU UR7, c[0x0][0x398] ;  /* 0x00007300ff0777ac */ /* 0x000e220008000800 */
[----:B---3--:R-:W3:Y:S01]  /*29430*/  LDL.LU R24, [R1+0xc0] ;  /* 0x0000c00001187983 */ /* 0x008ee20000300800 */
[----:B------:R-:W-:Y:S01]  /*29440*/  IMAD.WIDE R18, R0, 0x2, R12 ;  /* 0x0000000200127825 */ /* 0x000fe200078e020c */
[----:B--2---:R-:W-:Y:S02]  /*29450*/  PRMT R0, R28, 0x7632, R0 ;  /* 0x000076321c007816 */ /* 0x004fe40000000000 */
[----:B------:R2:W-:Y:S01]  /*29460*/  @P5 STG.E.U16 desc[UR38][R16.64], R28 ;  /* 0x0000001c10005986 */ /* 0x0005e2000c101526 */
[----:B------:R-:W-:Y:S01]  /*29470*/  ISETP.LT.AND P5, PT, R27, UR6, !P1 ;  /* 0x000000061b007c0c */ /* 0x000fe2000cfa1270 */
[----:B------:R-:W0:Y:S02]  /*29480*/  LDCU UR6, c[0x0][0x398] ;  /* 0x00007300ff0677ac */ /* 0x000e240008000800 */
[----:B--2---:R-:W2:Y:S04]  /*29490*/  LDL.LU R28, [R1+0x150] ;  /* 0x00015000011c7983 */ /* 0x004ea80000300800 */
[----:B------:R0:W-:Y:S04]  /*294a0*/  STL [R1+0x110c], R27 ;  /* 0x00110c1b01007387 */ /* 0x0001e80000100800 */
[----:B0-----:R-:W2:Y:S01]  /*294b0*/  LDL R27, [R1+0x1040] ;  /* 0x00104000011b7983 */ /* 0x001ea20000100800 */
[----:B------:R-:W-:-:S03]  /*294c0*/  IMAD.WIDE R16, R3, 0x2, R22 ;  /* 0x0000000203107825 */ /* 0x000fc600078e0216 */
[----:B------:R0:W-:Y:S04]  /*294d0*/  @P3 STG.E.U16 desc[UR38][R18.64], R0 ;  /* 0x0000000012003986 */ /* 0x0001e8000c101526 */
[----:B---3--:R3:W-:Y:S04]  /*294e0*/  @P4 STG.E.U16 desc[UR38][R16.64], R24 ;  /* 0x0000001810004986 */ /* 0x0087e8000c101526 */
[----:B0-----:R-:W4:Y:S01]  /*294f0*/  LDL R19, [R1+0x1038] ;  /* 0x0010380001137983 */ /* 0x001f220000100800 */
[----:B------:R-:W-:Y:S01]  /*29500*/  PRMT R0, R24, 0x7632, R0 ;  /* 0x0000763218007816 */ /* 0x000fe20000000000 */
[----:B---3--:R-:W-:-:S05]  /*29510*/  IMAD.WIDE R16, R3, 0x2, R4 ;  /* 0x0000000203107825 */ /* 0x008fca00078e0204 */
[----:B------:R0:W-:Y:S01]  /*29520*/  @P5 STG.E.U16 desc[UR38][R16.64], R0 ;  /* 0x0000000010005986 */ /* 0x0001e2000c101526 */
[----:B--2---:R-:W-:Y:S01]  /*29530*/  ISETP.LT.AND P6, PT, R27, UR5, !P1 ;  /* 0x000000051b007c0c */ /* 0x004fe2000cfc1270 */
[----:B------:R-:W2:Y:S02]  /*29540*/  LDCU UR5, c[0x0][0x398] ;  /* 0x00007300ff0577ac */ /* 0x000ea40008000800 */
[----:B------:R-:W3:Y:S04]  /*29550*/  LDL.LU R27, [R1+0x140] ;  /* 0x00014000011b7983 */ /* 0x000ee80000300800 */
[----:B------:R-:W2:Y:S04]  /*29560*/  LDL.LU R29, [R1+0x1114] ;  /* 0x00111400011d7983 */ /* 0x000ea80000300800 */
[----:B0-----:R-:W2:Y:S04]  /*29570*/  LDL.LU R16, [R1+0x160] ;  /* 0x0001600001107983 */ /* 0x001ea80000300800 */
[----:B------:R-:W3:Y:S01]  /*29580*/  LDL R17, [R1+0x1034] ;  /* 0x0010340001117983 */ /* 0x000ee20000100800 */
[----:B----4-:R-:W-:-:S02]  /*29590*/  ISETP.LT.AND P3, PT, R19, UR9, !P1 ;  /* 0x0000000913007c0c */ /* 0x010fc4000cf61270 */
[----:B------:R-:W-:Y:S01]  /*295a0*/  ISETP.LT.AND P4, PT, R25, UR4, !P1 ;  /* 0x0000000419007c0c */ /* 0x000fe2000cf81270 */
[C---:B------:R-:W-:Y:S01]  /*295b0*/  IMAD.WIDE R18, R3.reuse, 0x2, R6 ;  /* 0x0000000203127825 */ /* 0x040fe200078e0206 */
[----:B------:R-:W0:Y:S03]  /*295c0*/  LDCU UR4, c[0x0][0x398] ;  /* 0x00007300ff0477ac */ /* 0x000e260008000800 */
[----:B------:R-:W-:Y:S01]  /*295d0*/  IMAD.WIDE R24, R3, 0x2, R20 ;  /* 0x0000000203187825 */ /* 0x000fe200078e0214 */
[----:B------:R-:W4:Y:S05]  /*295e0*/  LDCU UR9, c[0x0][0x398] ;  /* 0x00007300ff0977ac */ /* 0x000f2a0008000800 */
[----:B--2---:R2:W-:Y:S01]  /*295f0*/  @P3 STG.E.U16 desc[UR38][R18.64], R16 ;  /* 0x0000001012003986 */ /* 0x0045e2000c101526 */
[----:B---3--:R-:W-:Y:S01]  /*29600*/  VIADD R0, R17, 0x12 ;  /* 0x0000001211007836 */ /* 0x008fe20000000000 */
[----:B------:R-:W-:-:S02]  /*29610*/  ISETP.LT.AND P5, PT, R29, UR10, !P1 ;  /* 0x0000000a1d007c0c */ /* 0x000fc4000cfa1270 */
[----:B------:R3:W-:Y:S01]  /*29620*/  STL [R1+0x1108], R29 ;  /* 0x0011081d01007387 */ /* 0x0007e20000100800 */
[----:B------:R-:W0:Y:S01]  /*29630*/  LDCU UR10, c[0x0][0x398] ;  /* 0x00007300ff0a77ac */ /* 0x000e220008000800 */
[----:B--2---:R-:W-:Y:S02]  /*29640*/  IMAD.WIDE R16, R3, 0x2, R14 ;  /* 0x0000000203107825 */ /* 0x004fe400078e020e */
[----:B------:R2:W-:Y:S01]  /*29650*/  @P6 STG.E.U16 desc[UR38][R24.64], R26 ;  /* 0x0000001a18006986 */ /* 0x0005e2000c101526 */
[----:B------:R-:W-:Y:S01]  /*29660*/  ISETP.GE.AND P3, PT, R0, UR14, PT ;  /* 0x0000000e00007c0c */ /* 0x000fe2000bf66270 */
[----:B------:R-:W0:Y:S02]  /*29670*/  LDCU UR14, c[0x0][0x398] ;  /* 0x00007300ff0e77ac */ /* 0x000e240008000800 */
[----:B---3--:R-:W3:Y:S04]  /*29680*/  LDL R29, [R1+0x134] ;  /* 0x00013400011d7983 */ /* 0x008ee80000100800 */
[----:B------:R-:W3:Y:S04]  /*29690*/  LDL R0, [R1+0x1030] ;  /* 0x0010300001007983 */ /* 0x000ee80000100800 */
[----:B--2---:R-:W2:Y:S01]  /*296a0*/  LDL R25, [R1+0x1050] ;  /* 0x0010500001197983 */ /* 0x004ea20000100800 */
[----:B------:R-:W-:-:S03]  /*296b0*/  PRMT R24, R28, 0x7632, R24 ;  /* 0x000076321c187816 */ /* 0x000fc60000000018 */
[----:B------:R0:W-:Y:S04]  /*296c0*/  @P4 STG.E.U16 desc[UR38][R16.64], R28 ;  /* 0x0000001c10004986 */ /* 0x0001e8000c101526 */
[----:B0-----:R-:W2:Y:S01]  /*296d0*/  LDL.LU R28, [R1+0x1110] ;  /* 0x00111000011c7983 */ /* 0x001ea20000300800 */
[----:B------:R-:W-:Y:S01]  /*296e0*/  ISETP.LT.AND P6, PT, R2, UR18, !P1 ;  /* 0x0000001202007c0c */ /* 0x000fe2000cfc1270 */
[C---:B------:R-:W-:Y:S01]  /*296f0*/  IMAD.WIDE R18, R3.reuse, 0x2, R10 ;  /* 0x0000000203127825 */ /* 0x040fe200078e020a */
[----:B------:R-:W0:Y:S03]  /*29700*/  LDCU UR18, c[0x0][0x398] ;  /* 0x00007300ff1277ac */ /* 0x000e260008000800 */
[C---:B------:R-:W-:Y:S01]  /*29710*/  IMAD.WIDE R16, R3.reuse, 0x2, R8 ;  /* 0x0000000203107825 */ /* 0x040fe200078e0208 */
[----:B------:R1:W-:Y:S07]  /*29720*/  @P5 STG.E.U16 desc[UR38][R18.64], R24 ;  /* 0x0000001812005986 */ /* 0x0003ee000c101526 */
[----:B------:R0:W-:Y:S01]  /*29730*/  @P6 STG.E.U16 desc[UR38][R16.64], R27 ;  /* 0x0000001b10006986 */ /* 0x0001e2000c101526 */
[----:B-1----:R-:W-:Y:S01]  /*29740*/  IMAD.WIDE R18, R3, 0x2, R12 ;  /* 0x0000000203127825 */ /* 0x002fe200078e020c */
[----:B---3--:R-:W-:-:S03]  /*29750*/  ISETP.LT.AND P4, PT, R0, UR20, !P3 ;  /* 0x0000001400007c0c */ /* 0x008fc6000df81270 */
[----:B------:R-:W-:Y:S01]  /*29760*/  VIADD R0, R3, UR72 ;  /* 0x0000004803007c36 */ /* 0x000fe20008000000 */
[----:B------:R-:W-:Y:S01]  /*29770*/  PRMT R3, R27, 0x7632, R3 ;  /* 0x000076321b037816 */ /* 0x000fe20000000003 */
[----:B------:R-:W1:Y:S01]  /*29780*/  LDCU UR20, c[0x0][0x398] ;  /* 0x00007300ff1477ac */ /* 0x000e620008000800 */
[----:B--2---:R2:W-:Y:S01]  /*29790*/  STL [R1+0x1104], R28 ;  /* 0x0011041c01007387 */ /* 0x0045e20000100800 */
[----:B------:R-:W-:Y:S01]  /*297a0*/  ISETP.LT.AND P1, PT, R28, UR19, !P1 ;  /* 0x000000131c007c0c */ /* 0x000fe2000cf21270 */
[----:B0-----:R-:W-:Y:S01]  /*297b0*/  IMAD.WIDE R16, R0, 0x2, R22 ;  /* 0x0000000200107825 */ /* 0x001fe200078e0216 */
[----:B------:R-:W-:Y:S01]  /*297c0*/  PRMT R26, R29, 0x7632, R26 ;  /* 0x000076321d1a7816 */ /* 0x000fe2000000001a */
[----:B------:R-:W3:Y:S01]  /*297d0*/  LDL.LU R24, [R1+0x124] ;  /* 0x0001240001187983 */ /* 0x000ee20000300800 */
[----:B------:R-:W0:Y:S03]  /*297e0*/  LDCU UR19, c[0x0][0x398] ;  /* 0x00007300ff1377ac */ /* 0x000e260008000800 */
[----:B--2---:R-:W2:Y:S04]  /*297f0*/  LDL.LU R28, [R1+0xd4] ;  /* 0x0000d400011c7983 */ /* 0x004ea80000300800 */
[----:B------:R-:W2:Y:S04]  /*29800*/  LDL.LU R27, [R1+0x110c] ;  /* 0x00110c00011b7983 */ /* 0x000ea80000300800 */
[----:B------:R0:W-:Y:S04]  /*29810*/  @P1 STG.E.U16 desc[UR38][R18.64], R3 ;  /* 0x0000000312001986 */ /* 0x0001e8000c101526 */
[----:B0-----:R-:W4:Y:S04]  /*29820*/  LDL R18, [R1+0x1038] ;  /* 0x0010380001127983 */ /* 0x001f280000100800 */
[----:B------:R-:W4:Y:S04]  /*29830*/  LDL R19, [R1+0x1040] ;  /* 0x0010400001137983 */ /* 0x000f280000100800 */
[----:B------:R-:W4:Y:S04]  /*29840*/  LDL.LU R29, [R1+0x1108] ;  /* 0x00110800011d7983 */ /* 0x000f280000300800 */
[----:B---3--:R0:W-:Y:S01]  /*29850*/  @P4 STG.E.U16 desc[UR38][R16.64], R24 ;  /* 0x0000001810004986 */ /* 0x0081e2000c101526 */
[----:B------:R-:W-:-:S02]  /*29860*/  PRMT R3, R24, 0x7632, R3 ;  /* 0x0000763218037816 */ /* 0x000fc40000000003 */
[----:B--2---:R-:W-:Y:S01]  /*29870*/  ISETP.LT.AND P5, PT, R27, UR17, !P3 ;  /* 0x000000111b007c0c */ /* 0x004fe2000dfa1270 */
[----:B------:R-:W2:Y:S01]  /*29880*/  LDCU UR17, c[0x0][0x398] ;  /* 0x00007300ff1177ac */ /* 0x000ea20008000800 */
[----:B0-----:R-:W-:-:S11]  /*29890*/  IMAD.WIDE R16, R0, 0x2, R4 ;  /* 0x0000000200107825 */ /* 0x001fd600078e0204 */
[----:B------:R0:W-:Y:S04]  /*298a0*/  @P5 STG.E.U16 desc[UR38][R16.64], R3 ;  /* 0x0000000310005986 */ /* 0x0001e8000c101526 */
[----:B0-----:R-:W3:Y:S04]  /*298b0*/  LDL.LU R16, [R1+0x134] ;  /* 0x0001340001107983 */ /* 0x001ee80000300800 */
[----:B------:R-:W2:Y:S01]  /*298c0*/  LDL R17, [R1+0x1034] ;  /* 0x0010340001117983 */ /* 0x000ea20000100800 */
[----:B----4-:R-:W-:Y:S01]  /*298d0*/  ISETP.LT.AND P1, PT, R18, UR21, !P3 ;  /* 0x0000001512007c0c */ /* 0x010fe2000df21270 */
[----:B------:R-:W0:Y:S01]  /*298e0*/  LDCU UR21, c[0x0][0x398] ;  /* 0x00007300ff1577ac */ /* 0x000e220008000800 */
[----:B------:R-:W-:-:S02]  /*298f0*/  ISETP.LT.AND P6, PT, R19, UR22, !P3 ;  /* 0x0000001613007c0c */ /* 0x000fc4000dfc1270 */
[----:B------:R-:W-:Y:S01]  /*29900*/  ISETP.LT.AND P4, PT, R25, UR23, !P3 ;  /* 0x0000001719007c0c */ /* 0x000fe2000df81270 */
[C---:B------:R-:W-:Y:S01]  /*29910*/  IMAD.WIDE R18, R0.reuse, 0x2, R6 ;  /* 0x0000000200127825 */ /* 0x040fe200078e0206 */
[----:B------:R-:W-:Y:S01]  /*29920*/  ISETP.LT.AND P5, PT, R29, UR28, !P3 ;  /* 0x0000001c1d007c0c */ /* 0x000fe2000dfa1270 */
[----:B------:R4:W-:Y:S01]  /*29930*/  STL [R1+0x1100], R29 ;  /* 0x0011001d01007387 */ /* 0x0009e20000100800 */
[----:B------:R-:W0:Y:S01]  /*29940*/  LDCU UR22, c[0x0][0x398] ;  /* 0x00007300ff1677ac */ /* 0x000e220008000800 */
[----:B------:R-:W-:Y:S01]  /*29950*/  IMAD.WIDE R24, R0, 0x2, R20 ;  /* 0x0000000200187825 */ /* 0x000fe200078e0214 */
[----:B------:R-:W0:Y:S01]  /*29960*/  LDCU UR23, c[0x0][0x398] ;  /* 0x00007300ff1777ac */ /* 0x000e220008000800 */
[----:B------:R-:W0:Y:S01]  /*29970*/  LDCU UR28, c[0x0][0x398] ;  /* 0x00007300ff1c77ac */ /* 0x000e220008000800 */
[----:B----4-:R-:W4:Y:S04]  /*29980*/  LDL R29, [R1+0x164] ;  /* 0x00016400011d7983 */ /* 0x010f280000100800 */
[----:B---3--:R3:W-:Y:S01]  /*29990*/  @P1 STG.E.U16 desc[UR38][R18.64], R16 ;  /* 0x0000001012001986 */ /* 0x0087e2000c101526 */
[----:B--2---:R-:W-:-:S03]  /*299a0*/  VIADD R3, R17, 0x13 ;  /* 0x0000001311037836 */ /* 0x004fc60000000000 */
[----:B------:R2:W-:Y:S01]  /*299b0*/  @P6 STG.E.U16 desc[UR38][R24.64], R26 ;  /* 0x0000001a18006986 */ /* 0x0005e2000c101526 */
[----:B---3--:R-:W-:Y:S01]  /*299c0*/  IMAD.WIDE R16, R0, 0x2, R14 ;  /* 0x0000000200107825 */ /* 0x008fe200078e020e */
[----:B------:R-:W-:Y:S01]  /*299d0*/  ISETP.GE.AND P1, PT, R3, UR13, PT ;  /* 0x0000000d03007c0c */ /* 0x000fe2000bf26270 */
[----:B------:R-:W3:Y:S01]  /*299e0*/  LDCU UR13, c[0x0][0x398] ;  /* 0x00007300ff0d77ac */ /* 0x000ee20008000800 */
[----:B------:R-:W3:Y:S01]  /*299f0*/  LDL R3, [R1+0x1030] ;  /* 0x0010300001037983 */ /* 0x000ee20000100800 */
[----:B--2---:R-:W-:-:S03]  /*29a00*/  PRMT R24, R28, 0x7632, R24 ;  /* 0x000076321c187816 */ /* 0x004fc60000000018 */
[----:B------:R-:W2:Y:S04]  /*29a10*/  LDL R25, [R1+0x1050] ;  /* 0x0010500001197983 */ /* 0x000ea80000100800 */
[----:B------:R0:W-:Y:S04]  /*29a20*/  @P4 STG.E.U16 desc[UR38][R16.64], R28 ;  /* 0x0000001c10004986 */ /* 0x0001e8000c101526 */
[----:B0-----:R-:W2:Y:S01]  /*29a30*/  LDL.LU R28, [R1+0x1104] ;  /* 0x00110400011c7983 */ /* 0x001ea20000300800 */
[----:B------:R-:W-:Y:S01]  /*29a40*/  ISETP.LT.AND P6, PT, R2, UR29, !P3 ;  /* 0x0000001d02007c0c */ /* 0x000fe2000dfc1270 */
[----:B------:R-:W-:Y:S01]  /*29a50*/  IMAD.WIDE R18, R0, 0x2, R10 ;  /* 0x0000000200127825 */ /* 0x000fe200078e020a */
[----:B----4-:R-:W-:Y:S01]  /*29a60*/  PRMT R26, R29, 0x7632, R26 ;  /* 0x000076321d1a7816 */ /* 0x010fe2000000001a */
[----:B------:R-:W0:Y:S01]  /*29a70*/  LDCU UR29, c[0x0][0x398] ;  /* 0x00007300ff1d77ac */ /* 0x000e220008000800 */
[----:B--2---:R-:W-:Y:S01]  /*29a80*/  ISETP.LT.AND P3, PT, R28, UR30, !P3 ;  /* 0x0000001e1c007c0c */ /* 0x004fe2000df61270 */
[----:B------:R2:W-:Y:S01]  /*29a90*/  STL [R1+0x10fc], R28 ;  /* 0x0010fc1c01007387 */ /* 0x0005e20000100800 */
[C---:B------:R-:W-:Y:S01]  /*29aa0*/  IMAD.WIDE R16, R0.reuse, 0x2, R8 ;  /* 0x0000000200107825 */ /* 0x040fe200078e0208 */
[----:B---3--:R-:W-:Y:S01]  /*29ab0*/  ISETP.LT.AND P4, PT, R3, UR12, !P1 ;  /* 0x0000000c03007c0c */ /* 0x008fe2000cf81270 */
[----:B------:R-:W3:Y:S01]  /*29ac0*/  LDCU UR12, c[0x0][0x398] ;  /* 0x00007300ff0c77ac */ /* 0x000ee20008000800 */
[----:B------:R4:W-:Y:S01]  /*29ad0*/  @P5 STG.E.U16 desc[UR38][R18.64], R24 ;  /* 0x0000001812005986 */ /* 0x0009e2000c101526 */
[----:B------:R-:W0:Y:S03]  /*29ae0*/  LDCU UR30, c[0x0][0x398] ;  /* 0x00007300ff1e77ac */ /* 0x000e260008000800 */
[----:B--2---:R-:W2:Y:S01]  /*29af0*/  LDL.LU R28, [R1+0x104] ;  /* 0x00010400011c7983 */ /* 0x004ea20000300800 */
[C---:B------:R-:W-:Y:S01]  /*29b00*/  VIADD R3, R0.reuse, UR72 ;  /* 0x0000004800037c36 */ /* 0x040fe20008000000 */
[----:B------:R-:W-:Y:S01]  /*29b10*/  ISETP.LT.AND P5, PT, R27, UR31, !P1 ;  /* 0x0000001f1b007c0c */ /* 0x000fe2000cfa1270 */
[----:B------:R-:W0:Y:S01]  /*29b20*/  LDCU UR31, c[0x0][0x398] ;  /* 0x00007300ff1f77ac */ /* 0x000e220008000800 */
[----:B----4-:R-:W4:Y:S01]  /*29b30*/  LDL.LU R24, [R1+0xc4] ;  /* 0x0000c40001187983 */ /* 0x010f220000300800 */
[----:B------:R-:W-:Y:S01]  /*29b40*/  IMAD.WIDE R18, R0, 0x2, R12 ;  /* 0x0000000200127825 */ /* 0x000fe200078e020c */
[----:B--2---:R-:W-:-:S02]  /*29b50*/  PRMT R0, R28, 0x7632, R0 ;  /* 0x000076321c007816 */ /* 0x004fc40000000000 */
[----:B------:R2:W-:Y:S04]  /*29b60*/  @P6 STG.E.U16 desc[UR38][R16.64], R28 ;  /* 0x0000001c10006986 */ /* 0x0005e8000c101526 */
[----:B--2---:R-:W2:Y:S04]  /*29b70*/  LDL.LU R28, [R1+0x154] ;  /* 0x00015400011c7983 */ /* 0x004ea80000300800 */
[----:B------:R0:W-:Y:S04]  /*29b80*/  STL [R1+0x10f8], R27 ;  /* 0x0010f81b01007387 */ /* 0x0001e80000100800 */
[----:B0-----:R-:W2:Y:S01]  /*29b90*/  LDL R27, [R1+0x1040] ;  /* 0x00104000011b7983 */ /* 0x001ea20000100800 */
[----:B------:R-:W-:-:S03]  /*29ba0*/  IMAD.WIDE R16, R3, 0x2, R22 ;  /* 0x0000000203107825 */ /* 0x000fc600078e0216 */
[----:B------:R0:W-:Y:S04]  /*29bb0*/  @P3 STG.E.U16 desc[UR38][R18.64], R0 ;  /* 0x0000000012003986 */ /* 0x0001e8000c101526 */
[----:B----4-:R4:W-:Y:S04]  /*29bc0*/  @P4 STG.E.U16 desc[UR38][R16.64], R24 ;  /* 0x0000001810004986 */ /* 0x0109e8000c101526 */
[----:B0-----:R-:W3:Y:S01]  /*29bd0*/  LDL R19, [R1+0x1038] ;  /* 0x0010380001137983 */ /* 0x001ee20000100800 */
[----:B------:R-:W-:Y:S01]  /*29be0*/  PRMT R0, R24, 0x7632, R0 ;  /* 0x0000763218007816 */ /* 0x000fe20000000000 */
[----:B----4-:R-:W-:-:S05]  /*29bf0*/  IMAD.WIDE R16, R3, 0x2, R4 ;  /* 0x0000000203107825 */ /* 0x010fca00078e0204 */
[----:B------:R0:W-:Y:S01]  /*29c00*/  @P5 STG.E.U16 desc[UR38][R16.64], R0 ;  /* 0x0000000010005986 */ /* 0x0001e2000c101526 */
[----:B--2---:R-:W-:Y:S01]  /*29c10*/  ISETP.LT.AND P6, PT, R27, UR33, !P1 ;  /* 0x000000211b007c0c */ /* 0x004fe2000cfc1270 */
[----:B------:R-:W2:Y:S02]  /*29c20*/  LDCU UR33, c[0x0][0x398] ;  /* 0x00007300ff2177ac */ /* 0x000ea40008000800 */
[----:B------:R-:W4:Y:S04]  /*29c30*/  LDL.LU R27, [R1+0x144] ;  /* 0x00014400011b7983 */ /* 0x000f280000300800 */
[----:B------:R-:W2:Y:S04]  /*29c40*/  LDL.LU R29, [R1+0x1100] ;  /* 0x00110000011d7983 */ /* 0x000ea80000300800 */
[----:B0-----:R-:W4:Y:S04]  /*29c50*/  LDL.LU R16, [R1+0x164] ;  /* 0x0001640001107983 */ /* 0x001f280000300800 */
[----:B------:R-:W4:Y:S01]  /*29c60*/  LDL R17, [R1+0x1034] ;  /* 0x0010340001117983 */ /* 0x000f220000100800 */
[----:B---3--:R-:W-:Y:S01]  /*29c70*/  ISETP.LT.AND P3, PT, R19, UR32, !P1 ;  /* 0x0000002013007c0c */ /* 0x008fe2000cf61270 */
[----:B------:R-:W-:Y:S01]  /*29c80*/  IMAD.WIDE R18, R3, 0x2, R6 ;  /* 0x0000000203127825 */ /* 0x000fe200078e0206 */
[----:B------:R-:W-:Y:S01]  /*29c90*/  ISETP.LT.AND P4, PT, R25, UR40, !P1 ;  /* 0x0000002819007c0c */ /* 0x000fe2000cf81270 */
[----:B------:R-:W0:Y:S02]  /*29ca0*/  LDCU UR32, c[0x0][0x398] ;  /* 0x00007300ff2077ac */ /* 0x000e240008000800 */
[----:B------:R-:W-:Y:S01]  /*29cb0*/  IMAD.WIDE R24, R3, 0x2, R20 ;  /* 0x0000000203187825 */ /* 0x000fe200078e0214 */
[----:B--2---:R-:W-:Y:S07]  /*29cc0*/  STL [R1+0x10f4], R29 ;  /* 0x0010f41d01007387 */ /* 0x004fee0000100800 */
[----:B----4-:R2:W-:Y:S01]  /*29cd0*/  @P3 STG.E.U16 desc[UR38][R18.64], R16 ;  /* 0x0000001012003986 */ /* 0x0105e2000c101526 */
[----:B------:R-:W-:-:S05]  /*29ce0*/  VIADD R0, R17, 0x14 ;  /* 0x0000001411007836 */ /* 0x000fca0000000000 */
[----:B------:R-:W-:Y:S01]  /*29cf0*/  ISETP.GE.AND P3, PT, R0, UR11, PT ;  /* 0x0000000b00007c0c */ /* 0x000fe2000bf66270 */
[----:B------:R3:W-:Y:S01]  /*29d00*/  @P6 STG.E.U16 desc[UR38][R24.64], R26 ;  /* 0x0000001a18006986 */ /* 0x0007e2000c101526 */
[----:B------:R-:W-:Y:S01]  /*29d10*/  ISETP.LT.AND P5, PT, R29, UR42, !P1 ;  /* 0x0000002a1d007c0c */ /* 0x000fe2000cfa1270 */
[----:B--2---:R-:W-:Y:S01]  /*29d20*/  IMAD.WIDE R16, R3, 0x2, R14 ;  /* 0x0000000203107825 */ /* 0x004fe200078e020e */
[----:B------:R-:W2:Y:S01]  /*29d30*/  LDCU UR11, c[0x0][0x398] ;  /* 0x00007300ff0b77ac */ /* 0x000ea20008000800 */
[----:B------:R-:W4:Y:S04]  /*29d40*/  LDL R0, [R1+0x1030] ;  /* 0x0010300001007983 */ /* 0x000f280000100800 */
[----:B------:R-:W2:Y:S04]  /*29d50*/  LDL R29, [R1+0x138] ;  /* 0x00013800011d7983 */ /* 0x000ea80000100800 */
[----:B---3--:R-:W3:Y:S01]  /*29d60*/  LDL R25, [R1+0x1050] ;  /* 0x0010500001197983 */ /* 0x008ee20000100800 */
[----:B------:R-:W-:-:S03]  /*29d70*/  PRMT R24, R28, 0x7632, R24 ;  /* 0x000076321c187816 */ /* 0x000fc60000000018 */
[----:B------:R0:W-:Y:S04]  /*29d80*/  @P4 STG.E.U16 desc[UR38][R16.64], R28 ;  /* 0x0000001c10004986 */ /* 0x0001e8000c101526 */
[----:B0-----:R-:W3:Y:S01]  /*29d90*/  LDL.LU R28, [R1+0x10fc] ;  /* 0x0010fc00011c7983 */ /* 0x001ee20000300800 */
[----:B------:R-:W-:Y:S01]  /*29da0*/  ISETP.LT.AND P6, PT, R2, UR44, !P1 ;  /* 0x0000002c02007c0c */ /* 0x000fe2000cfc1270 */
[----:B------:R-:W-:-:S04]  /*29db0*/  IMAD.WIDE R18, R3, 0x2, R10 ;  /* 0x0000000203127825 */ /* 0x000fc800078e020a */
[C---:B------:R-:W-:Y:S01]  /*29dc0*/  IMAD.WIDE R16, R3.reuse, 0x2, R8 ;  /* 0x0000000203107825 */ /* 0x040fe200078e0208 */
[----:B------:R0:W-:Y:S07]  /*29dd0*/  @P5 STG.E.U16 desc[UR38][R18.64], R24 ;  /* 0x0000001812005986 */ /* 0x0001ee000c101526 */
[----:B------:R1:W-:Y:S01]  /*29de0*/  @P6 STG.E.U16 desc[UR38][R16.64], R27 ;  /* 0x0000001b10006986 */ /* 0x0003e2000c101526 */
[----:B0-----:R-:W-:-:S03]  /*29df0*/  IMAD.WIDE R18, R3, 0x2, R12 ;  /* 0x0000000203127825 */ /* 0x001fc600078e020c */
[----:B------:R-:W3:Y:S01]  /*29e00*/  LDL.LU R24, [R1+0x128] ;  /* 0x0001280001187983 */ /* 0x000ee20000300800 */
[----:B----4-:R-:W-:Y:S01]  /*29e10*/  ISETP.LT.AND P4, PT, R0, UR16, !P3 ;  /* 0x0000001000007c0c */ /* 0x010fe2000df81270 */
[----:B------:R-:W-:Y:S01]  /*29e20*/  VIADD R0, R3, UR72 ;  /* 0x0000004803007c36 */ /* 0x000fe20008000000 */
[----:B------:R-:W-:Y:S01]  /*29e30*/  PRMT R3, R27, 0x7632, R3 ;  /* 0x000076321b037816 */ /* 0x000fe20000000003 */
[----:B------:R-:W0:Y:S01]  /*29e40*/  LDCU UR16, c[0x0][0x398] ;  /* 0x00007300ff1077ac */ /* 0x000e220008000800 */
[----:B-1----:R-:W4:Y:S01]  /*29e50*/  LDL.LU R27, [R1+0x10f8] ;  /* 0x0010f800011b7983 */ /* 0x002f220000300800 */
[----:B--2---:R-:W-:Y:S02]  /*29e60*/  PRMT R26, R29, 0x7632, R26 ;  /* 0x000076321d1a7816 */ /* 0x004fe4000000001a */
[----:B---3--:R-:W-:-:S13]  /*29e70*/  ISETP.LT.AND P1, PT, R28, UR46, !P1 ;  /* 0x0000002e1c007c0c */ /* 0x008fda000cf21270 */
[----:B------:R1:W-:Y:S04]  /*29e80*/  @P1 STG.E.U16 desc[UR38][R18.64], R3 ;  /* 0x0000000312001986 */ /* 0x0003e8000c101526 */
[----:B-1----:R-:W2:Y:S04]  /*29e90*/  LDL R18, [R1+0x1038] ;  /* 0x0010380001127983 */ /* 0x002ea80000100800 */
[----:B------:R-:W3:Y:S04]  /*29ea0*/  LDL R19, [R1+0x1040] ;  /* 0x0010400001137983 */ /* 0x000ee80000100800 */
[----:B------:R-:W2:Y:S01]  /*29eb0*/  LDL.LU R29, [R1+0x10f4] ;  /* 0x0010f400011d7983 */ /* 0x000ea20000300800 */
[----:B------:R-:W-:Y:S01]  /*29ec0*/  IMAD.WIDE R16, R0, 0x2, R22 ;  /* 0x0000000200107825 */ /* 0x000fe200078e0216 */
[----:B------:R-:W-:-:S04]  /*29ed0*/  PRMT R3, R24, 0x7632, R3 ;  /* 0x0000763218037816 */ /* 0x000fc80000000003 */
[----:B------:R1:W-:Y:S02]  /*29ee0*/  @P4 STG.E.U16 desc[UR38][R16.64], R24 ;  /* 0x0000001810004986 */ /* 0x0003e4000c101526 */
[----:B-1----:R-:W-:Y:S01]  /*29ef0*/  IMAD.WIDE R16, R0, 0x2, R4 ;  /* 0x0000000200107825 */ /* 0x002fe200078e0204 */
[----:B----4-:R-:W-:-:S13]  /*29f00*/  ISETP.LT.AND P5, PT, R27, UR50, !P3 ;  /* 0x000000321b007c0c */ /* 0x010fda000dfa1270 */
[----:B------:R1:W-:Y:S04]  /*29f10*/  @P5 STG.E.U16 desc[UR38][R16.64], R3 ;  /* 0x0000000310005986 */ /* 0x0003e8000c101526 */
[----:B-1----:R-:W4:Y:S04]  /*29f20*/  LDL.LU R16, [R1+0x138] ;  /* 0x0001380001107983 */ /* 0x002f280000300800 */
[----:B------:R-:W4:Y:S01]  /*29f30*/  LDL R17, [R1+0x1034] ;  /* 0x0010340001117983 */ /* 0x000f220000100800 */
[----:B--2---:R-:W-:-:S03]  /*29f40*/  ISETP.LT.AND P5, PT, R29, UR8, !P3 ;  /* 0x000000081d007c0c */ /* 0x004fc6000dfa1270 */
[----:B------:R1:W-:Y:S01]  /*29f50*/  STL [R1+0x10f0], R29 ;  /* 0x0010f01d01007387 */ /* 0x0003e20000100800 */
[----:B------:R-:W-:Y:S01]  /*29f60*/  ISETP.LT.AND P1, PT, R18, UR48, !P3 ;  /* 0x0000003012007c0c */ /* 0x000fe2000df21270 */
[----:B------:R-:W2:Y:S02]  /*29f70*/  LDCU UR8, c[0x0][0x398] ;  /* 0x00007300ff0877ac */ /* 0x000ea40008000800 */
[----:B-1----:R-:W2:Y:S01]  /*29f80*/  LDL.LU R29, [R1+0xd8] ;  /* 0x0000d800011d7983 */ /* 0x002ea20000300800 */
[----:B---3--:R-:W-:Y:S02]  /*29f90*/  ISETP.LT.AND P6, PT, R19, UR37, !P3 ;  /* 0x0000002513007c0c */ /* 0x008fe4000dfc1270 */
[----:B------:R-:W-:Y:S01]  /*29fa0*/  ISETP.LT.AND P4, PT, R25, UR34, !P3 ;  /* 0x0000002219007c0c */ /* 0x000fe2000df81270 */
[C---:B------:R-:W-:Y:S01]  /*29fb0*/  IMAD.WIDE R18, R0.reuse, 0x2, R6 ;  /* 0x0000000200127825 */ /* 0x040fe200078e0206 */
[----:B------:R-:W1:Y:S03]  /*29fc0*/  LDCU UR34, c[0x0][0x398] ;  /* 0x00007300ff2277ac */ /* 0x000e660008000800 */
[----:B------:R-:W-:-:S02]  /*29fd0*/  IMAD.WIDE R24, R0, 0x2, R20 ;  /* 0x0000000200187825 */ /* 0x000fc400078e0214 */
[----:B----4-:R3:W-:Y:S02]  /*29fe0*/  @P1 STG.E.U16 desc[UR38][R18.64], R16 ;  /* 0x0000001012001986 */ /* 0x0107e4000c101526 */
[----:B------:R-:W-:Y:S02]  /*29ff0*/  VIADD R3, R17, 0x17 ;  /* 0x0000001711037836 */ /* 0x000fe40000000000 */
[----:B------:R4:W-:Y:S01]  /*2a000*/  @P6 STG.E.U16 desc[UR38][R24.64], R26 ;  /* 0x0000001a18006986 */ /* 0x0009e2000c101526 */
[----:B------:R-:W-:Y:S01]  /*2a010*/  ISETP.LT.AND P6, PT, R2, UR26, !P3 ;  /* 0x0000001a02007c0c */ /* 0x000fe2000dfc1270 */
[----:B------:R-:W0:Y:S01]  /*2a020*/  LDCU UR26, c[0x0][0x398] ;  /* 0x00007300ff1a77ac */ /* 0x000e220008000800 */
[----:B---3--:R-:W-:Y:S01]  /*2a030*/  IMAD.WIDE R16, R0, 0x2, R14 ;  /* 0x0000000200107825 */ /* 0x008fe200078e020e */
[----:B------:R-:W-:Y:S02]  /*2a040*/  ISETP.GE.AND P1, PT, R3, UR35, PT ;  /* 0x0000002303007c0c */ /* 0x000fe4000bf26270 */
[----:B------:R-:W3:Y:S01]  /*2a050*/  LDL R3, [R1+0x1030] ;  /* 0x0010300001037983 */ /* 0x000ee20000100800 */
[----:B------:R-:W-:Y:S01]  /*2a060*/  ISETP.LT.AND P3, PT, R28, UR15, !P3 ;  /* 0x0000000f1c007c0c */ /* 0x000fe2000df61270 */
[----:B------:R-:W-:Y:S01]  /*2a070*/  IMAD.WIDE R18, R0, 0x2, R10 ;  /* 0x0000000200127825 */ /* 0x000fe200078e020a */
[----:B------:R-:W0:Y:S01]  /*2a080*/  LDCU UR15, c[0x0][0x398] ;  /* 0x00007300ff0f77ac */ /* 0x000e220008000800 */
[----:B----4-:R-:W4:Y:S01]  /*2a090*/  LDL R25, [R1+0x1050] ;  /* 0x0010500001197983 */ /* 0x010f220000100800 */
[----:B--2---:R-:W-:-:S03]  /*2a0a0*/  PRMT R24, R29, 0x7632, R24 ;  /* 0x000076321d187816 */ /* 0x004fc60000000018 */
[----:B------:R2:W-:Y:S04]  /*2a0b0*/  @P4 STG.E.U16 desc[UR38][R16.64], R29 ;  /* 0x0000001d10004986 */ /* 0x0005e8000c101526 */
[----:B--2---:R-:W2:Y:S04]  /*2a0c0*/  LDL R29, [R1+0x168] ;  /* 0x00016800011d7983 */ /* 0x004ea80000100800 */
[----:B------:R0:W-:Y:S04]  /*2a0d0*/  STL [R1+0x10ec], R28 ;  /* 0x0010ec1c01007387 */ /* 0x0001e80000100800 */
[----:B0-----:R-:W2:Y:S01]  /*2a0e0*/  LDL.LU R28, [R1+0x108] ;  /* 0x00010800011c7983 */ /* 0x001ea20000300800 */
[----:B------:R-:W-:-:S03]  /*2a0f0*/  IMAD.WIDE R16, R0, 0x2, R8 ;  /* 0x0000000200107825 */ /* 0x000fc600078e0208 */
[----:B------:R0:W-:Y:S01]  /*2a100*/  @P5 STG.E.U16 desc[UR38][R18.64], R24 ;  /* 0x0000001812005986 */ /* 0x0001e2000c101526 */
[----:B------:R-:W-:Y:S01]  /*2a110*/  ISETP.LT.AND P5, PT, R27, UR7, !P2 ;  /* 0x000000071b007c0c */ /* 0x000fe2000d7a1270 */
[----:B------:R-:W1:Y:S01]  /*2a120*/  LDCU UR7, c[0x0][0x398] ;  /* 0x00007300ff0777ac */ /* 0x000e620008000800 */
[C---:B0-----:R-:W-:Y:S01]  /*2a130*/  IMAD.WIDE R18, R0.reuse, 0x2, R12 ;  /* 0x0000000200127825 */ /* 0x041fe200078e020c */
[----:B------:R-:W4:Y:S01]  /*2a140*/  LDL.LU R24, [R1+0xc8] ;  /* 0x0000c80001187983 */ /* 0x000f220000300800 */
[----:B---3--:R-:W-:Y:S02]  /*2a150*/  ISETP.LT.AND P4, PT, R3, UR24, !P2 ;  /* 0x0000001803007c0c */ /* 0x008fe4000d781270 */
[----:B------:R-:W-:Y:S01]  /*2a160*/  VIADD R3, R0, UR72 ;  /* 0x0000004800037c36 */ /* 0x000fe20008000000 */
[----:B------:R-:W0:Y:S01]  /*2a170*/  LDCU UR24, c[0x0][0x398] ;  /* 0x00007300ff1877ac */ /* 0x000e220008000800 */
[----:B--2---:R-:W-:Y:S01]  /*2a180*/  PRMT R0, R28, 0x7632, R0 ;  /* 0x000076321c007816 */ /* 0x004fe20000000000 */
[----:B------:R2:W-:Y:S04]  /*2a190*/  @P6 STG.E.U16 desc[UR38][R16.64], R28 ;  /* 0x0000001c10006986 */ /* 0x0005e8000c101526 */
[----:B--2---:R-:W2:Y:S04]  /*2a1a0*/  LDL.LU R28, [R1+0x158] ;  /* 0x00015800011c7983 */ /* 0x004ea80000300800 */
[----:B------:R3:W-:Y:S04]  /*2a1b0*/  STL [R1+0x10e8], R27 ;  /* 0x0010e81b01007387 */ /* 0x0007e80000100800 */
[----:B---3--:R-:W3:Y:S01]  /*2a1c0*/  LDL R27, [R1+0x1040] ;  /* 0x00104000011b7983 */ /* 0x008ee20000100800 */
[----:B------:R-:W-:-:S03]  /*2a1d0*/  IMAD.WIDE R16, R3, 0x2, R22 ;  /* 0x0000000203107825 */ /* 0x000fc600078e0216 */
[----:B------:R0:W-:Y:S04]  /*2a1e0*/  @P3 STG.E.U16 desc[UR38][R18.64], R0 ;  /* 0x0000000012003986 */ /* 0x0001e8000c101526 */
[----:B----4-:R4:W-:Y:S04]  /*2a1f0*/  @P4 STG.E.U16 desc[UR38][R16.64], R24 ;  /* 0x0000001810004986 */ /* 0x0109e8000c101526 */
[----:B0-----:R-:W2:Y:S01]  /*2a200*/  LDL R19, [R1+0x1038] ;  /* 0x0010380001137983 */ /* 0x001ea20000100800 */
[----:B------:R-:W-:Y:S01]  /*2a210*/  PRMT R0, R24, 0x7632, R0 ;  /* 0x0000763218007816 */ /* 0x000fe20000000000 */
[----:B----4-:R-:W-:Y:S01]  /*2a220*/  IMAD.WIDE R16, R3, 0x2, R4 ;  /* 0x0000000203107825 */ /* 0x010fe200078e0204 */
[----:B------:R-:W-:-:S04]  /*2a230*/  PRMT R26, R29, 0x7632, R26 ;  /* 0x000076321d1a7816 */ /* 0x000fc8000000001a */
[----:B------:R-:W-:Y:S01]  /*2a240*/  @P5 STG.E.U16 desc[UR38][R16.64], R0 ;  /* 0x0000000010005986 */ /* 0x000fe2000c101526 */
[----:B---3--:R-:W-:Y:S01]  /*2a250*/  ISETP.LT.AND P6, PT, R27, UR5, !P2 ;  /* 0x000000051b007c0c */ /* 0x008fe2000d7c1270 */
[----:B------:R-:W0:Y:S02]  /*2a260*/  LDCU UR5, c[0x0][0x398] ;  /* 0x00007300ff0577ac */ /* 0x000e240008000800 */
[----:B------:R-:W3:Y:S04]  /*2a270*/  LDL.LU R27, [R1+0x148] ;  /* 0x00014800011b7983 */ /* 0x000ee80000300800 */
[----:B------:R4:W-:Y:S04]  /*2a280*/  STL [R1+0x10e4], R5 ;  /* 0x0010e40501007387 */ /* 0x0009e80000100800 */
[----:B----4-:R-:W4:Y:S04]  /*2a290*/  LDL.LU R5, [R1+0x12c] ;  /* 0x00012c0001057983 */ /* 0x010f280000300800 */
[----:B------:R-:W3:Y:S04]  /*2a2a0*/  LDL.LU R29, [R1+0x10f0] ;  /* 0x0010f000011d7983 */ /* 0x000ee80000300800 */
[----:B------:R-:W3:Y:S01]  /*2a2b0*/  LDL.LU R17, [R1+0x168] ;  /* 0x0001680001117983 */ /* 0x000ee20000300800 */
[----:B--2---:R-:W-:-:S02]  /*2a2c0*/  ISETP.LT.AND P3, PT, R19, UR6, !P2 ;  /* 0x0000000613007c0c */ /* 0x004fc4000d761270 */
[----:B------:R-:W-:Y:S01]  /*2a2d0*/  ISETP.LT.AND P4, PT, R25, UR4, !P2 ;  /* 0x0000000419007c0c */ /* 0x000fe2000d781270 */
[C---:B------:R-:W-:Y:S01]  /*2a2e0*/  IMAD.WIDE R18, R3.reuse, 0x2, R6 ;  /* 0x0000000203127825 */ /* 0x040fe200078e0206 */
[----:B------:R-:W-:Y:S01]  /*2a2f0*/  PRMT R0, R28, 0x7632, R0 ;  /* 0x000076321c007816 */ /* 0x000fe20000000000 */
[----:B------:R-:W2:Y:S02]  /*2a300*/  LDCU UR4, c[0x0][0x398] ;  /* 0x00007300ff0477ac */ /* 0x000ea40008000800 */
[C---:B------:R-:W-:Y:S01]  /*2a310*/  IMAD.WIDE R24, R3.reuse, 0x2, R20 ;  /* 0x0000000203187825 */ /* 0x040fe200078e0214 */
[----:B------:R-:W0:Y:S05]  /*2a320*/  LDCU UR6, c[0x0][0x398] ;  /* 0x00007300ff0677ac */ /* 0x000e2a0008000800 */
[----:B---3--:R3:W-:Y:S04]  /*2a330*/  @P3 STG.E.U16 desc[UR38][R18.64], R17 ;  /* 0x0000001112003986 */ /* 0x0087e8000c101526 */
[----:B------:R0:W-:Y:S01]  /*2a340*/  @P6 STG.E.U16 desc[UR38][R24.64], R26 ;  /* 0x0000001a18006986 */ /* 0x0001e2000c101526 */
[----:B---3--:R-:W-:-:S03]  /*2a350*/  IMAD.WIDE R16, R3, 0x2, R14 ;  /* 0x0000000203107825 */ /* 0x008fc600078e020e */
[----:B0-----:R-:W3:Y:S04]  /*2a360*/  LDL R24, [R1+0x1040] ;  /* 0x0010400001187983 */ /* 0x001ee80000100800 */
[----:B------:R-:W2:Y:S04]  /*2a370*/  LDL R25, [R1+0x1050] ;  /* 0x0010500001197983 */ /* 0x000ea80000100800 */
[----:B------:R-:W2:Y:S04]  /*2a380*/  LDL R26, [R1+0x1030] ;  /* 0x00103000011a7983 */ /* 0x000ea80000100800 */
[----:B------:R0:W-:Y:S04]  /*2a390*/  @P4 STG.E.U16 desc[UR38][R16.64], R28 ;  /* 0x0000001c10004986 */ /* 0x0001e8000c101526 */
[----:B0-----:R-:W3:Y:S01]  /*2a3a0*/  LDL.LU R28, [R1+0x10ec] ;  /* 0x0010ec00011c7983 */ /* 0x001ee20000300800 */
[----:B------:R-:W-:-:S02]  /*2a3b0*/  ISETP.LT.AND P5, PT, R29, UR9, !P2 ;  /* 0x000000091d007c0c */ /* 0x000fc4000d7a1270 */
[----:B------:R-:W-:Y:S01]  /*2a3c0*/  ISETP.LT.AND P3, PT, R2, UR10, !P2 ;  /* 0x0000000a02007c0c */ /* 0x000fe2000d761270 */
[C---:B------:R-:W-:Y:S01]  /*2a3d0*/  IMAD.WIDE R18, R3.reuse, 0x2, R10 ;  /* 0x0000000203127825 */ /* 0x040fe200078e020a */
[----:B------:R-:W0:Y:S03]  /*2a3e0*/  LDCU UR9, c[0x0][0x398] ;  /* 0x00007300ff0977ac */ /* 0x000e260008000800 */
[C---:B------:R-:W-:Y:S01]  /*2a3f0*/  IMAD.WIDE R16, R3.reuse, 0x2, R8 ;  /* 0x0000000203107825 */ /* 0x040fe200078e0208 */
[----:B------:R-:W0:Y:S05]  /*2a400*/  LDCU UR10, c[0x0][0x398] ;  /* 0x00007300ff0a77ac */ /* 0x000e2a0008000800 */
[----:B------:R1:W-:Y:S04]  /*2a410*/  @P5 STG.E.U16 desc[UR38][R18.64], R0 ;  /* 0x0000000012005986 */ /* 0x0003e8000c101526 */
[----:B------:R0:W-:Y:S01]  /*2a420*/  @P3 STG.E.U16 desc[UR38][R16.64], R27 ;  /* 0x0000001b10003986 */ /* 0x0001e2000c101526 */
[----:B-1----:R-:W-:-:S02]  /*2a430*/  VIADD R0, R3, UR72 ;  /* 0x0000004803007c36 */ /* 0x002fc40008000000 */
[----:B------:R-:W-:Y:S01]  /*2a440*/  IMAD.WIDE R18, R3, 0x2, R12 ;  /* 0x0000000203127825 */ /* 0x000fe200078e020c */
[----:B------:R-:W-:-:S03]  /*2a450*/  PRMT R3, R27, 0x7632, R3 ;  /* 0x000076321b037816 */ /* 0x000fc60000000003 */
[----:B0-----:R-:W-:Y:S01]  /*2a460*/  IMAD.WIDE R16, R0, 0x2, R22 ;  /* 0x0000000200107825 */ /* 0x001fe200078e0216 */
[----:B--2---:R-:W-:Y:S01]  /*2a470*/  ISETP.LT.AND P4, PT, R26, UR18, !P0 ;  /* 0x000000121a007c0c */ /* 0x004fe2000c781270 */
[----:B------:R-:W0:Y:S01]  /*2a480*/  LDCU UR18, c[0x0][0x398] ;  /* 0x00007300ff1277ac */ /* 0x000e220008000800 */
[----:B---3--:R-:W-:Y:S01]  /*2a490*/  ISETP.LT.AND P2, PT, R28, UR14, !P2 ;  /* 0x0000000e1c007c0c */ /* 0x008fe2000d741270 */
[----:B------:R-:W1:Y:S01]  /*2a4a0*/  LDCU UR14, c[0x0][0x398] ;  /* 0x00007300ff0e77ac */ /* 0x000e620008000800 */
[----:B------:R-:W2:Y:S04]  /*2a4b0*/  LDL.LU R28, [R1+0x13c] ;  /* 0x00013c00011c7983 */ /* 0x000ea80000300800 */
[----:B------:R-:W3:Y:S07]  /*2a4c0*/  LDL.LU R27, [R1+0x10e8] ;  /* 0x0010e800011b7983 */ /* 0x000eee0000300800 */
[----:B------:R0:W-:Y:S04]  /*2a4d0*/  @P2 STG.E.U16 desc[UR38][R18.64], R3 ;  /* 0x0000000312002986 */ /* 0x0001e8000c101526 */
[----:B----4-:R4:W-:Y:S04]  /*2a4e0*/  @P4 STG.E.U16 desc[UR38][R16.64], R5 ;  /* 0x0000000510004986 */ /* 0x0109e8000c101526 */
[----:B0-----:R-:W2:Y:S01]  /*2a4f0*/  LDL R19, [R1+0x1038] ;  /* 0x0010380001137983 */ /* 0x001ea20000100800 */
[----:B------:R-:W-:-:S03]  /*2a500*/  PRMT R3, R5, 0x7632, R3 ;  /* 0x0000763205037816 */ /* 0x000fc60000000003 */
[----:B------:R-:W2:Y:S04]  /*2a510*/  LDL R18, [R1+0x1034] ;  /* 0x0010340001127983 */ /* 0x000ea80000100800 */
[----:B----4-:R-:W4:Y:S01]  /*2a520*/  LDL.LU R5, [R1+0x10e4] ;  /* 0x0010e40001057983 */ /* 0x010f220000300800 */
[----:B------:R-:W-:Y:S01]  /*2a530*/  ISETP.LT.AND P5, PT, R24, UR20, !P0 ;  /* 0x0000001418007c0c */ /* 0x000fe2000c7a1270 */
[----:B------:R-:W0:Y:S02]  /*2a540*/  LDCU UR20, c[0x0][0x398] ;  /* 0x00007300ff1477ac */ /* 0x000e240008000800 */
[----:B------:R-:W-:Y:S01]  /*2a550*/  STL [R1+0x10dc], R6 ;  /* 0x0010dc0601007387 */ /* 0x000fe20000100800 */
[----:B---3--:R-:W-:Y:S01]  /*2a560*/  ISETP.LT.AND P3, PT, R27, UR17, !P0 ;  /* 0x000000111b007c0c */ /* 0x008fe2000c761270 */
[----:B------:R-:W3:Y:S01]  /*2a570*/  LDCU UR17, c[0x0][0x398] ;  /* 0x00007300ff1177ac */ /* 0x000ee20008000800 */
[----:B--2---:R-:W-:Y:S01]  /*2a580*/  ISETP.LT.AND P6, PT, R19, UR19, !P0 ;  /* 0x0000001313007c0c */ /* 0x004fe2000c7c1270 */
[----:B------:R-:W2:Y:S01]  /*2a590*/  LDCU UR19, c[0x0][0x398] ;  /* 0x00007300ff1377ac */ /* 0x000ea20008000800 */
[----:B------:R-:W-:-:S02]  /*2a5a0*/  VIADD R18, R18, 0x18 ;  /* 0x0000001812127836 */ /* 0x000fc40000000000 */
[----:B----4-:R-:W-:-:S03]  /*2a5b0*/  IMAD.WIDE R16, R0, 0x2, R4 ;  /* 0x0000000200107825 */ /* 0x010fc600078e0204 */
[----:B------:R-:W-:-:S04]  /*2a5c0*/  ISETP.GE.AND P2, PT, R18, UR49, PT ;  /* 0x0000003112007c0c */ /* 0x000fc8000bf46270 */
[----:B------:R4:W-:Y:S01]  /*2a5d0*/  @P3 STG.E.U16 desc[UR38][R16.64], R3 ;  /* 0x0000000310003986 */ /* 0x0009e2000c101526 */
[----:B------:R-:W-:-:S04]  /*2a5e0*/  IMAD.WIDE R18, R0, 0x2, R20 ;  /* 0x0000000200127825 */ /* 0x000fc800078e0214 */
[----:B----4-:R-:W-:Y:S01]  /*2a5f0*/  IMAD.WIDE R16, R0, 0x2, R6 ;  /* 0x0000000200107825 */ /* 0x010fe200078e0206 */
[----:B------:R-:W-:Y:S01]  /*2a600*/  PRMT R3, R28, 0x7632, R3 ;  /* 0x000076321c037816 */ /* 0x000fe20000000003 */
[----:B------:R-:W4:Y:S04]  /*2a610*/  LDL R6, [R1+0xcc] ;  /* 0x0000cc0001067983 */ /* 0x000f280000100800 */
[----:B------:R0:W-:Y:S04]  /*2a620*/  STL [R1+0x10d8], R7 ;  /* 0x0010d80701007387 */ /* 0x0001e80000100800 */
[----:B------:R1:W-:Y:S04]  /*2a630*/  @P6 STG.E.U16 desc[UR38][R16.64], R28 ;  /* 0x0000001c10006986 */ /* 0x0003e8000c101526 */
[----:B0-----:R-:W2:Y:S04]  /*2a640*/  LDL.LU R7, [R1+0x10c] ;  /* 0x00010c0001077983 */ /* 0x001ea80000300800 */
[----:B-1----:R-:W4:Y:S04]  /*2a650*/  LDL.LU R28, [R1+0x10e0] ;  /* 0x0010e000011c7983 */ /* 0x002f280000300800 */
[----:B------:R-:W2:Y:S04]  /*2a660*/  LDL.LU R17, [R1+0xdc] ;  /* 0x0000dc0001117983 */ /* 0x000ea80000300800 */
[----:B------:R0:W-:Y:S04]  /*2a670*/  @P5 STG.E.U16 desc[UR38][R18.64], R3 ;  /* 0x0000000312005986 */ /* 0x0001e8000c101526 */
[----:B0-----:R-:W3:Y:S01]  /*2a680*/  LDL R19, [R1+0x1044] ;  /* 0x0010440001137983 */ /* 0x001ee20000100800 */
[----:B------:R-:W-:Y:S01]  /*2a690*/  ISETP.LT.AND P4, PT, R25, UR21, !P0 ;  /* 0x0000001519007c0c */ /* 0x000fe2000c781270 */
[C---:B------:R-:W-:Y:S01]  /*2a6a0*/  IMAD.WIDE R24, R0.reuse, 0x2, R14 ;  /* 0x0000000200187825 */ /* 0x040fe200078e020e */
[----:B------:R-:W-:Y:S01]  /*2a6b0*/  ISETP.LT.AND P3, PT, R29, UR13, !P0 ;  /* 0x0000000d1d007c0c */ /* 0x000fe2000c761270 */
[----:B------:R0:W-:Y:S02]  /*2a6c0*/  STL [R1+0x10d0], R2 ;  /* 0x0010d00201007387 */ /* 0x0001e40000100800 */
[----:B------:R-:W-:Y:S01]  /*2a6d0*/  VIADD R3, R0, UR72 ;  /* 0x0000004800037c36 */ /* 0x000fe20008000000 */
[----:B--2---:R-:W-:-:S07]  /*2a6e0*/  PRMT R18, R17, 0x7632, R18 ;  /* 0x0000763211127816 */ /* 0x004fce0000000012 */
[----:B------:R1:W-:Y:S01]  /*2a6f0*/  @P4 STG.E.U16 desc[UR38][R24.64], R17 ;  /* 0x0000001118004986 */ /* 0x0003e2000c101526 */
[----:B------:R-:W-:Y:S01]  /*2a700*/  ISETP.LT.AND P4, PT, R2, UR12, !P0 ;  /* 0x0000000c02007c0c */ /* 0x000fe2000c781270 */
[----:B------:R-:W2:Y:S02]  /*2a710*/  LDCU UR13, c[0x0][0x398] ;  /* 0x00007300ff0d77ac */ /* 0x000ea40008000800 */
[----:B0-----:R-:W2:Y:S01]  /*2a720*/  LDL.LU R2, [R1+0x16c] ;  /* 0x00016c0001027983 */ /* 0x001ea20000300800 */
[----:B----4-:R-:W-:Y:S01]  /*2a730*/  PRMT R28, R6, 0x7632, R28 ;  /* 0x00007632061c7816 */ /* 0x010fe2000000001c */
[----:B------:R-:W0:Y:S01]  /*2a740*/  LDCU UR12, c[0x0][0x398] ;  /* 0x00007300ff0c77ac */ /* 0x000e220008000800 */
[----:B------:R-:W-:Y:S02]  /*2a750*/  ISETP.LT.AND P5, PT, R26, UR23, !P1 ;  /* 0x000000171a007c0c */ /* 0x000fe4000cfa1270 */
[----:B------:R-:W-:Y:S01]  /*2a760*/  ISETP.LT.AND P6, PT, R27, UR28, !P1 ;  /* 0x0000001c1b007c0c */ /* 0x000fe2000cfc1270 */
[----:B------:R-:W4:Y:S01]  /*2a770*/  LDCU UR21, c[0x0][0x398] ;  /* 0x00007300ff1577ac */ /* 0x000f220008000800 */
[C---:B-1----:R-:W-:Y:S01]  /*2a780*/  IMAD.WIDE R16, R0.reuse, 0x2, R10 ;  /* 0x0000000200107825 */ /* 0x042fe200078e020a */
[----:B---3--:R-:W-:Y:S01]  /*2a790*/  ISETP.LT.AND P0, PT, R19, UR22, !P0 ;  /* 0x0000001613007c0c */ /* 0x008fe2000c701270 */
[----:B------:R-:W-:Y:S02]  /*2a7a0*/  STL [R1+0x10d4], R9 ;  /* 0x0010d40901007387 */ /* 0x000fe40000100800 */
[C---:B------:R-:W-:Y:S01]  /*2a7b0*/  IMAD.WIDE R24, R3.reuse, 0x2, R22 ;  /* 0x0000000203187825 */ /* 0x040fe200078e0216 */
[----:B------:R-:W1:Y:S01]  /*2a7c0*/  LDCU UR22, c[0x0][0x398] ;  /* 0x00007300ff1677ac */ /* 0x000e620008000800 */
[----:B------:R3:W-:Y:S02]  /*2a7d0*/  @P3 STG.E.U16 desc[UR38][R16.64], R18 ;  /* 0x0000001210003986 */ /* 0x0007e4000c101526 */
[----:B------:R-:W-:Y:S01]  /*2a7e0*/  IMAD.WIDE R26, R3, 0x2, R4 ;  /* 0x00000002031a7825 */ /* 0x000fe200078e0204 */
[----:B------:R-:W0:Y:S01]  /*2a7f0*/  LDCU UR23, c[0x0][0x398] ;  /* 0x00007300ff1777ac */ /* 0x000e220008000800 */
[----:B------:R-:W0:Y:S02]  /*2a800*/  LDCU UR28, c[0x0][0x398] ;  /* 0x00007300ff1c77ac */ /* 0x000e240008000800 */
[----:B---3--:R-:W-:-:S02]  /*2a810*/  IMAD.WIDE R16, R0, 0x2, R8 ;  /* 0x0000000200107825 */ /* 0x008fc400078e0208 */
[----:B------:R-:W3:Y:S02]  /*2a820*/  LDL R9, [R1+0x15c] ;  /* 0x00015c0001097983 */ /* 0x000ee40000100800 */
[----:B------:R-:W-:Y:S01]  /*2a830*/  IMAD.WIDE R18, R0, 0x2, R12 ;  /* 0x0000000200127825 */ /* 0x000fe200078e020c */
[----:B------:R-:W-:Y:S01]  /*2a840*/  PRMT R0, R7, 0x7632, R0 ;  /* 0x0000763207007816 */ /* 0x000fe20000000000 */
[----:B------:R-:W2:Y:S04]  /*2a850*/  LDL.LU R6, [R1+0x10dc] ;  /* 0x0010dc0001067983 */ /* 0x000ea80000300800 */
[----:B------:R0:W-:Y:S04]  /*2a860*/  @P4 STG.E.U16 desc[UR38][R16.64], R7 ;  /* 0x0000000710004986 */ /* 0x0001e8000c101526 */
[----:B------:R1:W-:Y:S04]  /*2a870*/  @P0 STG.E.U16 desc[UR38][R18.64], R0 ;  /* 0x0000000012000986 */ /* 0x0003e8000c101526 */
[----:B0-----:R-:W2:Y:S04]  /*2a880*/  LDL.LU R7, [R1+0x10d8] ;  /* 0x0010d80001077983 */ /* 0x001ea80000300800 */
[----:B------:R-:W2:Y:S04]  /*2a890*/  LDL R16, [R1+0x1040] ;  /* 0x0010400001107983 */ /* 0x000ea80000100800 */
[----:B------:R-:W3:Y:S04]  /*2a8a0*/  LDL R17, [R1+0x1050] ;  /* 0x0010500001117983 */ /* 0x000ee80000100800 */
[----:B-1----:R-:W3:Y:S04]  /*2a8b0*/  LDL.LU R0, [R1+0xcc] ;  /* 0x0000cc0001007983 */ /* 0x002ee80000300800 */
[----:B------:R-:W3:Y:S04]  /*2a8c0*/  LDL R18, [R1+0x1038] ;  /* 0x0010380001127983 */ /* 0x000ee80000100800 */
[----:B------:R-:W4:Y:S04]  /*2a8d0*/  LDL R19, [R1+0x1034] ;  /* 0x0010340001137983 */ /* 0x000f280000100800 */
[----:B------:R0:W-:Y:S01]  /*2a8e0*/  STL [R1+0x10c8], R29 ;  /* 0x0010c81d01007387 */ /* 0x0001e20000100800 */
[----:B--2---:R-:W-:-:S02]  /*2a8f0*/  ISETP.LT.AND P4, PT, R16, UR30, !P1 ;  /* 0x0000001e10007c0c */ /* 0x004fc4000cf81270 */
[----:B---3--:R-:W-:Y:S01]  /*2a900*/  ISETP.LT.AND P3, PT, R18, UR29, !P1 ;  /* 0x0000001d12007c0c */ /* 0x008fe2000cf61270 */
[----:B------:R4:W-:Y:S01]  /*2a910*/  @P5 STG.E.U16 desc[UR38][R24.64], R0 ;  /* 0x0000000018005986 */ /* 0x0009e2000c101526 */
[----:B------:R-:W-:Y:S01]  /*2a920*/  ISETP.LT.AND P5, PT, R17, UR11, !P1 ;  /* 0x0000000b11007c0c */ /* 0x000fe2000cfa1270 */
[----:B------:R-:W-:Y:S01]  /*2a930*/  IMAD.WIDE R16, R3, 0x2, R6 ;  /* 0x0000000203107825 */ /* 0x000fe200078e0206 */
[----:B------:R-:W1:Y:S01]  /*2a940*/  LDCU UR11, c[0x0][0x398] ;  /* 0x00007300ff0b77ac */ /* 0x000e620008000800 */
[----:B------:R2:W-:Y:S01]  /*2a950*/  @P6 STG.E.U16 desc[UR38][R26.64], R28 ;  /* 0x0000001c1a006986 */ /* 0x0005e2000c101526 */
[----:B------:R-:W-:Y:S01]  /*2a960*/  ISETP.LT.AND P6, PT, R29, UR16, !P1 ;  /* 0x000000101d007c0c */ /* 0x000fe2000cfc1270 */
[----:B------:R-:W3:Y:S02]  /*2a970*/  LDCU UR16, c[0x0][0x398] ;  /* 0x00007300ff1077ac */ /* 0x000ee40008000800 */
[----:B0-----:R-:W3:Y:S01]  /*2a980*/  LDL.LU R29, [R1+0x14c] ;  /* 0x00014c00011d7983 */ /* 0x001ee20000300800 */
[----:B------:R-:W0:Y:S01]  /*2a990*/  LDCU UR29, c[0x0][0x398] ;  /* 0x00007300ff1d77ac */ /* 0x000e220008000800 */
[----:B----4-:R-:W-:-:S02]  /*2a9a0*/  VIADD R0, R19, 0x19 ;  /* 0x0000001913007836 */ /* 0x010fc40000000000 */
[----:B------:R4:W-:Y:S01]  /*2a9b0*/  STL [R1+0x10cc], R7 ;  /* 0x0010cc0701007387 */ /* 0x0009e20000100800 */
[----:B------:R-:W-:Y:S01]  /*2a9c0*/  IMAD.WIDE R18, R3, 0x2, R20 ;  /* 0x0000000203127825 */ /* 0x000fe200078e0214 */
[----:B--2---:R-:W-:Y:S02]  /*2a9d0*/  PRMT R28, R9, 0x7632, R28 ;  /* 0x00007632091c7816 */ /* 0x004fe4000000001c */
[----:B------:R2:W-:Y:S01]  /*2a9e0*/  @P3 STG.E.U16 desc[UR38][R16.64], R2 ;  /* 0x0000000210003986 */ /* 0x0005e2000c101526 */
[----:B------:R-:W-:Y:S02]  /*2a9f0*/  ISETP.GE.AND P0, PT, R0, UR47, PT ;  /* 0x0000002f00007c0c */ /* 0x000fe4000bf06270 */
[----:B------:R-:W-:Y:S01]  /*2aa00*/  PRMT R0, R2, 0x7632, R0 ;  /* 0x0000763202007816 */ /* 0x000fe20000000000 */
[----:B----4-:R-:W4:Y:S04]  /*2aa10*/  LDL R7, [R1+0x1a0] ;  /* 0x0001a00001077983 */ /* 0x010f280000100800 */
[----:B------:R-:W3:Y:S04]  /*2aa20*/  LDL.LU R9, [R1+0x10d4] ;  /* 0x0010d40001097983 */ /* 0x000ee80000300800 */
[----:B--2---:R-:W2:Y:S04]  /*2aa30*/  LDL.LU R2, [R1+0x10d0] ;  /* 0x0010d00001027983 */ /* 0x004ea80000300800 */
[----:B------:R-:W3:Y:S04]  /*2aa40*/  LDL R16, [R1+0x103c] ;  /* 0x00103c0001107983 */ /* 0x000ee80000100800 */
[----:B------:R-:W3:Y:S04]  /*2aa50*/  LDL R17, [R1+0x1038] ;  /* 0x0010380001117983 */ /* 0x000ee80000100800 */
[----:B------:R0:W-:Y:S04]  /*2aa60*/  @P4 STG.E.U16 desc[UR38][R18.64], R0 ;  /* 0x0000000012004986 */ /* 0x0001e8000c101526 */
[----:B0-----:R-:W4:Y:S04]  /*2aa70*/  LDL.LU R0, [R1+0x15c] ;  /* 0x00015c0001007983 */ /* 0x001f280000300800 */
[----:B------:R-:W4:Y:S04]  /*2aa80*/  LDL R18, [R1+0x1044] ;  /* 0x0010440001127983 */ /* 0x000f280000100800 */
[----:B------:R-:W4:Y:S01]  /*2aa90*/  LDL R19, [R1+0x1030] ;  /* 0x0010300001137983 */ /* 0x000f220000100800 */
[----:B------:R-:W-:-:S04]  /*2aaa0*/  IMAD.WIDE R24, R3, 0x2, R14 ;  /* 0x0000000203187825 */ /* 0x000fc800078e020e */
[----:B------:R-:W-:Y:S01]  /*2aab0*/  IMAD.WIDE R26, R3, 0x2, R10 ;  /* 0x00000002031a7825 */ /* 0x000fe200078e020a */
[----:B--2---:R-:W-:Y:S01]  /*2aac0*/  ISETP.LT.AND P4, PT, R2, UR31, !P1 ;  /* 0x0000001f02007c0c */ /* 0x004fe2000cf81270 */
[----:B------:R0:W-:Y:S01]  /*2aad0*/  STL [R1+0x10c4], R2 ;  /* 0x0010c40201007387 */ /* 0x0001e20000100800 */
[----:B---3--:R-:W-:Y:S01]  /*2aae0*/  ISETP.LT.AND P3, PT, R17, UR8, !P2 ;  /* 0x0000000811007c0c */ /* 0x008fe2000d761270 */
[----:B------:R-:W2:Y:S02]  /*2aaf0*/  LDCU UR8, c[0x0][0x398] ;  /* 0x00007300ff0877ac */ /* 0x000ea40008000800 */
[----:B0-----:R-:W3:Y:S04]  /*2ab00*/  LDL R2, [R1+0x1c0] ;  /* 0x0001c00001027983 */ /* 0x001ee80000100800 */
[----:B----4-:R0:W-:Y:S04]  /*2ab10*/  @P5 STG.E.U16 desc[UR38][R24.64], R0 ;  /* 0x0000000018005986 */ /* 0x0101e8000c101526 */
[----:B------:R4:W-:Y:S01]  /*2ab20*/  @P6 STG.E.U16 desc[UR38][R26.64], R28 ;  /* 0x0000001c1a006986 */ /* 0x0009e2000c101526 */
[----:B------:R-:W-:Y:S01]  /*2ab30*/  ISETP.LT.AND P6, PT, R16, UR34, !P2 ;  /* 0x0000002210007c0c */ /* 0x000fe2000d7c1270 */
[----:B------:R-:W-:Y:S01]  /*2ab40*/  IMAD.WIDE R16, R3, 0x2, R8 ;  /* 0x0000000203107825 */ /* 0x000fe200078e0208 */
[----:B------:R-:W-:-:S02]  /*2ab50*/  ISETP.LT.AND P1, PT, R18, UR32, !P1 ;  /* 0x0000002012007c0c */ /* 0x000fc4000cf21270 */
[----:B------:R-:W-:Y:S01]  /*2ab60*/  ISETP.LT.AND P5, PT, R19, UR33, !P2 ;  /* 0x0000002113007c0c */ /* 0x000fe2000d7a1270 */
[C---:B------:R-:W-:Y:S01]  /*2ab70*/  IMAD.WIDE R18, R3.reuse, 0x2, R12 ;  /* 0x0000000203127825 */ /* 0x040fe200078e020c */
[----:B------:R1:W-:Y:S03]  /*2ab80*/  @P4 STG.E.U16 desc[UR38][R16.64], R29 ;  /* 0x0000001d10004986 */ /* 0x0003e6000c101526 */
[----:B0-----:R-:W-:Y:S01]  /*2ab90*/  VIADD R0, R3, UR72 ;  /* 0x0000004803007c36 */ /* 0x001fe20008000000 */
[----:B------:R-:W-:Y:S02]  /*2aba0*/  PRMT R3, R29, 0x7632, R3 ;  /* 0x000076321d037816 */ /* 0x000fe40000000003 */
[----:B----4-:R-:W-:Y:S02]  /*2abb0*/  PRMT R28, R7, 0x7632, R28 ;  /* 0x00007632071c7816 */ /* 0x010fe4000000001c */
[----:B------:R-:W4:Y:S04]  /*2abc0*/  LDL.LU R7, [R1+0x10cc] ;  /* 0x0010cc0001077983 */ /* 0x000f280000300800 */
[----:B-1----:R-:W2:Y:S04]  /*2abd0*/  LDL.LU R29, [R1+0x10c8] ;  /* 0x0010c800011d7983 */ /* 0x002ea80000300800 */
[----:B------:R-:W2:Y:S01]  /*2abe0*/  LDL.LU R16, [R1+0x1a0] ;  /* 0x0001a00001107983 */ /* 0x000ea20000300800 */
[----:B------:R-:W-:-:S03]  /*2abf0*/  IMAD.WIDE R24, R0, 0x2, R22 ;  /* 0x0000000200187825 */ /* 0x000fc600078e0216 */
[----:B------:R-:W3:Y:S04]  /*2ac00*/  LDL R17, [R1+0x1034] ;  /* 0x0010340001117983 */ /* 0x000ee80000100800 */
[----:B------:R0:W-:Y:S04]  /*2ac10*/  @P1 STG.E.U16 desc[UR38][R18.64], R3 ;  /* 0x0000000312001986 */ /* 0x0001e8000c101526 */
[----:B0-----:R-:W4:Y:S04]  /*2ac20*/  LDL R18, [R1+0x1050] ;  /* 0x0010500001127983 */ /* 0x001f280000100800 */
[----:B------:R-:W4:Y:S04]  /*2ac30*/  LDL.LU R19, [R1+0x1b0] ;  /* 0x0001b00001137983 */ /* 0x000f280000300800 */
[----:B--2---:R0:W-:Y:S04]  /*2ac40*/  @P5 STG.E.U16 desc[UR38][R24.64], R16 ;  /* 0x0000001018005986 */ /* 0x0041e8000c101526 */
[----:B0-----:R-:W2:Y:S01]  /*2ac50*/  LDL R25, [R1+0x1040] ;  /* 0x0010400001197983 */ /* 0x001ea20000100800 */
[----:B------:R-:W-:Y:S01]  /*2ac60*/  IMAD.WIDE R26, R0, 0x2, R4 ;  /* 0x00000002001a7825 */ /* 0x000fe200078e0204 */
[----:B------:R-:W-:-:S03]  /*2ac70*/  ISETP.LT.AND P4, PT, R29, UR26, !P2 ;  /* 0x0000001a1d007c0c */ /* 0x000fc6000d781270 */
[----:B---3--:R-:W-:Y:S01]  /*2ac80*/  VIADD R3, R17, 0x1a ;  /* 0x0000001a11037836 */ /* 0x008fe20000000000 */
[----:B------:R0:W-:Y:S01]  /*2ac90*/  @P6 STG.E.U16 desc[UR38][R26.64], R28 ;  /* 0x0000001c1a006986 */ /* 0x0001e2000c101526 */
[----:B----4-:R-:W-:Y:S01]  /*2aca0*/  IMAD.WIDE R16, R0, 0x2, R6 ;  /* 0x0000000200107825 */ /* 0x010fe200078e0206 */
[----:B------:R-:W-:Y:S01]  /*2acb0*/  ISETP.LT.AND P5, PT, R18, UR24, !P2 ;  /* 0x0000001812007c0c */ /* 0x000fe2000d7a1270 */
[----:B------:R-:W1:Y:S01]  /*2acc0*/  LDCU UR24, c[0x0][0x398] ;  /* 0x00007300ff1877ac */ /* 0x000e620008000800 */
[----:B------:R-:W-:Y:S02]  /*2acd0*/  ISETP.GE.AND P1, PT, R3, UR45, PT ;  /* 0x0000002d03007c0c */ /* 0x000fe4000bf26270 */
[----:B------:R3:W-:Y:S01]  /*2ace0*/  @P3 STG.E.U16 desc[UR38][R16.64], R19 ;  /* 0x0000001310003986 */ /* 0x0007e2000c101526 */
[----:B------:R-:W-:-:S03]  /*2acf0*/  PRMT R3, R19, 0x7632, R3 ;  /* 0x0000763213037816 */ /* 0x000fc60000000003 */
[----:B0-----:R-:W4:Y:S04]  /*2ad00*/  LDL R28, [R1+0x103c] ;  /* 0x00103c00011c7983 */ /* 0x001f280000100800 */
[----:B------:R-:W4:Y:S04]  /*2ad10*/  LDL R27, [R1+0x1038] ;  /* 0x00103800011b7983 */ /* 0x000f280000100800 */
[----:B------:R-:W4:Y:S01]  /*2ad20*/  LDL.LU R29, [R1+0x1d0] ;  /* 0x0001d000011d7983 */ /* 0x000f220000300800 */
[----:B---3--:R-:W-:-:S03]  /*2ad30*/  IMAD.WIDE R18, R0, 0x2, R14 ;  /* 0x0000000200127825 */ /* 0x008fc600078e020e */
[----:B------:R0:W-:Y:S01]  /*2ad40*/  STL [R1+0x10b4], R21 ;  /* 0x0010b41501007387 */ /* 0x0001e20000100800 */
[----:B------:R-:W-:Y:S02]  /*2ad50*/  PRMT R26, R2, 0x7632, R26 ;  /* 0x00007632021a7816 */ /* 0x000fe4000000001a */
[----:B--2---:R-:W-:Y:S01]  /*2ad60*/  ISETP.LT.AND P6, PT, R25, UR15, !P2 ;  /* 0x0000000f19007c0c */ /* 0x004fe2000d7c1270 */
[----:B------:R-:W-:Y:S01]  /*2ad70*/  IMAD.WIDE R24, R0, 0x2, R20 ;  /* 0x0000000200187825 */ /* 0x000fe200078e0214 */
[----:B------:R-:W2:Y:S01]  /*2ad80*/  LDCU UR15, c[0x0][0x398] ;  /* 0x00007300ff0f77ac */ /* 0x000ea20008000800 */
[----:B0-----:R-:W3:Y:S04]  /*2ad90*/  LDL.LU R21, [R1+0x190] ;  /* 0x0001900001157983 */ /* 0x001ee80000300800 */
[----:B------:R0:W-:Y:S04]  /*2ada0*/  STL.64 [R1+0x10b8], R14 ;  /* 0x0010b80e01007387 */ /* 0x0001e80000100a00 */
[----:B0-----:R-:W2:Y:S04]  /*2adb0*/  LDL R14, [R1+0x1044] ;  /* 0x00104400010e7983 */ /* 0x001ea80000100800 */
[----:B------:R-:W2:Y:S04]  /*2adc0*/  LDL R15, [R1+0x1030] ;  /* 0x00103000010f7983 */ /* 0x000ea80000100800 */
[----:B------:R-:W2:Y:S04]  /*2add0*/  LDL.LU R2, [R1+0x10c4] ;  /* 0x0010c40001027983 */ /* 0x000ea80000300800 */
[----:B------:R4:W-:Y:S01]  /*2ade0*/  @P6 STG.E.U16 desc[UR38][R24.64], R3 ;  /* 0x0000000318006986 */ /* 0x0009e2000c101526 */
[----:B--2---:R-:W-:Y:S01]  /*2adf0*/  ISETP.LT.AND P3, PT, R2, UR7, !P2 ;  /* 0x0000000702007c0c */ /* 0x004fe2000d761270 */
[----:B------:R-:W-:-:S02]  /*2ae00*/  IMAD.WIDE R16, R0, 0x2, R10 ;  /* 0x0000000200107825 */ /* 0x000fc400078e020a */
[----:B------:R-:W2:Y:S01]  /*2ae10*/  LDL.LU R2, [R1+0x10c0] ;  /* 0x0010c00001027983 */ /* 0x000ea20000300800 */
[----:B----4-:R-:W-:Y:S01]  /*2ae20*/  PRMT R3, R29, 0x7632, R3 ;  /* 0x000076321d037816 */ /* 0x010fe20000000003 */
[----:B------:R-:W0:Y:S02]  /*2ae30*/  LDCU UR7, c[0x0][0x398] ;  /* 0x00007300ff0777ac */ /* 0x000e240008000800 */
[----:B------:R-:W4:Y:S01]  /*2ae40*/  LDL.LU R25, [R1+0x1c0] ;  /* 0x0001c00001197983 */ /* 0x000f220000300800 */
[----:B------:R-:W-:Y:S01]  /*2ae50*/  ISETP.LT.AND P2, PT, R14, UR5, !P2 ;  /* 0x000000050e007c0c */ /* 0x000fe2000d741270 */
[----:B------:R-:W0:Y:S02]  /*2ae60*/  LDCU UR5, c[0x0][0x398] ;  /* 0x00007300ff0577ac */ /* 0x000e240008000800 */
[----:B------:R-:W-:Y:S01]  /*2ae70*/  STL [R1+0x10b0], R9 ;  /* 0x0010b00901007387 */ /* 0x000fe20000100800 */
[----:B------:R-:W-:Y:S01]  /*2ae80*/  ISETP.LT.AND P6, PT, R27, UR9, !P0 ;  /* 0x000000091b007c0c */ /* 0x000fe2000c7c1270 */
[----:B------:R-:W0:Y:S02]  /*2ae90*/  LDCU UR9, c[0x0][0x398] ;  /* 0x00007300ff0977ac */ /* 0x000e240008000800 */
[----:B----4-:R4:W-:Y:S04]  /*2aea0*/  @P5 STG.E.U16 desc[UR38][R18.64], R25 ;  /* 0x0000001912005986 */ /* 0x0109e8000c101526 */
[----:B------:R-:W-:Y:S04]  /*2aeb0*/  @P4 STG.E.U16 desc[UR38][R16.64], R26 ;  /* 0x0000001a10004986 */ /* 0x000fe8000c101526 */
[----:B--2---:R2:W0:Y:S01]  /*2aec0*/  LDS.128 R16, [R2] ;  /* 0x0000000002107984 */ /* 0x0044220000000c00 */
[----:B------:R-:W-:-:S02]  /*2aed0*/  ISETP.LT.AND P4, PT, R15, UR4, !P0 ;  /* 0x000000040f007c0c */ /* 0x000fc4000c781270 */
[----:B------:R-:W-:Y:S01]  /*2aee0*/  ISETP.LT.AND P5, PT, R28, UR6, !P0 ;  /* 0x000000061c007c0c */ /* 0x000fe2000c7a1270 */
[C---:B----4-:R-:W-:Y:S01]  /*2aef0*/  IMAD.WIDE R24, R0.reuse, 0x2, R8 ;  /* 0x0000000200187825 */ /* 0x050fe200078e0208 */
[----:B------:R-:W4:Y:S03]  /*2af00*/  LDCU UR4, c[0x0][0x398] ;  /* 0x00007300ff0477ac */ /* 0x000f260008000800 */
[C---:B--2---:R-:W-:Y:S01]  /*2af10*/  VIADD R2, R0.reuse, UR72 ;  /* 0x0000004800027c36 */ /* 0x044fe20008000000 */
[----:B------:R2:W-:Y:S01]  /*2af20*/  @P3 STG.E.U16 desc[UR38][R24.64], R29 ;  /* 0x0000001d18003986 */ /* 0x0005e2000c101526 */
[----:B------:R-:W-:Y:S01]  /*2af30*/  IMAD.WIDE R14, R0, 0x2, R12 ;  /* 0x00000002000e7825 */ /* 0x000fe200078e020c */
[----:B---3--:R-:W-:Y:S01]  /*2af40*/  PRMT R0, R21, 0x7632, R0 ;  /* 0x0000763215007816 */ /* 0x008fe20000000000 */
[----:B------:R-:W3:Y:S02]  /*2af50*/  LDCU UR6, c[0x0][0x398] ;  /* 0x00007300ff0677ac */ /* 0x000ee40008000800 */
[C---:B------:R-:W-:Y:S01]  /*2af60*/  IMAD.WIDE R26, R2.reuse, 0x2, R4 ;  /* 0x00000002021a7825 */ /* 0x040fe200078e0204 */
[----:B------:R-:W-:Y:S03]  /*2af70*/  @P2 STG.E.U16 desc[UR38][R14.64], R3 ;  /* 0x000000030e002986 */ /* 0x000fe6000c101526 */
[----:B--2---:R-:W-:-:S05]  /*2af80*/  IMAD.WIDE R24, R2, 0x2, R22 ;  /* 0x0000000202187825 */ /* 0x004fca00078e0216 */
[----:B------:R-:W-:Y:S04]  /*2af90*/  @P4 STG.E.U16 desc[UR38][R24.64], R21 ;  /* 0x0000001518004986 */ /* 0x000fe8000c101526 */
[----:B------:R-:W-:Y:S04]  /*2afa0*/  @P5 STG.E.U16 desc[UR38][R26.64], R0 ;  /* 0x000000001a005986 */ /* 0x000fe8000c101526 */
[----:B0-----:R0:W-:Y:S04]  /*2afb0*/  STL [R1+0x10ac], R16 ;  /* 0x0010ac1001007387 */ /* 0x0011e80000100800 */
[----:B0-----:R-:W2:Y:S04]  /*2afc0*/  LDL.LU R16, [R1+0x170] ;  /* 0x0001700001107983 */ /* 0x001ea80000300800 */
[----:B------:R-:W-:Y:S04]  /*2afd0*/  STL [R1+0x1098], R17 ;  /* 0x0010981101007387 */ /* 0x000fe80000100800 */
[----:B------:R0:W-:Y:S04]  /*2afe0*/  STL [R1+0x1088], R18 ;  /* 0x0010881201007387 */ /* 0x0001e80000100800 */
[----:B0-----:R-:W3:Y:S04]  /*2aff0*/  LDL R18, [R1+0x1048] ;  /* 0x0010480001127983 */ /* 0x001ee80000100800 */
[----:B------:R0:W-:Y:S04]  /*2b000*/  STL [R1+0x1074], R19 ;  /* 0x0010741301007387 */ /* 0x0001e80000100800 */
[----:B0-----:R-:W4:Y:S04]  /*2b010*/  LDL.LU R19, [R1+0x1044] ;  /* 0x0010440001137983 */ /* 0x001f280000300800 */
[----:B------:R-:W4:Y:S04]  /*2b020*/  LDL R17, [R1+0x1030] ;  /* 0x0010300001117983 */ /* 0x000f280000100800 */
[----:B------:R-:W4:Y:S04]  /*2b030*/  LDL.LU.64 R14, [R1+0x10b8] ;  /* 0x0010b800010e7983 */ /* 0x000f280000300a00 */
[----:B------:R-:W4:Y:S04]  /*2b040*/  LDL.LU R21, [R1+0x10b4] ;  /* 0x0010b40001157983 */ /* 0x000f280000300800 */
[----:B------:R-:W4:Y:S04]  /*2b050*/  LDL.LU R24, [R1+0x180] ;  /* 0x0001800001187983 */ /* 0x000f280000300800 */
[----:B------:R-:W4:Y:S04]  /*2b060*/  LDL R0, [R1+0x1040] ;  /* 0x0010400001007983 */ /* 0x000f280000100800 */
[----:B------:R-:W4:Y:S04]  /*2b070*/  LDL R26, [R1+0x1050] ;  /* 0x00105000011a7983 */ /* 0x000f280000100800 */
[----:B------:R-:W4:Y:S04]  /*2b080*/  LDL R25, [R1+0x1034] ;  /* 0x0010340001197983 */ /* 0x000f280000100800 */
[----:B------:R-:W4:Y:S01]  /*2b090*/  LDL R27, [R1+0x104c] ;  /* 0x00104c00011b7983 */ /* 0x000f220000100800 */
[----:B------:R-:W-:Y:S01]  /*2b0a0*/  IMAD.WIDE R28, R2, 0x2, R6 ;  /* 0x00000002021c7825 */ /* 0x000fe200078e0206 */
[----:B--2---:R-:W-:-:S02]  /*2b0b0*/  PRMT R3, R16, 0x7632, R3 ;  /* 0x0000763210037816 */ /* 0x004fc40000000003 */
[----:B---3--:R-:W-:Y:S01]  /*2b0c0*/  ISETP.LT.AND P3, PT, R18, UR18, !P0 ;  /* 0x0000001212007c0c */ /* 0x008fe2000c761270 */
[----:B------:R0:W-:Y:S01]  /*2b0d0*/  STL [R1+0x10a4], R18 ;  /* 0x0010a41201007387 */ /* 0x0001e20000100800 */
[----:B------:R-:W2:Y:S03]  /*2b0e0*/  LDCU UR18, c[0x0][0x398] ;  /* 0x00007300ff1277ac */ /* 0x000ea60008000800 */
[----:B0-----:R-:W3:Y:S01]  /*2b0f0*/  LDL.LU R18, [R1+0x1a4] ;  /* 0x0001a40001127983 */ /* 0x001ee20000300800 */
[----:B----4-:R-:W-:Y:S02]  /*2b100*/  ISETP.LT.AND P4, PT, R0, UR10, !P0 ;  /* 0x0000000a00007c0c */ /* 0x010fe4000c781270 */
[----:B------:R-:W-:Y:S01]  /*2b110*/  ISETP.LT.AND P5, PT, R26, UR14, !P0 ;  /* 0x0000000e1a007c0c */ /* 0x000fe2000c7a1270 */
[----:B------:R0:W-:Y:S01]  /*2b120*/  @P6 STG.E.U16 desc[UR38][R28.64], R24 ;  /* 0x000000181c006986 */ /* 0x0001e2000c101526 */
[----:B------:R-:W-:Y:S01]  /*2b130*/  PRMT R9, R24, 0x7632, R9 ;  /* 0x0000763218097816 */ /* 0x000fe20000000009 */
[----:B------:R-:W4:Y:S01]  /*2b140*/  LDCU UR10, c[0x0][0x398] ;  /* 0x00007300ff0a77ac */ /* 0x000f220008000800 */
[----:B------:R-:W-:Y:S01]  /*2b150*/  VIADD R0, R25, 0x1b ;  /* 0x0000001b19007836 */ /* 0x000fe20000000000 */
[----:B------:R-:W-:Y:S01]  /*2b160*/  STL [R1+0x10a8], R21 ;  /* 0x0010a81501007387 */ /* 0x000fe20000100800 */
[----:B------:R-:W1:Y:S01]  /*2b170*/  LDCU UR14, c[0x0][0x398] ;  /* 0x00007300ff0e77ac */ /* 0x000e620008000800 */
[----:B------:R-:W-:Y:S01]  /*2b180*/  ISETP.LT.AND P6, PT, R27, UR17, !P0 ;  /* 0x000000111b007c0c */ /* 0x000fe2000c7c1270 */
[----:B------:R-:W-:-:S04]  /*2b190*/  IMAD.WIDE R26, R2, 0x2, R14 ;  /* 0x00000002021a7825 */ /* 0x000fc800078e020e */
[----:B0-----:R-:W-:Y:S01]  /*2b1a0*/  IMAD.WIDE R24, R2, 0x2, R20 ;  /* 0x0000000202187825 */ /* 0x001fe200078e0214 */
[----:B------:R-:W-:Y:S01]  /*2b1b0*/  ISETP.GE.AND P2, PT, R0, UR43, PT ;  /* 0x0000002b00007c0c */ /* 0x000fe2000bf46270 */
[----:B------:R-:W0:Y:S01]  /*2b1c0*/  LDCU UR17, c[0x0][0x398] ;  /* 0x00007300ff1177ac */ /* 0x000e220008000800 */
[----:B------:R-:W2:Y:S04]  /*2b1d0*/  LDL R0, [R1+0x1038] ;  /* 0x0010380001007983 */ /* 0x000ea80000100800 */
[----:B------:R1:W-:Y:S04]  /*2b1e0*/  @P4 STG.E.U16 desc[UR38][R24.64], R9 ;  /* 0x0000000918004986 */ /* 0x0003e8000c101526 */
[----:B------:R0:W-:Y:S04]  /*2b1f0*/  @P5 STG.E.U16 desc[UR38][R26.64], R16 ;  /* 0x000000101a005986 */ /* 0x0001e8000c101526 */
[----:B-1----:R-:W3:Y:S04]  /*2b200*/  LDL.LU R9, [R1+0x10b0] ;  /* 0x0010b00001097983 */ /* 0x002ee80000300800 */
[----:B0-----:R-:W4:Y:S04]  /*2b210*/  LDL.LU R16, [R1+0x10ac] ;  /* 0x0010ac0001107983 */ /* 0x001f280000300800 */
[----:B------:R-:W4:Y:S01]  /*2b220*/  LDL R27, [R1+0x103c] ;  /* 0x00103c00011b7983 */ /* 0x000f220000100800 */
[----:B------:R-:W-:Y:S01]  /*2b230*/  IMAD.WIDE R28, R2, 0x2, R10 ;  /* 0x00000002021c7825 */ /* 0x000fe200078e020a */
[----:B------:R-:W-:Y:S01]  /*2b240*/  ISETP.LT.AND P0, PT, R19, UR19, !P0 ;  /* 0x0000001313007c0c */ /* 0x000fe2000c701270 */
[----:B------:R-:W0:Y:S01]  /*2b250*/  LDCU UR19, c[0x0][0x398] ;  /* 0x00007300ff1377ac */ /* 0x000e220008000800 */
[----:B------:R-:W-:-:S02]  /*2b260*/  ISETP.LT.AND P4, PT, R17, UR13, !P1 ;  /* 0x0000000d11007c0c */ /* 0x000fc4000cf81270 */
[----:B------:R1:W-:Y:S01]  /*2b270*/  @P6 STG.E.U16 desc[UR38][R28.64], R3 ;  /* 0x000000031c006986 */ /* 0x0003e2000c101526 */
[----:B------:R-:W0:Y:S03]  /*2b280*/  LDCU UR13, c[0x0][0x398] ;  /* 0x00007300ff0d77ac */ /* 0x000e260008000800 */
[----:B------:R-:W4:Y:S01]  /*2b290*/  LDL.LU R17, [R1+0x1c4] ;  /* 0x0001c40001117983 */ /* 0x000f220000300800 */
[----:B--2---:R-:W-:Y:S01]  /*2b2a0*/  ISETP.LT.AND P6, PT, R0, UR12, !P1 ;  /* 0x0000000c00007c0c */ /* 0x004fe2000cfc1270 */
[C---:B------:R-:W-:Y:S01]  /*2b2b0*/  VIADD R0, R2.reuse, UR72 ;  /* 0x0000004802007c36 */ /* 0x040fe20008000000 */
[----:B------:R-:W2:Y:S01]  /*2b2c0*/  LDCU UR12, c[0x0][0x398] ;  /* 0x00007300ff0c77ac */ /* 0x000ea20008000800 */
[----:B---3--:R-:W-:Y:S01]  /*2b2d0*/  IMAD.WIDE R24, R2, 0x2, R8 ;  /* 0x0000000202187825 */ /* 0x008fe200078e0208 */
[----:B----4-:R-:W-:Y:S02]  /*2b2e0*/  PRMT R21, R16, 0x7632, R21 ;  /* 0x0000763210157816 */ /* 0x010fe40000000015 */
[----:B------:R-:W-:Y:S01]  /*2b2f0*/  ISETP.LT.AND P5, PT, R27, UR20, !P1 ;  /* 0x000000141b007c0c */ /* 0x000fe2000cfa1270 */
[----:B-1----:R-:W-:Y:S01]  /*2b300*/  IMAD.WIDE R2, R2, 0x2, R12 ;  /* 0x0000000202027825 */ /* 0x002fe200078e020c */
[----:B------:R1:W-:Y:S01]  /*2b310*/  @P3 STG.E.U16 desc[UR38][R24.64], R16 ;  /* 0x0000001018003986 */ /* 0x0003e2000c101526 */
[----:B------:R-:W3:Y:S02]  /*2b320*/  LDCU UR20, c[0x0][0x398] ;  /* 0x00007300ff1477ac */ /* 0x000ee40008000800 */
[C---:B------:R-:W-:Y:S01]  /*2b330*/  IMAD.WIDE R26, R0.reuse, 0x2, R4 ;  /* 0x00000002001a7825 */ /* 0x040fe200078e0204 */
[----:B------:R4:W-:Y:S03]  /*2b340*/  @P0 STG.E.U16 desc[UR38][R2.64], R21 ;  /* 0x0000001502000986 */ /* 0x0009e6000c101526 */
[----:B-1----:R-:W-:Y:S01]  /*2b350*/  IMAD.WIDE R24, R0, 0x2, R22 ;  /* 0x0000000200187825 */ /* 0x002fe200078e0216 */
[----:B------:R-:W-:Y:S01]  /*2b360*/  PRMT R16, R18, 0x7632, R16 ;  /* 0x0000763212107816 */ /* 0x000fe20000000010 */
[----:B----4-:R-:W4:Y:S04]  /*2b370*/  LDL.LU R21, [R1+0x10a8] ;  /* 0x0010a80001157983 */ /* 0x010f280000300800 */
[----:B------:R-:W2:Y:S04]  /*2b380*/  LDL.LU R2, [R1+0x1b4] ;  /* 0x0001b40001027983 */ /* 0x000ea80000300800 */
[----:B------:R-:W3:Y:S04]  /*2b390*/  LDL R3, [R1+0x1034] ;  /* 0x0010340001037983 */ /* 0x000ee80000100800 */
[----:B------:R1:W-:Y:S04]  /*2b3a0*/  @P4 STG.E.U16 desc[UR38][R24.64], R18 ;  /* 0x0000001218004986 */ /* 0x0003e8000c101526 */
[----:B------:R0:W-:Y:S04]  /*2b3b0*/  @P5 STG.E.U16 desc[UR38][R26.64], R16 ;  /* 0x000000101a005986 */ /* 0x0001e8000c101526 */
[----:B-1----:R-:W4:Y:S04]  /*2b3c0*/  LDL.LU R18, [R1+0x10a4] ;  /* 0x0010a40001127983 */ /* 0x002f280000300800 */
[----:B0-----:R-:W4:Y:S04]  /*2b3d0*/  LDL R27, [R1+0x1040] ;  /* 0x00104000011b7983 */ /* 0x001f280000100800 */
[----:B------:R-:W4:Y:S04]  /*2b3e0*/  LDL R24, [R1+0x1050] ;  /* 0x0010500001187983 */ /* 0x000f280000100800 */
[----:B------:R-:W4:Y:S01]  /*2b3f0*/  LDL R25, [R1+0x104c] ;  /* 0x00104c0001197983 */ /* 0x000f220000100800 */
[----:B------:R-:W-:-:S05]  /*2b400*/  IMAD.WIDE R28, R0, 0x2, R6 ;  /* 0x00000002001c7825 */ /* 0x000fca00078e0206 */
[----:B--2---:R3:W-:Y:S01]  /*2b410*/  @P6 STG.E.U16 desc[UR38][R28.64], R2 ;  /* 0x000000021c006986 */ /* 0x0047e2000c101526 */
[----:B------:R-:W-:Y:S01]  /*2b420*/  PRMT R16, R2, 0x7632, R16 ;  /* 0x0000763202107816 */ /* 0x000fe20000000010 */
[----:B---3--:R-:W-:Y:S02]  /*2b430*/  VIADD R28, R3, 0x1c ;  /* 0x0000001c031c7836 */ /* 0x008fe40000000000 */
[----:B----4-:R-:W-:Y:S01]  /*2b440*/  IMAD.WIDE R2, R0, 0x2, R20 ;  /* 0x0000000200027825 */ /* 0x010fe200078e0214 */
[----:B------:R-:W-:Y:S02]  /*2b450*/  ISETP.LT.AND P4, PT, R27, UR21, !P1 ;  /* 0x000000151b007c0c */ /* 0x000fe4000cf81270 */
[----:B------:R-:W-:Y:S01]  /*2b460*/  ISETP.LT.AND P5, PT, R24, UR22, !P1 ;  /* 0x0000001618007c0c */ /* 0x000fe2000cfa1270 */
[----:B------:R0:W-:Y:S01]  /*2b470*/  STL [R1+0x109c], R18 ;  /* 0x00109c1201007387 */ /* 0x0001e20000100800 */
[----:B------:R-:W-:Y:S01]  /*2b480*/  ISETP.LT.AND P6, PT, R25, UR11, !P1 ;  /* 0x0000000b19007c0c */ /* 0x000fe2000cfc1270 */
[----:B------:R-:W-:Y:S01]  /*2b490*/  IMAD.WIDE R24, R0, 0x2, R14 ;  /* 0x0000000200187825 */ /* 0x000fe200078e020e */
[----:B------:R-:W-:Y:S01]  /*2b4a0*/  ISETP.LT.AND P0, PT, R18, UR16, !P1 ;  /* 0x0000001012007c0c */ /* 0x000fe2000cf01270 */
[----:B------:R-:W1:Y:S01]  /*2b4b0*/  LDCU UR11, c[0x0][0x398] ;  /* 0x00007300ff0b77ac */ /* 0x000e620008000800 */
[----:B------:R-:W-:-:S05]  /*2b4c0*/  ISETP.GE.AND P3, PT, R28, UR27, PT ;  /* 0x0000001b1c007c0c */ /* 0x000fca000bf66270 */
[----:B------:R2:W-:Y:S01]  /*2b4d0*/  @P4 STG.E.U16 desc[UR38][R2.64], R16 ;  /* 0x0000001002004986 */ /* 0x0005e2000c101526 */
[C---:B------:R-:W-:Y:S01]  /*2b4e0*/  IMAD.WIDE R26, R0.reuse, 0x2, R10 ;  /* 0x00000002001a7825 */ /* 0x040fe200078e020a */
[----:B------:R-:W-:Y:S01]  /*2b4f0*/  PRMT R29, R17, 0x7632, R29 ;  /* 0x00007632111d7816 */ /* 0x000fe2000000001d */
[----:B------:R-:W3:Y:S01]  /*2b500*/  LDCU UR16, c[0x0][0x398] ;  /* 0x00007300ff1077ac */ /* 0x000ee20008000800 */
[----:B0-----:R-:W4:Y:S04]  /*2b510*/  LDL.LU R18, [R1+0x194] ;  /* 0x0001940001127983 */ /* 0x001f280000300800 */
[----:B------:R-:W-:Y:S04]  /*2b520*/  STL [R1+0x10a0], R21 ;  /* 0x0010a01501007387 */ /* 0x000fe80000100800 */
[----:B------:R-:W3:Y:S04]  /*2b530*/  LDL.LU R28, [R1+0x1d4] ;  /* 0x0001d400011c7983 */ /* 0x000ee80000300800 */
[----:B------:R0:W-:Y:S04]  /*2b540*/  @P5 STG.E.U16 desc[UR38][R24.64], R17 ;  /* 0x0000001118005986 */ /* 0x0001e8000c101526 */
[----:B--2---:R-:W2:Y:S04]  /*2b550*/  LDL R16, [R1+0x1038] ;  /* 0x0010380001107983 */ /* 0x004ea80000100800 */
[----:B0-----:R-:W4:Y:S04]  /*2b560*/  LDL R24, [R1+0x1030] ;  /* 0x0010300001187983 */ /* 0x001f280000100800 */
[----:B------:R-:W4:Y:S01]  /*2b570*/  LDL R25, [R1+0x103c] ;  /* 0x00103c0001197983 */ /* 0x000f220000100800 */
[----:B------:R-:W-:Y:S01]  /*2b580*/  ISETP.LT.AND P1, PT, R19, UR23, !P1 ;  /* 0x0000001713007c0c */ /* 0x000fe2000cf21270 */
[----:B------:R-:W-:-:S02]  /*2b590*/  IMAD.WIDE R2, R0, 0x2, R8 ;  /* 0x0000000200027825 */ /* 0x000fc400078e0208 */
[----:B------:R-:W-:Y:S04]  /*2b5a0*/  @P6 STG.E.U16 desc[UR38][R26.64], R29 ;  /* 0x0000001d1a006986 */ /* 0x000fe8000c101526 */
[----:B------:R-:W4:Y:S04]  /*2b5b0*/  LDL.LU R17, [R1+0x174] ;  /* 0x0001740001117983 */ /* 0x000f280000300800 */
[----:B---3--:R0:W-:Y:S01]  /*2b5c0*/  @P0 STG.E.U16 desc[UR38][R2.64], R28 ;  /* 0x0000001c02000986 */ /* 0x0081e2000c101526 */
[----:B------:R-:W-:Y:S02]  /*2b5d0*/  PRMT R21, R28, 0x7632, R21 ;  /* 0x000076321c157816 */ /* 0x000fe40000000015 */
[----:B--2---:R-:W-:Y:S01]  /*2b5e0*/  ISETP.LT.AND P6, PT, R16, UR29, !P2 ;  /* 0x0000001d10007c0c */ /* 0x004fe2000d7c1270 */
[----:B------:R-:W-:Y:S01]  /*2b5f0*/  VIADD R16, R0, UR72 ;  /* 0x0000004800107c36 */ /* 0x000fe20008000000 */
[----:B----4-:R-:W-:-:S02]  /*2b600*/  ISETP.LT.AND P4, PT, R24, UR28, !P2 ;  /* 0x0000001c18007c0c */ /* 0x010fc4000d781270 */
[----:B------:R-:W-:Y:S01]  /*2b610*/  ISETP.LT.AND P5, PT, R25, UR8, !P2 ;  /* 0x0000000819007c0c */ /* 0x000fe2000d7a1270 */
[----:B0-----:R-:W-:Y:S01]  /*2b620*/  IMAD.WIDE R2, R0, 0x2, R12 ;  /* 0x0000000200027825 */ /* 0x001fe200078e020c */
[----:B------:R-:W-:Y:S01]  /*2b630*/  PRMT R0, R18, 0x7632, R0 ;  /* 0x0000763212007816 */ /* 0x000fe20000000000 */
[----:B------:R-:W0:Y:S02]  /*2b640*/  LDCU UR8, c[0x0][0x398] ;  /* 0x00007300ff0877ac */ /* 0x000e240008000800 */
[C---:B------:R-:W-:Y:S01]  /*2b650*/  IMAD.WIDE R24, R16.reuse, 0x2, R22 ;  /* 0x0000000210187825 */ /* 0x040fe200078e0216 */
[----:B------:R2:W-:Y:S03]  /*2b660*/  @P1 STG.E.U16 desc[UR38][R2.64], R21 ;  /* 0x0000001502001986 */ /* 0x0005e6000c101526 */
[C---:B------:R-:W-:Y:S02]  /*2b670*/  IMAD.WIDE R26, R16.reuse, 0x2, R4 ;  /* 0x00000002101a7825 */ /* 0x040fe400078e0204 */
[----:B------:R3:W-:Y:S04]  /*2b680*/  @P4 STG.E.U16 desc[UR38][R24.64], R18 ;  /* 0x0000001218004986 */ /* 0x0007e8000c101526 */
[----:B------:R4:W-:Y:S04]  /*2b690*/  @P5 STG.E.U16 desc[UR38][R26.64], R0 ;  /* 0x000000001a005986 */ /* 0x0009e8000c101526 */
[----:B--2---:R-:W2:Y:S04]  /*2b6a0*/  LDL.LU R21, [R1+0x10a0] ;  /* 0x0010a00001157983 */ /* 0x004ea80000300800 */
[----:B------:R-:W2:Y:S04]  /*2b6b0*/  LDL.LU R2, [R1+0x184] ;  /* 0x0001840001027983 */ /* 0x000ea80000300800 */
[----:B------:R-:W2:Y:S04]  /*2b6c0*/  LDL R3, [R1+0x1034] ;  /* 0x0010340001037983 */ /* 0x000ea80000100800 */
[----:B---3--:R-:W3:Y:S04]  /*2b6d0*/  LDL.LU R18, [R1+0x109c] ;  /* 0x00109c0001127983 */ /* 0x008ee80000300800 */
[----:B----4-:R-:W4:Y:S04]  /*2b6e0*/  LDL R27, [R1+0x1040] ;  /* 0x00104000011b7983 */ /* 0x010f280000100800 */
[----:B------:R-:W3:Y:S04]  /*2b6f0*/  LDL R24, [R1+0x1050] ;  /* 0x0010500001187983 */ /* 0x000ee80000100800 */
[----:B------:R-:W3:Y:S01]  /*2b700*/  LDL R25, [R1+0x104c] ;  /* 0x00104c0001197983 */ /* 0x000ee20000100800 */
[----:B------:R-:W-:-:S05]  /*2b710*/  IMAD.WIDE R28, R16, 0x2, R6 ;  /* 0x00000002101c7825 */ /* 0x000fca00078e0206 */
[----:B--2---:R2:W-:Y:S01]  /*2b720*/  @P6 STG.E.U16 desc[UR38][R28.64], R2 ;  /* 0x000000021c006986 */ /* 0x0045e2000c101526 */
[----:B------:R-:W-:Y:S02]  /*2b730*/  PRMT R0, R2, 0x7632, R0 ;  /* 0x0000763202007816 */ /* 0x000fe40000000000 */
[----:B----4-:R-:W-:Y:S02]  /*2b740*/  ISETP.LT.AND P1, PT, R27, UR15, !P2 ;  /* 0x0000000f1b007c0c */ /* 0x010fe4000d721270 */
[----:B---3--:R-:W-:Y:S01]  /*2b750*/  ISETP.LT.AND P5, PT, R24, UR7, !P2 ;  /* 0x0000000718007c0c */ /* 0x008fe2000d7a1270 */
[----:B--2---:R-:W-:Y:S01]  /*2b760*/  VIADD R28, R3, 0x1d ;  /* 0x0000001d031c7836 */ /* 0x004fe20000000000 */
[----:B------:R-:W-:Y:S01]  /*2b770*/  ISETP.LT.AND P0, PT, R18, UR4, !P2 ;  /* 0x0000000412007c0c */ /* 0x000fe2000d701270 */
[C---:B------:R-:W-:Y:S01]  /*2b780*/  IMAD.WIDE R2, R16.reuse, 0x2, R20 ;  /* 0x0000000210027825 */ /* 0x040fe200078e0214 */
[----:B------:R-:W-:Y:S01]  /*2b790*/  ISETP.LT.AND P6, PT, R25, UR24, !P2 ;  /* 0x0000001819007c0c */ /* 0x000fe2000d7c1270 */
[----:B------:R2:W-:Y:S01]  /*2b7a0*/  STL [R1+0x1094], R18 ;  /* 0x0010941201007387 */ /* 0x0005e20000100800 */
[----:B------:R-:W-:Y:S01]  /*2b7b0*/  PRMT R29, R17, 0x7632, R29 ;  /* 0x00007632111d7816 */ /* 0x000fe2000000001d */
[----:B------:R-:W-:-:S04]  /*2b7c0*/  IMAD.WIDE R24, R16, 0x2, R14 ;  /* 0x0000000210187825 */ /* 0x000fc800078e020e */
[----:B------:R-:W-:Y:S01]  /*2b7d0*/  IMAD.WIDE R26, R16, 0x2, R10 ;  /* 0x00000002101a7825 */ /* 0x000fe200078e020a */
[----:B------:R3:W-:Y:S01]  /*2b7e0*/  @P1 STG.E.U16 desc[UR38][R2.64], R0 ;  /* 0x0000000002001986 */ /* 0x0007e2000c101526 */
[----:B------:R-:W-:Y:S01]  /*2b7f0*/  ISETP.GE.AND P4, PT, R28, UR51, PT ;  /* 0x000000331c007c0c */ /* 0x000fe2000bf86270 */
[----:B------:R-:W4:Y:S02]  /*2b800*/  LDCU UR4, c[0x0][0x398] ;  /* 0x00007300ff0477ac */ /* 0x000f240008000800 */
[----:B--2---:R-:W2:Y:S01]  /*2b810*/  LDL.LU R18, [R1+0x1a8] ;  /* 0x0001a80001127983 */ /* 0x004ea20000300800 */
[----:B------:R-:W0:Y:S03]  /*2b820*/  LDCU UR7, c[0x0][0x398] ;  /* 0x00007300ff0777ac */ /* 0x000e260008000800 */
[----:B------:R1:W-:Y:S01]  /*2b830*/  @P5 STG.E.U16 desc[UR38][R24.64], R17 ;  /* 0x0000001118005986 */ /* 0x0003e2000c101526 */
[----:B------:R-:W0:Y:S03]  /*2b840*/  LDCU UR15, c[0x0][0x398] ;  /* 0x00007300ff0f77ac */ /* 0x000e260008000800 */
[----:B---3--:R-:W3:Y:S04]  /*2b850*/  LDL R0, [R1+0x1038] ;  /* 0x0010380001007983 */ /* 0x008ee80000100800 */
[----:B-1----:R-:W4:Y:S04]  /*2b860*/  LDL.LU R17, [R1+0x1098] ;  /* 0x0010980001117983 */ /* 0x002f280000300800 */
[----:B------:R-:W4:Y:S04]  /*2b870*/  LDL R24, [R1+0x1030] ;  /* 0x0010300001187983 */ /* 0x000f280000100800 */
[----:B------:R-:W4:Y:S01]  /*2b880*/  LDL R25, [R1+0x103c] ;  /* 0x00103c0001197983 */ /* 0x000f220000100800 */
[----:B------:R-:W-:Y:S01]  /*2b890*/  ISETP.LT.AND P2, PT, R19, UR5, !P2 ;  /* 0x0000000513007c0c */ /* 0x000fe2000d741270 */
[----:B------:R-:W-:Y:S01]  /*2b8a0*/  IMAD.WIDE R2, R16, 0x2, R8 ;  /* 0x0000000210027825 */ /* 0x000fe200078e0208 */
[----:B------:R-:W1:Y:S01]  /*2b8b0*/  LDCU UR5, c[0x0][0x398] ;  /* 0x00007300ff0577ac */ /* 0x000e620008000800 */
[----:B------:R-:W-:Y:S04]  /*2b8c0*/  @P6 STG.E.U16 desc[UR38][R26.64], R29 ;  /* 0x0000001d1a006986 */ /* 0x000fe8000c101526 */
[----:B------:R0:W-:Y:S04]  /*2b8d0*/  STL [R1+0x1090], R19 ;  /* 0x0010901301007387 */ /* 0x0001e80000100800 */
[----:B0-----:R-:W4:Y:S01]  /*2b8e0*/  LDL R19, [R1+0x1c8] ;  /* 0x0001c80001137983 */ /* 0x001f220000100800 */
[----:B--2---:R-:W-:-:S02]  /*2b8f0*/  PRMT R29, R18, 0x7632, R29 ;  /* 0x00007632121d7816 */ /* 0x004fc4000000001d */
[----:B---3--:R-:W-:Y:S01]  /*2b900*/  ISETP.LT.AND P6, PT, R0, UR10, !P3 ;  /* 0x0000000a00007c0c */ /* 0x008fe2000dfc1270 */
[----:B------:R-:W-:Y:S01]  /*2b910*/  VIADD R0, R16, UR72 ;  /* 0x0000004810007c36 */ /* 0x000fe20008000000 */
[----:B------:R-:W0:Y:S01]  /*2b920*/  LDCU UR10, c[0x0][0x398] ;  /* 0x00007300ff0a77ac */ /* 0x000e220008000800 */
[----:B----4-:R-:W-:Y:S02]  /*2b930*/  ISETP.LT.AND P1, PT, R24, UR6, !P3 ;  /* 0x0000000618007c0c */ /* 0x010fe4000df21270 */
[----:B------:R-:W-:Y:S01]  /*2b940*/  ISETP.LT.AND P5, PT, R25, UR9, !P3 ;  /* 0x0000000919007c0c */ /* 0x000fe2000dfa1270 */
[----:B------:R2:W-:Y:S01]  /*2b950*/  @P0 STG.E.U16 desc[UR38][R2.64], R17 ;  /* 0x0000001102000986 */ /* 0x0005e2000c101526 */
[----:B------:R-:W-:Y:S01]  /*2b960*/  PRMT R28, R17, 0x7632, R28 ;  /* 0x00007632111c7816 */ /* 0x000fe2000000001c */
[C---:B------:R-:W-:Y:S01]  /*2b970*/  IMAD.WIDE R24, R0.reuse, 0x2, R4 ;  /* 0x0000000200187825 */ /* 0x040fe200078e0204 */
[----:B------:R-:W3:Y:S03]  /*2b980*/  LDCU UR6, c[0x0][0x398] ;  /* 0x00007300ff0677ac */ /* 0x000ee60008000800 */
[----:B------:R-:W-:Y:S01]  /*2b990*/  IMAD.WIDE R26, R0, 0x2, R6 ;  /* 0x00000002001a7825 */ /* 0x000fe200078e0206 */
[----:B------:R-:W4:Y:S03]  /*2b9a0*/  LDCU UR9, c[0x0][0x398] ;  /* 0x00007300ff0977ac */ /* 0x000f260008000800 */
[----:B--2---:R-:W-:-:S04]  /*2b9b0*/  IMAD.WIDE R16, R16, 0x2, R12 ;  /* 0x0000000210107825 */ /* 0x004fc800078e020c */
[----:B------:R-:W-:Y:S01]  /*2b9c0*/  IMAD.WIDE R2, R0, 0x2, R22 ;  /* 0x0000000200027825 */ /* 0x000fe200078e0216 */
[----:B------:R2:W-:Y:S04]  /*2b9d0*/  @P2 STG.E.U16 desc[UR38][R16.64], R28 ;  /* 0x0000001c10002986 */ /* 0x0005e8000c101526 */
[----:B------:R0:W-:Y:S04]  /*2b9e0*/  @P1 STG.E.U16 desc[UR38][R2.64], R18 ;  /* 0x0000001202001986 */ /* 0x0001e8000c101526 */
[----:B------:R0:W-:Y:S04]  /*2b9f0*/  @P5 STG.E.U16 desc[UR38][R24.64], R29 ;  /* 0x0000001d18005986 */ /* 0x0001e8000c101526 */
[----:B--2---:R-:W2:Y:S04]  /*2ba00*/  LDL.LU R16, [R1+0x1b8] ;  /* 0x0001b80001107983 */ /* 0x004ea80000300800 */
[----:B------:R-:W3:Y:S04]  /*2ba10*/  LDL R17, [R1+0x1034] ;  /* 0x0010340001117983 */ /* 0x000ee80000100800 */
[----:B0-----:R-:W3:Y:S04]  /*2ba20*/  LDL.LU R18, [R1+0x1094] ;  /* 0x0010940001127983 */ /* 0x001ee80000300800 */
[----:B------:R-:W3:Y:S04]  /*2ba30*/  LDL R24, [R1+0x1040] ;  /* 0x0010400001187983 */ /* 0x000ee80000100800 */
[----:B------:R-:W4:Y:S04]  /*2ba40*/  LDL R3, [R1+0x104c] ;  /* 0x00104c0001037983 */ /* 0x000f280000100800 */
[----:B------:R-:W4:Y:S01]  /*2ba50*/  LDL R25, [R1+0x1050] ;  /* 0x0010500001197983 */ /* 0x000f220000100800 */
[----:B------:R-:W-:-:S03]  /*2ba60*/  PRMT R28, R19, 0x7632, R28 ;  /* 0x00007632131c7816 */ /* 0x000fc6000000001c */
[----:B------:R-:W4:Y:S04]  /*2ba70*/  LDL.LU R29, [R1+0x1d8] ;  /* 0x0001d800011d7983 */ /* 0x000f280000300800 */
[----:B--2---:R0:W-:Y:S01]  /*2ba80*/  @P6 STG.E.U16 desc[UR38][R26.64], R16 ;  /* 0x000000101a006986 */ /* 0x0041e2000c101526 */
[----:B------:R-:W-:Y:S02]  /*2ba90*/  PRMT R2, R16, 0x7632, R2 ;  /* 0x0000763210027816 */ /* 0x000fe40000000002 */
[----:B---3--:R-:W-:Y:S01]  /*2baa0*/  ISETP.LT.AND P2, PT, R24, UR14, !P3 ;  /* 0x0000000e18007c0c */ /* 0x008fe2000df41270 */
[----:B------:R2:W-:Y:S01]  /*2bab0*/  STL [R1+0x108c], R18 ;  /* 0x00108c1201007387 */ /* 0x0005e20000100800 */
[----:B------:R-:W-:Y:S02]  /*2bac0*/  ISETP.LT.AND P1, PT, R18, UR17, !P3 ;  /* 0x0000001112007c0c */ /* 0x000fe4000df21270 */
[----:B----4-:R-:W-:Y:S01]  /*2bad0*/  ISETP.LT.AND P5, PT, R25, UR12, !P3 ;  /* 0x0000000c19007c0c */ /* 0x010fe2000dfa1270 */
[----:B0-----:R-:W-:Y:S01]  /*2bae0*/  IMAD.WIDE R26, R0, 0x2, R10 ;  /* 0x00000002001a7825 */ /* 0x001fe200078e020a */
[----:B------:R-:W-:Y:S01]  /*2baf0*/  ISETP.LT.AND P6, PT, R3, UR13, !P3 ;  /* 0x0000000d03007c0c */ /* 0x000fe2000dfc1270 */
[----:B--2---:R-:W2:Y:S01]  /*2bb00*/  LDL.LU R18, [R1+0x198] ;  /* 0x0001980001127983 */ /* 0x004ea20000300800 */
[----:B------:R-:W0:Y:S01]  /*2bb10*/  LDCU UR12, c[0x0][0x398] ;  /* 0x00007300ff0c77ac */ /* 0x000e220008000800 */
[----:B------:R-:W-:-:S02]  /*2bb20*/  VIADD R3, R17, 0x1e ;  /* 0x0000001e11037836 */ /* 0x000fc40000000000 */
[C---:B------:R-:W-:Y:S01]  /*2bb30*/  IMAD.WIDE R16, R0.reuse, 0x2, R20 ;  /* 0x0000000200107825 */ /* 0x040fe200078e0214 */
[----:B------:R-:W3:Y:S01]  /*2bb40*/  LDL.LU R19, [R1+0x1090] ;  /* 0x0010900001137983 */ /* 0x000ee20000300800 */
[----:B------:R-:W4:Y:S03]  /*2bb50*/  LDCU UR13, c[0x0][0x398] ;  /* 0x00007300ff0d77ac */ /* 0x000f260008000800 */
[----:B------:R0:W-:Y:S01]  /*2bb60*/  @P2 STG.E.U16 desc[UR38][R16.64], R2 ;  /* 0x0000000210002986 */ /* 0x0001e2000c101526 */
[----:B------:R-:W1:Y:S03]  /*2bb70*/  LDCU UR14, c[0x0][0x398] ;  /* 0x00007300ff0e77ac */ /* 0x000e660008000800 */
[----:B0-----:R-:W2:Y:S01]  /*2bb80*/  LDL.LU R17, [R1+0x1c8] ;  /* 0x0001c80001117983 */ /* 0x001ea20000300800 */
[----:B------:R-:W-:-:S03]  /*2bb90*/  IMAD.WIDE R24, R0, 0x2, R14 ;  /* 0x0000000200187825 */ /* 0x000fc600078e020e */
[----:B------:R-:W3:Y:S01]  /*2bba0*/  LDL R2, [R1+0x1038] ;  /* 0x0010380001027983 */ /* 0x000ee20000100800 */
[----:B------:R-:W-:Y:S02]  /*2bbb0*/  ISETP.GE.AND P0, PT, R3, UR53, PT ;  /* 0x0000003503007c0c */ /* 0x000fe4000bf06270 */
[----:B------:R-:W-:Y:S01]  /*2bbc0*/  PRMT R3, R29, 0x7632, R3 ;  /* 0x000076321d037816 */ /* 0x000fe20000000003 */
[----:B--2---:R0:W-:Y:S04]  /*2bbd0*/  @P5 STG.E.U16 desc[UR38][R24.64], R17 ;  /* 0x0000001118005986 */ /* 0x0041e8000c101526 */
[----:B0-----:R-:W2:Y:S04]  /*2bbe0*/  LDL R24, [R1+0x1030] ;  /* 0x0010300001187983 */ /* 0x001ea80000100800 */
[----:B------:R-:W4:Y:S01]  /*2bbf0*/  LDL R25, [R1+0x103c] ;  /* 0x00103c0001197983 */ /* 0x000f220000100800 */
[----:B---3--:R-:W-:Y:S01]  /*2bc00*/  ISETP.LT.AND P3, PT, R19, UR11, !P3 ;  /* 0x0000000b13007c0c */ /* 0x008fe2000df61270 */
[C---:B------:R-:W-:Y:S01]  /*2bc10*/  IMAD.WIDE R16, R0.reuse, 0x2, R8 ;  /* 0x0000000200107825 */ /* 0x040fe200078e0208 */
[----:B------:R-:W0:Y:S01]  /*2bc20*/  LDCU UR11, c[0x0][0x398] ;  /* 0x00007300ff0b77ac */ /* 0x000e220008000800 */
[----:B------:R-:W-:Y:S04]  /*2bc30*/  @P6 STG.E.U16 desc[UR38][R26.64], R28 ;  /* 0x0000001c1a006986 */ /* 0x000fe8000c101526 */
[----:B------:R3:W-:Y:S02]  /*2bc40*/  @P1 STG.E.U16 desc[UR38][R16.64], R29 ;  /* 0x0000001d10001986 */ /* 0x0007e4000c101526 */
[----:B---3--:R-:W-:-:S05]  /*2bc50*/  IMAD.WIDE R16, R0, 0x2, R12 ;  /* 0x0000000200107825 */ /* 0x008fca00078e020c */
[----:B------:R3:W-:Y:S01]  /*2bc60*/  @P3 STG.E.U16 desc[UR38][R16.64], R3 ;  /* 0x0000000310003986 */ /* 0x0007e2000c101526 */
[----:B------:R-:W-:Y:S01]  /*2bc70*/  ISETP.LT.AND P6, PT, R2, UR8, !P4 ;  /* 0x0000000802007c0c */ /* 0x000fe2000e7c1270 */
[----:B------:R-:W-:Y:S02]  /*2bc80*/  VIADD R2, R0, UR72 ;  /* 0x0000004800027c36 */ /* 0x000fe40008000000 */
[----:B---3--:R-:W3:Y:S01]  /*2bc90*/  LDL R3, [R1+0x104c] ;  /* 0x00104c0001037983 */ /* 0x008ee20000100800 */
[----:B------:R-:W0:Y:S03]  /*2bca0*/  LDCU UR8, c[0x0][0x398] ;  /* 0x00007300ff0877ac */ /* 0x000e260008000800 */
[----:B------:R-:W3:Y:S01]  /*2bcb0*/  LDL.LU R16, [R1+0x188] ;  /* 0x0001880001107983 */ /* 0x000ee20000300800 */
[----:B------:R-:W-:-:S03]  /*2bcc0*/  PRMT R0, R18, 0x7632, R0 ;  /* 0x0000763212007816 */ /* 0x000fc60000000000 */
[----:B------:R-:W3:Y:S01]  /*2bcd0*/  LDL.LU R17, [R1+0x1034] ;  /* 0x0010340001117983 */ /* 0x000ee20000300800 */
[----:B--2---:R-:W-:Y:S02]  /*2bce0*/  ISETP.LT.AND P2, PT, R24, UR16, !P4 ;  /* 0x0000001018007c0c */ /* 0x004fe4000e741270 */
[----:B----4-:R-:W-:Y:S01]  /*2bcf0*/  ISETP.LT.AND P5, PT, R25, UR18, !P4 ;  /* 0x0000001219007c0c */ /* 0x010fe2000e7a1270 */
[C---:B------:R-:W-:Y:S01]  /*2bd00*/  IMAD.WIDE R24, R2.reuse, 0x2, R22 ;  /* 0x0000000202187825 */ /* 0x040fe200078e0216 */
[----:B------:R-:W2:Y:S09]  /*2bd10*/  LDCU UR16, c[0x0][0x398] ;  /* 0x00007300ff1077ac */ /* 0x000eb20008000800 */
[----:B------:R4:W-:Y:S04]  /*2bd20*/  @P2 STG.E.U16 desc[UR38][R24.64], R18 ;  /* 0x0000001218002986 */ /* 0x0009e8000c101526 */
[----:B----4-:R-:W4:Y:S01]  /*2bd30*/  LDL.LU R18, [R1+0x108c] ;  /* 0x00108c0001127983 */ /* 0x010f220000300800 */
[----:B------:R-:W-:-:S03]  /*2bd40*/  IMAD.WIDE R26, R2, 0x2, R4 ;  /* 0x00000002021a7825 */ /* 0x000fc600078e0204 */
[----:B------:R-:W2:Y:S01]  /*2bd50*/  LDL R24, [R1+0x1040] ;  /* 0x0010400001187983 */ /* 0x000ea20000100800 */
[----:B------:R-:W-:-:S03]  /*2bd60*/  IMAD.WIDE R28, R2, 0x2, R6 ;  /* 0x00000002021c7825 */ /* 0x000fc600078e0206 */
[----:B------:R-:W2:Y:S04]  /*2bd70*/  LDL R25, [R1+0x1050] ;  /* 0x0010500001197983 */ /* 0x000ea80000100800 */
[----:B------:R-:W-:Y:S04]  /*2bd80*/  @P5 STG.E.U16 desc[UR38][R26.64], R0 ;  /* 0x000000001a005986 */ /* 0x000fe8000c101526 */
[----:B---3--:R3:W-:Y:S04]  /*2bd90*/  @P6 STG.E.U16 desc[UR38][R28.64], R16 ;  /* 0x000000101c006986 */ /* 0x0087e8000c101526 */
[----:B---3--:R-:W3:Y:S01]  /*2bda0*/  LDL.LU R29, [R1+0x178] ;  /* 0x00017800011d7983 */ /* 0x008ee20000300800 */
[----:B----4-:R-:W-:-:S02]  /*2bdb0*/  ISETP.LT.AND P5, PT, R18, UR4, !P4 ;  /* 0x0000000412007c0c */ /* 0x010fc4000e7a1270 */
[----:B--2---:R-:W-:Y:S01]  /*2bdc0*/  ISETP.LT.AND P2, PT, R24, UR19, !P4 ;  /* 0x0000001318007c0c */ /* 0x004fe2000e741270 */
[----:B------:R-:W2:Y:S01]  /*2bdd0*/  LDL.LU R18, [R1+0x1088] ;  /* 0x0010880001127983 */ /* 0x000ea20000300800 */
[----:B------:R-:W-:Y:S02]  /*2bde0*/  ISETP.LT.AND P6, PT, R3, UR7, !P4 ;  /* 0x0000000703007c0c */ /* 0x000fe4000e7c1270 */
[----:B------:R-:W-:Y:S01]  /*2bdf0*/  ISETP.LT.AND P3, PT, R25, UR20, !P4 ;  /* 0x0000001419007c0c */ /* 0x000fe2000e761270 */
[----:B------:R-:W-:Y:S01]  /*2be00*/  VIADD R3, R17, 0x1f ;  /* 0x0000001f11037836 */ /* 0x000fe20000000000 */
[----:B------:R-:W-:Y:S01]  /*2be10*/  PRMT R0, R16, 0x7632, R0 ;  /* 0x0000763210007816 */ /* 0x000fe20000000000 */
[C---:B------:R-:W-:Y:S01]  /*2be20*/  IMAD.WIDE R16, R2.reuse, 0x2, R20 ;  /* 0x0000000202107825 */ /* 0x040fe200078e0214 */
[----:B------:R-:W4:Y:S03]  /*2be30*/  LDCU UR7, c[0x0][0x398] ;  /* 0x00007300ff0777ac */ /* 0x000f260008000800 */
[C---:B------:R-:W-:Y:S01]  /*2be40*/  IMAD.WIDE R24, R2.reuse, 0x2, R14 ;  /* 0x0000000202187825 */ /* 0x040fe200078e020e */
[----:B------:R-:W0:Y:S03]  /*2be50*/  LDCU UR4, c[0x0][0x398] ;  /* 0x00007300ff0477ac */ /* 0x000e260008000800 */
[----:B------:R-:W-:Y:S01]  /*2be60*/  IMAD.WIDE R26, R2, 0x2, R10 ;  /* 0x00000002021a7825 */ /* 0x000fe200078e020a */
[----:B------:R0:W-:Y:S01]  /*2be70*/  @P2 STG.E.U16 desc[UR38][R16.64], R0 ;  /* 0x0000000010002986 */ /* 0x0001e2000c101526 */
[----:B---3--:R-:W-:-:S03]  /*2be80*/  PRMT R28, R29, 0x7632, R28 ;  /* 0x000076321d1c7816 */ /* 0x008fc6000000001c */
[----:B------:R3:W-:Y:S01]  /*2be90*/  @P3 STG.E.U16 desc[UR38][R24.64], R29 ;  /* 0x0000001d18003986 */ /* 0x0007e2000c101526 */
[----:B0-----:R-:W-:-:S03]  /*2bea0*/  IMAD.WIDE R16, R2, 0x2, R8 ;  /* 0x0000000202107825 */ /* 0x001fc600078e0208 */
[----:B------:R0:W-:Y:S04]  /*2beb0*/  @P6 STG.E.U16 desc[UR38][R26.64], R28 ;  /* 0x0000001c1a006986 */ /* 0x0001e8000c101526 */
[----:B---3--:R-:W3:Y:S04]  /*2bec0*/  LDL.LU R29, [R1+0x1bc] ;  /* 0x0001bc00011d7983 */ /* 0x008ee80000300800 */
[----:B0-----:R-:W3:Y:S04]  /*2bed0*/  LDL.LU R28, [R1+0x1ac] ;  /* 0x0001ac00011c7983 */ /* 0x001ee80000300800 */
[----:B------:R-:W1:Y:S04]  /*2bee0*/  LDL.LU R27, [R1+0x1030] ;  /* 0x00103000011b7983 */ /* 0x000e680000300800 */
[----:B------:R0:W-:Y:S01]  /*2bef0*/  STL [R1+0x1084], R8 ;  /* 0x0010840801007387 */ /* 0x0001e20000100800 */
[----:B------:R-:W-:-:S03]  /*2bf00*/  VIADD R0, R2, UR72 ;  /* 0x0000004802007c36 */ /* 0x000fc60008000000 */
[----:B0-----:R-:W4:Y:S04]  /*2bf10*/  LDL.LU R8, [R1+0x103c] ;  /* 0x00103c0001087983 */ /* 0x001f280000300800 */
[----:B------:R0:W-:Y:S01]  /*2bf20*/  STL [R1+0x1080], R9 ;  /* 0x0010800901007387 */ /* 0x0001e20000100800 */
[----:B------:R-:W-:-:S03]  /*2bf30*/  IMAD.WIDE R24, R0, 0x2, R4 ;  /* 0x0000000200187825 */ /* 0x000fc600078e0204 */
[----:B0-----:R-:W4:Y:S04]  /*2bf40*/  LDL.LU R9, [R1+0x1cc] ;  /* 0x0001cc0001097983 */ /* 0x001f280000300800 */
[----:B------:R-:W-:Y:S04]  /*2bf50*/  STL [R1+0x107c], R23 ;  /* 0x00107c1701007387 */ /* 0x000fe80000100800 */
[----:B--2---:R0:W-:Y:S02]  /*2bf60*/  @P5 STG.E.U16 desc[UR38][R16.64], R18 ;  /* 0x0000001210005986 */ /* 0x0041e4000c101526 */
[----:B0-----:R-:W-:-:S02]  /*2bf70*/  IMAD.WIDE R16, R0, 0x2, R22 ;  /* 0x0000000200107825 */ /* 0x001fc400078e0216 */
[----:B------:R-:W2:Y:S04]  /*2bf80*/  LDL.LU R23, [R1+0x1040] ;  /* 0x0010400001177983 */ /* 0x000ea80000300800 */
[----:B------:R0:W-:Y:S04]  /*2bf90*/  STL [R1+0x1078], R5 ;  /* 0x0010780501007387 */ /* 0x0001e80000100800 */
[----:B0-----:R-:W2:Y:S01]  /*2bfa0*/  LDL R5, [R1+0x1038] ;  /* 0x0010380001057983 */ /* 0x001ea20000100800 */
[----:B------:R-:W-:Y:S02]  /*2bfb0*/  ISETP.LT.AND P4, PT, R19, UR15, !P4 ;  /* 0x0000000f13007c0c */ /* 0x000fe4000e781270 */
[----:B------:R-:W-:Y:S01]  /*2bfc0*/  ISETP.GE.AND P1, PT, R3, UR25, PT ;  /* 0x0000001903007c0c */ /* 0x000fe2000bf26270 */
[----:B------:R-:W-:Y:S01]  /*2bfd0*/  IMAD.WIDE R2, R2, 0x2, R12 ;  /* 0x0000000202027825 */ /* 0x000fe200078e020c */
[----:B------:R-:W-:-:S02]  /*2bfe0*/  PRMT R18, R18, 0x7632, R18 ;  /* 0x0000763212127816 */ /* 0x000fc40000000012 */
[----:B-1----:R-:W-:Y:S02]  /*2bff0*/  ISETP.LT.AND P2, PT, R27, UR5, !P0 ;  /* 0x000000051b007c0c */ /* 0x002fe4000c741270 */
[----:B---3--:R-:W-:-:S05]  /*2c000*/  PRMT R26, R28, 0x7632, R26 ;  /* 0x000076321c1a7816 */ /* 0x008fca000000001a */
[----:B------:R0:W-:Y:S01]  /*2c010*/  @P4 STG.E.U16 desc[UR38][R2.64], R18 ;  /* 0x0000001202004986 */ /* 0x0001e2000c101526 */
[----:B------:R-:W1:Y:S01]  /*2c020*/  LDCU UR5, c[0x0][0x398] ;  /* 0x00007300ff0577ac */ /* 0x000e620008000800 */
[----:B----4-:R-:W-:-:S04]  /*2c030*/  ISETP.LT.AND P3, PT, R8, UR6, !P0 ;  /* 0x0000000608007c0c */ /* 0x010fc8000c761270 */
[----:B------:R3:W-:Y:S01]  /*2c040*/  @P2 STG.E.U16 desc[UR38][R16.64], R28 ;  /* 0x0000001c10002986 */ /* 0x0007e2000c101526 */
[----:B--2---:R-:W-:-:S08]  /*2c050*/  ISETP.LT.AND P5, PT, R5, UR9, !P0 ;  /* 0x0000000905007c0c */ /* 0x004fd0000c7a1270 */
[----:B------:R2:W-:Y:S01]  /*2c060*/  @P3 STG.E.U16 desc[UR38][R24.64], R26 ;  /* 0x0000001a18003986 */ /* 0x0005e2000c101526 */
[----:B------:R-:W-:Y:S01]  /*2c070*/  ISETP.LT.AND P6, PT, R23, UR10, !P0 ;  /* 0x0000000a17007c0c */ /* 0x000fe2000c7c1270 */
[C---:B0-----:R-:W-:Y:S01]  /*2c080*/  IMAD.WIDE R2, R0.reuse, 0x2, R6 ;  /* 0x0000000200027825 */ /* 0x041fe200078e0206 */
[----:B------:R-:W-:Y:S01]  /*2c090*/  PRMT R18, R29, 0x7632, R18 ;  /* 0x000076321d127816 */ /* 0x000fe20000000012 */
[----:B------:R-:W4:Y:S01]  /*2c0a0*/  LDL.LU R5, [R1+0x1dc] ;  /* 0x0001dc0001057983 */ /* 0x000f220000300800 */
[----:B------:R-:W-:Y:S01]  /*2c0b0*/  ISETP.LT.AND P4, PT, R27, UR14, !P1 ;  /* 0x0000000e1b007c0c */ /* 0x000fe2000cf81270 */
[C---:B---3--:R-:W-:Y:S01]  /*2c0c0*/  IMAD.WIDE R16, R0.reuse, 0x2, R20 ;  /* 0x0000000200107825 */ /* 0x048fe200078e0214 */
[----:B------:R-:W0:Y:S01]  /*2c0d0*/  LDCU UR6, c[0x0][0x398] ;  /* 0x00007300ff0677ac */ /* 0x000e220008000800 */
[----:B------:R-:W3:Y:S01]  /*2c0e0*/  LDL.LU R28, [R1+0x19c] ;  /* 0x00019c00011c7983 */ /* 0x000ee20000300800 */
[----:B------:R-:W0:Y:S03]  /*2c0f0*/  LDCU UR9, c[0x0][0x398] ;  /* 0x00007300ff0977ac */ /* 0x000e260008000800 */
[----:B--2---:R-:W2:Y:S01]  /*2c100*/  LDL.LU R26, [R1+0x1050] ;  /* 0x00105000011a7983 */ /* 0x004ea20000300800 */
[----:B------:R-:W0:Y:S03]  /*2c110*/  LDCU UR10, c[0x0][0x398] ;  /* 0x00007300ff0a77ac */ /* 0x000e260008000800 */
[----:B------:R-:W3:Y:S04]  /*2c120*/  LDL.LU R24, [R1+0x104c] ;  /* 0x00104c0001187983 */ /* 0x000ee80000300800 */
[----:B------:R0:W-:Y:S04]  /*2c130*/  @P5 STG.E.U16 desc[UR38][R2.64], R29 ;  /* 0x0000001d02005986 */ /* 0x0001e8000c101526 */
[----:B------:R-:W4:Y:S04]  /*2c140*/  LDL.LU R25, [R1+0x1048] ;  /* 0x0010480001197983 */ /* 0x000f280000300800 */
[----:B------:R-:W4:Y:S01]  /*2c150*/  LDL.LU R27, [R1+0x18c] ;  /* 0x00018c00011b7983 */ /* 0x000f220000300800 */
[----:B0-----:R-:W-:-:S03]  /*2c160*/  IMAD.WIDE R2, R0, 0x2, R14 ;  /* 0x0000000200027825 */ /* 0x001fc600078e020e */
[----:B------:R0:W-:Y:S01]  /*2c170*/  @P6 STG.E.U16 desc[UR38][R16.64], R18 ;  /* 0x0000001210006986 */ /* 0x0001e2000c101526 */
[----:B------:R-:W-:-:S03]  /*2c180*/  ISETP.LT.AND P6, PT, R8, UR7, !P1 ;  /* 0x0000000708007c0c */ /* 0x000fc6000cfc1270 */
[----:B------:R-:W4:Y:S04]  /*2c190*/  LDL.LU R29, [R1+0x17c] ;  /* 0x00017c00011d7983 */ /* 0x000f280000300800 */
[----:B------:R-:W4:Y:S01]  /*2c1a0*/  LDL.LU R8, [R1+0x1084] ;  /* 0x0010840001087983 */ /* 0x000f220000300800 */
[----:B0-----:R-:W-:Y:S01]  /*2c1b0*/  PRMT R18, R9, 0x7632, R18 ;  /* 0x0000763209127816 */ /* 0x001fe20000000012 */
[----:B------:R-:W-:Y:S01]  /*2c1c0*/  IMAD.WIDE R16, R0, 0x2, R10 ;  /* 0x0000000200107825 */ /* 0x000fe200078e020a */
[----:B--2---:R-:W-:Y:S02]  /*2c1d0*/  ISETP.LT.AND P2, PT, R26, UR12, !P0 ;  /* 0x0000000c1a007c0c */ /* 0x004fe4000c741270 */
[----:B---3--:R-:W-:-:S11]  /*2c1e0*/  ISETP.LT.AND P3, PT, R24, UR13, !P0 ;  /* 0x0000000d18007c0c */ /* 0x008fd6000c761270 */
[----:B------:R0:W-:Y:S04]  /*2c1f0*/  @P2 STG.E.U16 desc[UR38][R2.64], R9 ;  /* 0x0000000902002986 */ /* 0x0001e8000c101526 */
[----:B------:R2:W-:Y:S04]  /*2c200*/  @P3 STG.E.U16 desc[UR38][R16.64], R18 ;  /* 0x0000001210003986 */ /* 0x0005e8000c101526 */
[----:B0-----:R-:W3:Y:S04]  /*2c210*/  LDL.LU R9, [R1+0x1080] ;  /* 0x0010800001097983 */ /* 0x001ee80000300800 */
[----:B------:R-:W3:Y:S01]  /*2c220*/  LDL.LU R3, [R1+0x1038] ;  /* 0x0010380001037983 */ /* 0x000ee20000300800 */
[----:B------:R-:W-:-:S03]  /*2c230*/  ISETP.LT.AND P3, PT, R23, UR16, !P1 ;  /* 0x0000001017007c0c */ /* 0x000fc6000cf61270 */
[----:B------:R-:W3:Y:S01]  /*2c240*/  LDL.LU R23, [R1+0x107c] ;  /* 0x00107c0001177983 */ /* 0x000ee20000300800 */
[----:B----4-:R-:W-:Y:S02]  /*2c250*/  ISETP.LT.AND P5, PT, R25, UR8, !P0 ;  /* 0x0000000819007c0c */ /* 0x010fe4000c7a1270 */
[----:B------:R-:W-:Y:S01]  /*2c260*/  ISETP.LT.AND P0, PT, R19, UR11, !P0 ;  /* 0x0000000b13007c0c */ /* 0x000fe2000c701270 */
[C---:B--2---:R-:W-:Y:S02]  /*2c270*/  VIADD R18, R0.reuse, UR72 ;  /* 0x0000004800127c36 */ /* 0x044fe40008000000 */
[----:B------:R-:W-:Y:S01]  /*2c280*/  IMAD.WIDE R16, R0, 0x2, R12 ;  /* 0x0000000200107825 */ /* 0x000fe200078e020c */
[----:B---3--:R-:W-:-:S03]  /*2c290*/  ISETP.LT.AND P2, PT, R3, UR4, !P1 ;  /* 0x0000000403007c0c */ /* 0x008fc6000cf41270 */
[----:B------:R-:W-:Y:S01]  /*2c2a0*/  IMAD.WIDE R2, R0, 0x2, R8 ;  /* 0x0000000200027825 */ /* 0x000fe200078e0208 */
[----:B------:R-:W-:-:S04]  /*2c2b0*/  PRMT R0, R5, 0x7632, R0 ;  /* 0x0000763205007816 */ /* 0x000fc80000000000 */
[----:B------:R0:W-:Y:S01]  /*2c2c0*/  @P5 STG.E.U16 desc[UR38][R2.64], R5 ;  /* 0x0000000502005986 */ /* 0x0001e2000c101526 */
[----:B------:R-:W-:Y:S01]  /*2c2d0*/  IMAD.WIDE R22, R18, 0x2, R22 ;  /* 0x0000000212167825 */ /* 0x000fe200078e0216 */
[----:B-1----:R-:W-:Y:S02]  /*2c2e0*/  ISETP.LT.AND P5, PT, R26, UR5, !P1 ;  /* 0x000000051a007c0c */ /* 0x002fe4000cfa1270 */
[----:B------:R1:W-:Y:S04]  /*2c2f0*/  @P0 STG.E.U16 desc[UR38][R16.64], R0 ;  /* 0x0000000010000986 */ /* 0x0003e8000c101526 */
[----:B0-----:R-:W2:Y:S01]  /*2c300*/  LDL.LU R5, [R1+0x1078] ;  /* 0x0010780001057983 */ /* 0x001ea20000300800 */
[----:B------:R-:W-:-:S03]  /*2c310*/  ISETP.LT.AND P0, PT, R24, UR6, !P1 ;  /* 0x0000000618007c0c */ /* 0x000fc6000cf01270 */
[----:B------:R0:W-:Y:S01]  /*2c320*/  @P4 STG.E.U16 desc[UR38][R22.64], R28 ;  /* 0x0000001c16004986 */ /* 0x0001e2000c101526 */
[----:B------:R-:W-:Y:S02]  /*2c330*/  ISETP.LT.AND P4, PT, R25, UR9, !P1 ;  /* 0x0000000919007c0c */ /* 0x000fe4000cf81270 */
[----:B------:R-:W-:Y:S02]  /*2c340*/  ISETP.LT.AND P1, PT, R19, UR10, !P1 ;  /* 0x0000000a13007c0c */ /* 0x000fe4000cf21270 */
[----:B------:R-:W3:Y:S01]  /*2c350*/  LDL.LU R19, [R1+0x1074] ;  /* 0x0010740001137983 */ /* 0x000ee20000300800 */
[----:B------:R-:W-:Y:S01]  /*2c360*/  PRMT R3, R28, 0x7632, R3 ;  /* 0x000076321c037816 */ /* 0x000fe20000000003 */
[----:B------:R-:W-:Y:S01]  /*2c370*/  IMAD.WIDE R6, R18, 0x2, R6 ;  /* 0x0000000212067825 */ /* 0x000fe200078e0206 */
[----:B-1----:R-:W-:-:S03]  /*2c380*/  PRMT R0, R27, 0x7632, R0 ;  /* 0x000076321b007816 */ /* 0x002fc60000000000 */
[----:B------:R-:W-:Y:S01]  /*2c390*/  IMAD.WIDE R20, R18, 0x2, R20 ;  /* 0x0000000212147825 */ /* 0x000fe200078e0214 */
[----:B------:R-:W-:-:S03]  /*2c3a0*/  PRMT R2, R29, 0x7632, R2 ;  /* 0x000076321d027816 */ /* 0x000fc60000000002 */
[----:B------:R-:W-:-:S04]  /*2c3b0*/  IMAD.WIDE R14, R18, 0x2, R14 ;  /* 0x00000002120e7825 */ /* 0x000fc800078e020e */
[----:B------:R-:W-:-:S04]  /*2c3c0*/  IMAD.WIDE R10, R18, 0x2, R10 ;  /* 0x00000002120a7825 */ /* 0x000fc800078e020a */
[----:B------:R-:W-:-:S04]  /*2c3d0*/  IMAD.WIDE R8, R18, 0x2, R8 ;  /* 0x0000000212087825 */ /* 0x000fc800078e0208 */
[----:B------:R-:W-:-:S04]  /*2c3e0*/  IMAD.WIDE R12, R18, 0x2, R12 ;  /* 0x00000002120c7825 */ /* 0x000fc800078e020c */
[----:B--2---:R-:W-:-:S05]  /*2c3f0*/  IMAD.WIDE R4, R18, 0x2, R4 ;  /* 0x0000000212047825 */ /* 0x004fca00078e0204 */
[----:B------:R0:W-:Y:S04]  /*2c400*/  @P6 STG.E.U16 desc[UR38][R4.64], R3 ;  /* 0x0000000304006986 */ /* 0x0001e8000c101526 */
[----:B------:R0:W-:Y:S04]  /*2c410*/  @P2 STG.E.U16 desc[UR38][R6.64], R27 ;  /* 0x0000001b06002986 */ /* 0x0001e8000c101526 */
[----:B------:R0:W-:Y:S04]  /*2c420*/  @P3 STG.E.U16 desc[UR38][R20.64], R0 ;  /* 0x0000000014003986 */ /* 0x0001e8000c101526 */
[----:B------:R0:W-:Y:S04]  /*2c430*/  @P5 STG.E.U16 desc[UR38][R14.64], R29 ;  /* 0x0000001d0e005986 */ /* 0x0001e8000c101526 */
[----:B------:R0:W-:Y:S04]  /*2c440*/  @P0 STG.E.U16 desc[UR38][R10.64], R2 ;  /* 0x000000020a000986 */ /* 0x0001e8000c101526 */
[----:B---3--:R0:W-:Y:S01]  /*2c450*/  @P4 STG.E.U16 desc[UR38][R8.64], R19 ;  /* 0x0000001308004986 */ /* 0x0081e2000c101526 */
[----:B------:R-:W-:Y:S05]  /*2c460*/  @!P1 EXIT ;  /* 0x000000000000994d */ /* 0x000fea0003800000 */
[----:B0-----:R-:W-:-:S05]  /*2c470*/  PRMT R6, R19, 0x7632, R6 ;  /* 0x0000763213067816 */ /* 0x001fca0000000006 */
[----:B------:R-:W-:Y:S01]  /*2c480*/  STG.E.U16 desc[UR38][R12.64], R6 ;  /* 0x000000060c007986 */ /* 0x000fe2000c101526 */
[----:B------:R-:W-:Y:S05]  /*2c490*/  EXIT ;  /* 0x000000000000794d */ /* 0x000fea0003800000 */
.L_x_2:
[----:B------:R-:W-:-:S00]  /*2c4a0*/  BRA `(.L_x_2) ;  /* 0xfffffffc00fc7947 */ /* 0x000fc0000383ffff */
[----:B------:R-:W-:-:S00]  /*2c4b0*/  NOP ;  /* 0x0000000000007918 */ /* 0x000fc00000000000 */
        /* <DEDUP_REMOVED lines=12> */
.L_x_3:


//--------------------- .nv.shared.matmul_kernel  --------------------------
	.section	.nv.shared.matmul_kernel,"aw",@nobits
	.sectionflags	@""
	.align	16
	.zero		1024


//--------------------- .nv.shared.reserved.0     --------------------------
	.section	.nv.shared.reserved.0,"aw",@nobits
	.weak		__nv_reservedSMEM_offset_0_alias
	.size		__nv_reservedSMEM_offset_0_alias, 0, 64
	.other		__nv_reservedSMEM_offset_0_alias,@"STO_CUDA_RESERVED_SHARED STV_DEFAULT"
__nv_reservedSMEM_offset_0_alias:
	.zero		0
	.zero		64


//--------------------- .nv.constant0.matmul_kernel --------------------------
	.section	.nv.constant0.matmul_kernel,"a",@progbits
	.sectionflags	@""
	.align	4
.nv.constant0.matmul_kernel:
	.zero		976


//--------------------- SYMBOLS --------------------------

	.type		.nv.reservedSmem.offset0,@object
	.size		.nv.reservedSmem.offset0,0x4
	.type		.nv.reservedSmem.cap,@object
	.size		.nv.reservedSmem.cap,0x4
